def matmul_kernel(
    a_ptr,
    b_ptr,
    c_ptr,
    M,
    N,
    K,
    stride_am,
    stride_ak,
    stride_bk,
    stride_bn,
    stride_cm,
    stride_cn,
    BLOCK_M: tl.constexpr,
    BLOCK_N: tl.constexpr,
    BLOCK_K: tl.constexpr,
    GROUP_M: tl.constexpr,
):
    pid = tl.program_id(axis=0)
    num_pid_m = tl.cdiv(M, BLOCK_M)
    num_pid_n = tl.cdiv(N, BLOCK_N)
    num_pid_in_group = GROUP_M * num_pid_n
    group_id = pid // num_pid_in_group
    first_pid_m = group_id * GROUP_M
    group_size_m = min(num_pid_m - first_pid_m, GROUP_M)
    pid_m = first_pid_m + ((pid % num_pid_in_group) % group_size_m)
    pid_n = (pid % num_pid_in_group) // group_size_m

    offs_am = (pid_m * BLOCK_M + tl.arange(0, BLOCK_M)) % M
    offs_bn = (pid_n * BLOCK_N + tl.arange(0, BLOCK_N)) % N
    offs_k = tl.arange(0, BLOCK_K)
    a_ptrs = a_ptr + offs_am[:, None] * stride_am + offs_k[None, :] * stride_ak
    b_ptrs = b_ptr + offs_k[:, None] * stride_bk + offs_bn[None, :] * stride_bn

    acc = tl.zeros((BLOCK_M, BLOCK_N), dtype=tl.float32)
    for kk in range(0, tl.cdiv(K, BLOCK_K)):
        a = tl.load(a_ptrs, mask=offs_k[None, :] < K - kk * BLOCK_K, other=0.0)
        b = tl.load(b_ptrs, mask=offs_k[:, None] < K - kk * BLOCK_K, other=0.0)
        acc = tl.dot(a, b, acc)
        a_ptrs += BLOCK_K * stride_ak
        b_ptrs += BLOCK_K * stride_bk

    c = acc.to(c_ptr.dtype.element_ty)
    offs_cm = pid_m * BLOCK_M + tl.arange(0, BLOCK_M)
    offs_cn = pid_n * BLOCK_N + tl.arange(0, BLOCK_N)
    c_ptrs = c_ptr + offs_cm[:, None] * stride_cm + offs_cn[None, :] * stride_cn
    mask = (offs_cm[:, None] < M) & (offs_cn[None, :] < N)
    tl.store(c_ptrs, c, mask=mask)

# config = {"BLOCK_K": 128, "BLOCK_M": 128, "BLOCK_N": 256, "GROUP_M": 8, "arch": "sm_100", "dtype": "fp32", "num_ctas": 1, "num_stages": 8, "num_warps": 4}
# arch = sm_100


// ===== COMPILED SASS (sm_100a) =====

	.target	sm_100a

	.elftype	@"ET_EXEC"


//--------------------- .note.nv.tkinfo           --------------------------
	.section	.note.nv.tkinfo,"",@"SHT_NOTE"
	.sectionflags	@"SHF_NOTE_NV_TKINFO"
	.tkinfo
        /*0018*/ 	.word	0x00000081
        /*0030*/ 	.string	""
        /*0030*/ 	.string	"ptxas-blackwell"
        /*0030*/ 	.string	"Cuda compilation tools, release 12.9, V12.9.86"
        /*0030*/ 	.string	"Build cuda_12.9.r12.9/compiler.36037853_0"
        /*0030*/ 	.string	"-v  -suppress-debug-info  -lineinfo  -arch sm_100a "



//--------------------- .note.nv.cuver            --------------------------
	.section	.note.nv.cuver,"",@"SHT_NOTE"
	.sectionflags	@"SHF_NOTE_NV_CUVER"
        /*0018*/ 	.short	0x0001
        /*001a*/ 	.short	0x0064
        /*001c*/ 	.short	0x0001
        /*001e*/ 	.short	0x0000
        /*0020*/ 	.short	0x0001
        /*0022*/ 	.short	0x0000


//--------------------- .nv.info                  --------------------------
	.section	.nv.info,"",@"SHT_CUDA_INFO"
	.align	4


	//----- nvinfo : EIATTR_REGCOUNT
	.align		4
        /*0000*/ 	.byte	0x04, 0x2f
        /*0002*/ 	.short	(.L_4 - .L_3)
	.align		4
.L_3:
        /*0004*/ 	.word	index@(matmul_kernel)
        /*0008*/ 	.word	0x000000ff


	//----- nvinfo : EIATTR_FRAME_SIZE
	.align		4
.L_4:
        /*000c*/ 	.byte	0x04, 0x11
        /*000e*/ 	.short	(.L_6 - .L_5)
	.align		4
.L_5:
        /*0010*/ 	.word	index@($__internal_2_$__cuda_sm10x_tcgen05_guardrail_trap_unallocated_columns_being_dealloced)
        /*0014*/ 	.word	0x000017e0


	//----- nvinfo : EIATTR_FRAME_SIZE
	.align		4
.L_6:
        /*0018*/ 	.byte	0x04, 0x11
        /*001a*/ 	.short	(.L_8 - .L_7)
	.align		4
.L_7:
        /*001c*/ 	.word	index@($__internal_1_$__cuda_sm10x_tcgen05_guardrail_trap_phase_invalid_during_alloc)
        /*0020*/ 	.word	0x000017e0


	//----- nvinfo : EIATTR_FRAME_SIZE
	.align		4
.L_8:
        /*0024*/ 	.byte	0x04, 0x11
        /*0026*/ 	.short	(.L_10 - .L_9)
	.align		4
.L_9:
        /*0028*/ 	.word	index@($__internal_0_$__cuda_sm10x_tcgen05_guardrail_trap_col_being_dealloced_not_returned_by_alloc)
        /*002c*/ 	.word	0x000017e0


	//----- nvinfo : EIATTR_FRAME_SIZE
	.align		4
.L_10:
        /*0030*/ 	.byte	0x04, 0x11
        /*0032*/ 	.short	(.L_12 - .L_11)
	.align		4
.L_11:
        /*0034*/ 	.word	index@(matmul_kernel)
        /*0038*/ 	.word	0x000017e0


	//----- nvinfo : EIATTR_MIN_STACK_SIZE
	.align		4
.L_12:
        /*003c*/ 	.byte	0x04, 0x12
        /*003e*/ 	.short	(.L_14 - .L_13)
	.align		4
.L_13:
        /*0040*/ 	.word	index@(matmul_kernel)
        /*0044*/ 	.word	0x000017e0
.L_14:


//--------------------- .nv.info.matmul_kernel    --------------------------
	.section	.nv.info.matmul_kernel,"",@"SHT_CUDA_INFO"
	.sectionflags	@""
	.align	4


	//----- nvinfo : EIATTR_CUDA_API_VERSION
	.align		4
        /*0000*/ 	.byte	0x04, 0x37
        /*0002*/ 	.short	(.L_16 - .L_15)
.L_15:
        /*0004*/ 	.word	0x00000081


	//----- nvinfo : EIATTR_KPARAM_INFO
	.align		4
.L_16:
        /*0008*/ 	.byte	0x04, 0x17
        /*000a*/ 	.short	(.L_18 - .L_17)
.L_17:
        /*000c*/ 	.word	0x00000000
        /*0010*/ 	.short	0x000d
        /*0012*/ 	.short	0x0048
        /*0014*/ 	.byte	0x00, 0xf4, 0x21, 0x00


	//----- nvinfo : EIATTR_KPARAM_INFO
	.align		4
.L_18:
        /*0018*/ 	.byte	0x04, 0x17
        /*001a*/ 	.short	(.L_20 - .L_19)
.L_19:
        /*001c*/ 	.word	0x00000000
        /*0020*/ 	.short	0x000c
        /*0022*/ 	.short	0x0040
        /*0024*/ 	.byte	0x00, 0xf4, 0x21, 0x00


	//----- nvinfo : EIATTR_KPARAM_INFO
	.align		4
.L_20:
        /*0028*/ 	.byte	0x04, 0x17
        /*002a*/ 	.short	(.L_22 - .L_21)
.L_21:
        /*002c*/ 	.word	0x00000000
        /*0030*/ 	.short	0x000b
        /*0032*/ 	.short	0x0038
        /*0034*/ 	.byte	0x00, 0xf0, 0x11, 0x00


	//----- nvinfo : EIATTR_KPARAM_INFO
	.align		4
.L_22:
        /*0038*/ 	.byte	0x04, 0x17
        /*003a*/ 	.short	(.L_24 - .L_23)
.L_23:
        /*003c*/ 	.word	0x00000000
        /*0040*/ 	.short	0x000a
        /*0042*/ 	.short	0x0034
        /*0044*/ 	.byte	0x00, 0xf0, 0x11, 0x00


	//----- nvinfo : EIATTR_KPARAM_INFO
	.align		4
.L_24:
        /*0048*/ 	.byte	0x04, 0x17
        /*004a*/ 	.short	(.L_26 - .L_25)
.L_25:
        /*004c*/ 	.word	0x00000000
        /*0050*/ 	.short	0x0009
        /*0052*/ 	.short	0x0030
        /*0054*/ 	.byte	0x00, 0xf0, 0x11, 0x00


	//----- nvinfo : EIATTR_KPARAM_INFO
	.align		4
.L_26:
        /*0058*/ 	.byte	0x04, 0x17
        /*005a*/ 	.short	(.L_28 - .L_27)
.L_27:
        /*005c*/ 	.word	0x00000000
        /*0060*/ 	.short	0x0008
        /*0062*/ 	.short	0x002c
        /*0064*/ 	.byte	0x00, 0xf0, 0x11, 0x00


	//----- nvinfo : EIATTR_KPARAM_INFO
	.align		4
.L_28:
        /*0068*/ 	.byte	0x04, 0x17
        /*006a*/ 	.short	(.L_30 - .L_29)
.L_29:
        /*006c*/ 	.word	0x00000000
        /*0070*/ 	.short	0x0007
        /*0072*/ 	.short	0x0028
        /*0074*/ 	.byte	0x00, 0xf0, 0x11, 0x00


	//----- nvinfo : EIATTR_KPARAM_INFO
	.align		4
.L_30:
        /*0078*/ 	.byte	0x04, 0x17
        /*007a*/ 	.short	(.L_32 - .L_31)
.L_31:
        /*007c*/ 	.word	0x00000000
        /*0080*/ 	.short	0x0006
        /*0082*/ 	.short	0x0024
        /*0084*/ 	.byte	0x00, 0xf0, 0x11, 0x00


	//----- nvinfo : EIATTR_KPARAM_INFO
	.align		4
.L_32:
        /*0088*/ 	.byte	0x04, 0x17
        /*008a*/ 	.short	(.L_34 - .L_33)
.L_33:
        /*008c*/ 	.word	0x00000000
        /*0090*/ 	.short	0x0005
        /*0092*/ 	.short	0x0020
        /*0094*/ 	.byte	0x00, 0xf0, 0x11, 0x00


	//----- nvinfo : EIATTR_KPARAM_INFO
	.align		4
.L_34:
        /*0098*/ 	.byte	0x04, 0x17
        /*009a*/ 	.short	(.L_36 - .L_35)
.L_35:
        /*009c*/ 	.word	0x00000000
        /*00a0*/ 	.short	0x0004
        /*00a2*/ 	.short	0x001c
        /*00a4*/ 	.byte	0x00, 0xf0, 0x11, 0x00


	//----- nvinfo : EIATTR_KPARAM_INFO
	.align		4
.L_36:
        /*00a8*/ 	.byte	0x04, 0x17
        /*00aa*/ 	.short	(.L_38 - .L_37)
.L_37:
        /*00ac*/ 	.word	0x00000000
        /*00b0*/ 	.short	0x0003
        /*00b2*/ 	.short	0x0018
        /*00b4*/ 	.byte	0x00, 0xf0, 0x11, 0x00


	//----- nvinfo : EIATTR_KPARAM_INFO
	.align		4
.L_38:
        /*00b8*/ 	.byte	0x04, 0x17
        /*00ba*/ 	.short	(.L_40 - .L_39)
.L_39:
        /*00bc*/ 	.word	0x00000000
        /*00c0*/ 	.short	0x0002
        /*00c2*/ 	.short	0x0010
        /*00c4*/ 	.byte	0x00, 0xf4, 0x21, 0x00


	//----- nvinfo : EIATTR_KPARAM_INFO
	.align		4
.L_40:
        /*00c8*/ 	.byte	0x04, 0x17
        /*00ca*/ 	.short	(.L_42 - .L_41)
.L_41:
        /*00cc*/ 	.word	0x00000000
        /*00d0*/ 	.short	0x0001
        /*00d2*/ 	.short	0x0008
        /*00d4*/ 	.byte	0x00, 0xf4, 0x21, 0x00


	//----- nvinfo : EIATTR_KPARAM_INFO
	.align		4
.L_42:
        /*00d8*/ 	.byte	0x04, 0x17
        /*00da*/ 	.short	(.L_44 - .L_43)
.L_43:
        /*00dc*/ 	.word	0x00000000
        /*00e0*/ 	.short	0x0000
        /*00e2*/ 	.short	0x0000
        /*00e4*/ 	.byte	0x00, 0xf4, 0x21, 0x00


	//----- nvinfo : EIATTR_AT_ENTRY_FRAGMENTS
	.align		4
.L_44:
        /*00e8*/ 	.byte	0x04, 0x4f
        /*00ea*/ 	.short	(.L_46 - .L_45)


	//   ....[0]....
.L_45:
        /*00ec*/ 	.word	0x00000004


	//----- nvinfo : EIATTR_RESERVED_SMEM_USED
	.align		4
.L_46:
        /*00f0*/ 	.byte	0x01, 0x41
	.zero		2


	//----- nvinfo : EIATTR_SPARSE_MMA_MASK
	.align		4
        /*00f4*/ 	.byte	0x03, 0x50
        /*00f6*/ 	.short	0x0000


	//----- nvinfo : EIATTR_TCGEN05_1CTA_USED
	.align		4
        /*00f8*/ 	.byte	0x01, 0x51
	.zero		2


	//----- nvinfo : EIATTR_MAXREG_COUNT
	.align		4
        /*00fc*/ 	.byte	0x03, 0x1b
        /*00fe*/ 	.short	0x00ff


	//----- nvinfo : EIATTR_NUM_BARRIERS
	.align		4
        /*0100*/ 	.byte	0x02, 0x4c
        /*0102*/ 	.byte	0x01
	.zero		1


	//----- nvinfo : EIATTR_ANNOTATIONS
	.align		4
        /*0104*/ 	.byte	0x04, 0x55
        /*0106*/ 	.short	(.L_48 - .L_47)


	//   ....[0]....
.L_47:
        /*0108*/ 	.word	0x00000001
        /*010c*/ 	.byte	0x00, 0x04, 0x00, 0x00, 0x01, 0x00, 0x00, 0x00, 0x70, 0x0d, 0x00, 0x00, 0x01, 0x00, 0x00, 0x00
        /* <DEDUP_REMOVED lines=419> */
        /*1b4c*/ 	.byte	0xc0, 0x39, 0x01, 0x00, 0x01, 0x00, 0x00, 0x00, 0xa0, 0x3b, 0x01, 0x00


	//----- nvinfo : EIATTR_INT_WARP_WIDE_INSTR_OFFSETS
	.align		4
.L_48:
        /*1b58*/ 	.byte	0x04, 0x31
        /*1b5a*/ 	.short	(.L_50 - .L_49)


	//   ....[0]....
.L_49:
        /*1b5c*/ 	.word	0x000158f0


	//   ....[1]....
        /*1b60*/ 	.word	0x00015940


	//   ....[2]....
        /*1b64*/ 	.word	0x00015a20


	//   ....[3]....
        /*1b68*/ 	.word	0x0006f8b0


	//   ....[4]....
        /*1b6c*/ 	.word	0x0006f900


	//----- nvinfo : EIATTR_COOP_GROUP_MASK_REGIDS
	.align		4
.L_50:
        /*1b70*/ 	.byte	0x04, 0x29
        /*1b72*/ 	.short	(.L_52 - .L_51)


	//   ....[0]....
.L_51:
        /*1b74*/ 	.word	0xffffffff


	//   ....[1]....
        /*1b78*/ 	.word	0xffffffff


	//   ....[2]....
        /*1b7c*/ 	.word	0xffffffff


	//   ....[3]....
        /*1b80*/ 	.word	0xffffffff


	//----- nvinfo : EIATTR_COOP_GROUP_INSTR_OFFSETS
	.align		4
.L_52:
        /*1b84*/ 	.byte	0x04, 0x28
        /*1b86*/ 	.short	(.L_54 - .L_53)


	//   ....[0]....
.L_53:
        /*1b88*/ 	.word	0x00000070


	//   ....[1]....
        /*1b8c*/ 	.word	0x00000330


	//   ....[2]....
        /*1b90*/ 	.word	0x0006f740


	//   ....[3]....
        /*1b94*/ 	.word	0x0006f9b0


	//----- nvinfo : EIATTR_VRC_CTA_INIT_COUNT
	.align		4
.L_54:
        /*1b98*/ 	.byte	0x02, 0x4a
        /*1b9a*/ 	.byte	0x80
	.zero		1


	//----- nvinfo : EIATTR_MBARRIER_INSTR_OFFSETS
	.align		4
        /*1b9c*/ 	.byte	0x04, 0x39
        /*1b9e*/ 	.short	(.L_56 - .L_55)


	//   ....[0]....
.L_55:
        /*1ba0*/ 	.word	0x00015b20
        /*1ba4*/ 	.word	0x000000ff
        /*1ba8*/ 	.word	0x00000000
        /*1bac*/ 	.short	0x0100
        /*1bae*/ 	.byte	0x04
	.zero		1


	//   ....[1]....
        /*1bb0*/ 	.word	0x00015c00
        /*1bb4*/ 	.word	0x000000ff
        /*1bb8*/ 	.word	0x00170008
        /*1bbc*/ 	.short	0x0100
        /*1bbe*/ 	.byte	0x09
	.zero		1


	//   ....[2]....
        /*1bc0*/ 	.word	0x00057ce0
        /*1bc4*/ 	.word	0x000000ff
        /*1bc8*/ 	.word	0x00000000
        /*1bcc*/ 	.short	0x010a
        /*1bce*/ 	.byte	0x04
	.zero		1


	//   ....[3]....
        /*1bd0*/ 	.word	0x00067c80
        /*1bd4*/ 	.word	0x000000ff
        /*1bd8*/ 	.word	0x00000000
        /*1bdc*/ 	.short	0x010a
        /*1bde*/ 	.byte	0x04
	.zero		1


	//   ....[4]....
        /*1be0*/ 	.word	0x00067dc0
        /*1be4*/ 	.word	0x000000ff
        /*1be8*/ 	.word	0x00170000
        /*1bec*/ 	.short	0x0108
        /*1bee*/ 	.byte	0x09
	.zero		1


	//   ....[5]....
        /*1bf0*/ 	.word	0x00067ee0
        /*1bf4*/ 	.word	0x000000ff
        /*1bf8*/ 	.word	0x00170008
        /*1bfc*/ 	.short	0x0108
        /*1bfe*/ 	.byte	0x09
	.zero		1


	//   ....[6]....
        /*1c00*/ 	.word	0x0006f9d0
        /*1c04*/ 	.word	0x000000ff
        /*1c08*/ 	.word	0x00000000
        /*1c0c*/ 	.short	0x010a
        /*1c0e*/ 	.byte	0x04
	.zero		1


	//   ....[7]....
        /*1c10*/ 	.word	0x0006fa00
        /*1c14*/ 	.word	0x000000ff
        /*1c18*/ 	.word	0x00000000
        /*1c1c*/ 	.short	0x010a
        /*1c1e*/ 	.byte	0x04
	.zero		1


	//----- nvinfo : EIATTR_NUM_MBARRIERS
	.align		4
.L_56:
        /*1c20*/ 	.byte	0x03, 0x38
        /*1c22*/ 	.short	0x0002


	//----- nvinfo : EIATTR_EXIT_INSTR_OFFSETS
	.align		4
        /*1c24*/ 	.byte	0x04, 0x1c
        /*1c26*/ 	.short	(.L_58 - .L_57)


	//   ....[0]....
.L_57:
        /*1c28*/ 	.word	0x0006f9c0


	//----- nvinfo : EIATTR_REQNTID
	.align		4
.L_58:
        /*1c2c*/ 	.byte	0x04, 0x10
        /*1c2e*/ 	.short	(.L_60 - .L_59)
.L_59:
        /*1c30*/ 	.word	0x00000080
        /*1c34*/ 	.word	0x00000001
        /*1c38*/ 	.word	0x00000001


	//----- nvinfo : EIATTR_CRS_STACK_SIZE
	.align		4
.L_60:
        /*1c3c*/ 	.byte	0x04, 0x1e
        /*1c3e*/ 	.short	(.L_62 - .L_61)
.L_61:
        /*1c40*/ 	.word	0x00000000


	//----- nvinfo : EIATTR_CBANK_PARAM_SIZE
	.align		4
.L_62:
        /*1c44*/ 	.byte	0x03, 0x19
        /*1c46*/ 	.short	0x0050


	//----- nvinfo : EIATTR_PARAM_CBANK
	.align		4
        /*1c48*/ 	.byte	0x04, 0x0a
        /*1c4a*/ 	.short	(.L_64 - .L_63)
	.align		4
.L_63:
        /*1c4c*/ 	.word	index@(.nv.constant0.matmul_kernel)
        /*1c50*/ 	.short	0x0380
        /*1c52*/ 	.short	0x0050


	//----- nvinfo : EIATTR_SW_WAR
	.align		4
.L_64:
        /*1c54*/ 	.byte	0x04, 0x36
        /*1c56*/ 	.short	(.L_66 - .L_65)
.L_65:
        /*1c58*/ 	.word	0x00000008
.L_66:


//--------------------- .nv.compat                --------------------------
	.section	.nv.compat,"",@"SHT_CUDA_COMPAT_INFO"
	.align	4
        /*0000*/ 	.byte	0x02, 0x02, 0x02, 0x00, 0x02, 0x05, 0x05, 0x00, 0x02, 0x03, 0x00, 0x00, 0x02, 0x06, 0x01, 0x00


//--------------------- .nv.callgraph             --------------------------
	.section	.nv.callgraph,"",@"SHT_CUDA_CALLGRAPH"
	.align	4
	.sectionentsize	8
	.align		4
        /*0000*/ 	.word	0x00000000
	.align		4
        /*0004*/ 	.word	0xffffffff
	.align		4
        /*0008*/ 	.word	0x00000000
	.align		4
        /*000c*/ 	.word	0xfffffffe
	.align		4
        /*0010*/ 	.word	0x00000000
	.align		4
        /*0014*/ 	.word	0xfffffffd
	.align		4
        /*0018*/ 	.word	0x00000000
	.align		4
        /*001c*/ 	.word	0xfffffffc


//--------------------- .text.matmul_kernel       --------------------------
	.section	.text.matmul_kernel,"ax",@progbits
	.align	128
        .global         matmul_kernel
        .type           matmul_kernel,@function
        .size           matmul_kernel,(.L_x_21 - matmul_kernel)
        .other          matmul_kernel,@"STO_CUDA_ENTRY STV_DEFAULT"
matmul_kernel:
.text.matmul_kernel:
[----:B------:R-:W1:Y:S01]  /*0000*/  LDC R1, c[0x0][0x37c] ;  /* 0x0000df00ff017b82 */ /* 0x000e620000000800 */
[----:B------:R-:W2:Y:S01]  /*0010*/  S2R R0, SR_TID.X ;  /* 0x0000000000007919 */ /* 0x000ea20000002100 */
[----:B-1----:R-:W-:Y:S01]  /*0020*/  VIADD R1, R1, 0xffffe820 ;  /* 0xffffe82001017836 */ /* 0x002fe20000000000 */
[----:B--2---:R-:W-:-:S13]  /*0030*/  ISETP.GE.U32.AND P0, PT, R0, 0x20, PT ;  /* 0x000000200000780c */ /* 0x004fda0003f06070 */
[----:B------:R-:W-:Y:S02]  /*0040*/  VOTEU.ANY UP0, P0 ;  /* 0x0000000000ff7886 */ /* 0x000fe40000000100 */
[----:B------:R-:W-:Y:S05]  /*0050*/  BRA.U UP0, `(.L_x_0) ;  /* 0x0000000100b87547 */ /* 0x000fea000b800000 */
[----:B------:R-:W1:Y:S01]  /*0060*/  S2UR UR6, SR_CgaCtaId ;  /* 0x00000000000679c3 */ /* 0x000e620000008800 */
[----:B------:R-:W-:Y:S01]  /*0070*/  NOP ;  /* 0x0000000000007918 */ /* 0x000fe20000000000 */
[----:B------:R-:W-:Y:S02]  /*0080*/  UMOV UR4, 0x40 ;  /* 0x0000004000047882 */ /* 0x000fe40000000000 */
[----:B-1----:R-:W-:-:S09]  /*0090*/  ULEA UR4, UR6, UR4, 0x18 ;  /* 0x0000000406047291 */ /* 0x002fd2000f8ec0ff */
[----:B------:R-:W1:Y:S01]  /*00a0*/  LDS.U8 R0, [UR4] ;  /* 0x00000004ff007984 */ /* 0x000e620008000000 */
[----:B------:R-:W-:Y:S02]  /*00b0*/  UMOV UR4, 0x400 ;  /* 0x0000040000047882 */ /* 0x000fe40000000000 */
[----:B------:R-:W-:Y:S01]  /*00c0*/  ULEA UR4, UR6, UR4, 0x18 ;  /* 0x0000000406047291 */ /* 0x000fe2000f8ec0ff */
[----:B-1----:R-:W-:-:S13]  /*00d0*/  ISETP.NE.AND P0, PT, R0, RZ, PT ;  /* 0x000000ff0000720c */ /* 0x002fda0003f05270 */
[----:B------:R-:W-:Y:S05]  /*00e0*/  @P0 BRA `(.L_x_1) ;  /* 0x00000000007c0947 */ /* 0x000fea0003800000 */
[----:B------:R-:W-:-:S13]  /*00f0*/  ELECT P0, URZ, PT ;  /* 0x0000000000ff782f */ /* 0x000fda0003800000 */
[----:B------:R-:W-:Y:S05]  /*0100*/  @!P0 BRA `(.L_x_2) ;  /* 0x0000000000848947 */ /* 0x000fea0003800000 */
[----:B------:R-:W-:Y:S01]  /*0110*/  UMOV UR5, 0x10 ;  /* 0x0000001000057882 */ /* 0x000fe20000000000 */
[----:B------:R-:W-:Y:S02]  /*0120*/  IMAD.MOV.U32 R4, RZ, RZ, 0x1 ;  /* 0x00000001ff047424 */ /* 0x000fe400078e00ff */
[----:B------:R-:W-:Y:S02]  /*0130*/  IMAD.MOV.U32 R5, RZ, RZ, 0xffff ;  /* 0x0000ffffff057424 */ /* 0x000fe400078e00ff */
[----:B------:R-:W-:Y:S04]  /*0140*/  DEPBAR.LE SB1, 0x36 ;  /* 0x00009d800000791a */ /* 0x000fe80000000000 */
[----:B------:R-:W1:Y:S02]  /*0150*/  UTCATOMSWS.FIND_AND_SET.ALIGN UP1, UR5, UR5 ;  /* 0x00000005000575e3 */ /* 0x000e640008020800 */
[----:B-1----:R-:W-:-:S04]  /*0160*/  PLOP3.LUT P0, PT, PT, PT, UP1, 0x80, 0x8 ;  /* 0x000000000008781c */ /* 0x002fc80003f0f018 */
[----:B------:R-:W-:-:S04]  /*0170*/  SEL R0, RZ, 0xffffffff, !P0 ;  /* 0xffffffffff007807 */ /* 0x000fc80004000000 */
[----:B------:R-:W-:Y:S02]  /*0180*/  ISETP.NE.AND P0, PT, R0, RZ, PT ;  /* 0x000000ff0000720c */ /* 0x000fe40003f05270 */
[----:B------:R-:W-:-:S11]  /*0190*/  MOV R0, UR5 ;  /* 0x0000000500007c02 */ /* 0x000fd60008000f00 */
[----:B------:R-:W-:Y:S05]  /*01a0*/  @P0 BRA `(.L_x_3) ;  /* 0x0000000000240947 */ /* 0x000fea0003800000 */
.L_x_4:
[----:B------:R-:W-:Y:S05]  /*01b0*/  NANOSLEEP 0x64 ;  /* 0x000000640000795d */ /* 0x000fea0003800000 */
[----:B------:R-:W-:-:S05]  /*01c0*/  UMOV UR5, 0x10 ;  /* 0x0000001000057882 */ /* 0x000fca0000000000 */
[----:B------:R-:W-:Y:S04]  /*01d0*/  DEPBAR.LE SB1, 0x36 ;  /* 0x00009d800000791a */ /* 0x000fe80000000000 */
[----:B------:R-:W1:Y:S02]  /*01e0*/  UTCATOMSWS.FIND_AND_SET.ALIGN UP1, UR5, UR5 ;  /* 0x00000005000575e3 */ /* 0x000e640008020800 */
[----:B-1----:R-:W-:-:S04]  /*01f0*/  PLOP3.LUT P0, PT, PT, PT, UP1, 0x80, 0x8 ;  /* 0x000000000008781c */ /* 0x002fc80003f0f018 */
[----:B------:R-:W-:-:S04]  /*0200*/  SEL R0, RZ, 0xffffffff, !P0 ;  /* 0xffffffffff007807 */ /* 0x000fc80004000000 */
[----:B------:R-:W-:Y:S01]  /*0210*/  ISETP.NE.AND P0, PT, R0, RZ, PT ;  /* 0x000000ff0000720c */ /* 0x000fe20003f05270 */
[----:B------:R-:W-:-:S12]  /*0220*/  IMAD.U32 R0, RZ, RZ, UR5 ;  /* 0x00000005ff007e24 */ /* 0x000fd8000f8e00ff */
[----:B------:R-:W-:Y:S05]  /*0230*/  @!P0 BRA `(.L_x_4) ;  /* 0xfffffffc00dc8947 */ /* 0x000fea000383ffff */
.L_x_3:
[C---:B------:R-:W-:Y:S01]  /*0240*/  VIADD R3, R0.reuse, 0x10 ;  /* 0x0000001000037836 */ /* 0x040fe20000000000 */
[----:B------:R-:W-:Y:S01]  /*0250*/  UMOV UR5, 0x50 ;  /* 0x0000005000057882 */ /* 0x000fe20000000000 */
[----:B------:R-:W-:Y:S01]  /*0260*/  SHF.L.U32 R2, R5, R0, RZ ;  /* 0x0000000005027219 */ /* 0x000fe200000006ff */
[----:B------:R-:W-:Y:S01]  /*0270*/  ULEA UR5, UR6, UR5, 0x18 ;  /* 0x0000000506057291 */ /* 0x000fe2000f8ec0ff */
[----:B------:R-:W-:Y:S01]  /*0280*/  IMAD.SHL.U32 R0, R0, 0x20, RZ ;  /* 0x0000002000007824 */ /* 0x000fe200078e00ff */
[----:B------:R-:W-:-:S04]  /*0290*/  SHF.L.U32 R3, R4, R3, RZ ;  /* 0x0000000304037219 */ /* 0x000fc800000006ff */
[----:B------:R-:W-:-:S05]  /*02a0*/  LOP3.LUT R2, R3, R2, RZ, 0xfc, !PT ;  /* 0x0000000203027212 */ /* 0x000fca00078efcff */
[----:B------:R1:W-:Y:S04]  /*02b0*/  ATOMS.OR RZ, [UR5], R2 ;  /* 0x00000002ffff798c */ /* 0x0003e8000b000005 */
[----:B------:R1:W-:Y:S01]  /*02c0*/  STS [UR4], R0 ;  /* 0x00000000ff007988 */ /* 0x0003e20008000804 */
[----:B------:R-:W-:Y:S05]  /*02d0*/  BRA `(.L_x_2) ;  /* 0x0000000000107947 */ /* 0x000fea0003800000 */
.L_x_1:
[----:B------:R-:W-:Y:S02]  /*02e0*/  MOV R0, 0xffffffff ;  /* 0xffffffff00007802 */ /* 0x000fe40000000f00 */
[----:B------:R-:W-:-:S03]  /*02f0*/  MOV R2, 0x320 ;  /* 0x0000032000027802 */ /* 0x000fc60000000f00 */
[----:B------:R1:W-:Y:S04]  /*0300*/  STS [UR4], R0 ;  /* 0x00000000ff007988 */ /* 0x0003e80008000804 */
[----:B-1----:R-:W-:Y:S05]  /*0310*/  CALL.REL.NOINC `($__internal_1_$__cuda_sm10x_tcgen05_guardrail_trap_phase_invalid_during_alloc) ;  /* 0x000006f400d07944 */ /* 0x002fea0003c00000 */
.L_x_2:
[----:B------:R-:W-:Y:S05]  /*0320*/  WARPSYNC.ALL ;  /* 0x0000000000007948 */ /* 0x000fea0003800000 */
[----:B------:R-:W-:Y:S01]  /*0330*/  NOP ;  /* 0x0000000000007918 */ /* 0x000fe20000000000 */
.L_x_0:
[----:B-1----:R-:W1:Y:S01]  /*0340*/  LDC.64 R2, c[0x0][0x398] ;  /* 0x0000e600ff027b82 */ /* 0x002e620000000a00 */
[----:B------:R-:W2:Y:S01]  /*0350*/  S2R R5, SR_CTAID.X ;  /* 0x0000000000057919 */ /* 0x000ea20000002500 */
[----:B------:R-:W-:Y:S01]  /*0360*/  UMOV UR9, 0x400 ;  /* 0x0000040000097882 */ /* 0x000fe20000000000 */
[----:B------:R-:W3:Y:S01]  /*0370*/  LDCU UR29, c[0x0][0x3a4] ;  /* 0x00007480ff1d77ac */ /* 0x000ee20008000800 */
[----:B------:R-:W4:Y:S01]  /*0380*/  S2R R252, SR_TID.X ;  /* 0x0000000000fc7919 */ /* 0x000f220000002100 */
[----:B------:R-:W1:Y:S03]  /*0390*/  LDCU.128 UR24, c[0x0][0x380] ;  /* 0x00007000ff1877ac */ /* 0x000e660008000c00 */
[----:B------:R-:W1:Y:S01]  /*03a0*/  S2UR UR6, SR_CgaCtaId ;  /* 0x00000000000679c3 */ /* 0x000e620000008800 */
[----:B------:R-:W1:Y:S01]  /*03b0*/  LDCU UR75, c[0x0][0x3b0] ;  /* 0x00007600ff4b77ac */ /* 0x000e620008000800 */
[----:B------:R-:W1:Y:S01]  /*03c0*/  LDCU UR74, c[0x0][0x3b0] ;  /* 0x00007600ff4a77ac */ /* 0x000e620008000800 */
[----:B------:R-:W1:Y:S01]  /*03d0*/  LDCU UR73, c[0x0][0x3b0] ;  /* 0x00007600ff4977ac */ /* 0x000e620008000800 */
[----:B------:R-:W1:Y:S02]  /*03e0*/  LDCU UR72, c[0x0][0x3b0] ;  /* 0x00007600ff4877ac */ /* 0x000e640008000800 */
[----:B-1----:R-:W-:Y:S01]  /*03f0*/  IMAD.MOV.U32 R14, RZ, RZ, R3 ;  /* 0x000000ffff0e7224 */ /* 0x002fe200078e0003 */
[----:B------:R1:W-:Y:S01]  /*0400*/  STL.64 [R1+0x30], R2 ;  /* 0x0000300201007387 */ /* 0x0003e20000100a00 */
[----:B------:R-:W-:Y:S01]  /*0410*/  IMAD.MOV.U32 R12, RZ, RZ, R2 ;  /* 0x000000ffff0c7224 */ /* 0x000fe200078e0002 */
[----:B------:R-:W3:Y:S01]  /*0420*/  LDCU UR71, c[0x0][0x3b0] ;  /* 0x00007600ff4777ac */ /* 0x000ee20008000800 */
[----:B------:R-:W-:Y:S01]  /*0430*/  VIADD R0, R14, 0xff ;  /* 0x000000ff0e007836 */ /* 0x000fe20000000000 */
[----:B------:R-:W-:Y:S01]  /*0440*/  IABS R251, R14 ;  /* 0x0000000e00fb7213 */ /* 0x000fe20000000000 */
[----:B------:R-:W3:Y:S01]  /*0450*/  LDCU UR70, c[0x0][0x3b0] ;  /* 0x00007600ff4677ac */ /* 0x000ee20008000800 */
[----:B--2---:R-:W-:Y:S01]  /*0460*/  IABS R8, R5 ;  /* 0x0000000500087213 */ /* 0x004fe20000000000 */
[----:B------:R-:W2:Y:S01]  /*0470*/  LDCU UR67, c[0x0][0x3b0] ;  /* 0x00007600ff4377ac */ /* 0x000ea20008000800 */
[----:B-1----:R-:W-:Y:S01]  /*0480*/  SHF.R.S32.HI R3, RZ, 0x1f, R0 ;  /* 0x0000001fff037819 */ /* 0x002fe20000011400 */
[----:B------:R-:W1:Y:S03]  /*0490*/  LDCU UR66, c[0x0][0x3b0] ;  /* 0x00007600ff4277ac */ /* 0x000e660008000800 */
[----:B------:R-:W-:Y:S01]  /*04a0*/  LEA.HI R3, R3, R0, RZ, 0x8 ;  /* 0x0000000003037211 */ /* 0x000fe200078f40ff */
[----:B------:R-:W1:Y:S03]  /*04b0*/  LDCU UR64, c[0x0][0x3b0] ;  /* 0x00007600ff4077ac */ /* 0x000e660008000800 */
[----:B------:R-:W-:Y:S01]  /*04c0*/  SHF.R.S32.HI R3, RZ, 0x8, R3 ;  /* 0x00000008ff037819 */ /* 0x000fe20000011403 */
[----:B------:R-:W1:Y:S03]  /*04d0*/  LDCU UR63, c[0x0][0x3b0] ;  /* 0x00007600ff3f77ac */ /* 0x000e660008000800 */
[----:B------:R-:W-:Y:S01]  /*04e0*/  SHF.L.U32 R4, R3, 0x3, RZ ;  /* 0x0000000303047819 */ /* 0x000fe200000006ff */
[----:B------:R-:W1:Y:S03]  /*04f0*/  LDCU UR62, c[0x0][0x3b0] ;  /* 0x00007600ff3e77ac */ /* 0x000e660008000800 */
[----:B------:R-:W-:-:S02]  /*0500*/  IABS R7, R4 ;  /* 0x0000000400077213 */ /* 0x000fc40000000000 */
[----:B------:R-:W-:Y:S01]  /*0510*/  IABS R10, R4 ;  /* 0x00000004000a7213 */ /* 0x000fe20000000000 */
[----:B------:R-:W1:Y:S01]  /*0520*/  LDCU UR61, c[0x0][0x3b0] ;  /* 0x00007600ff3d77ac */ /* 0x000e620008000800 */
[----:B------:R-:W2:Y:S01]  /*0530*/  I2F.RP R0, R7 ;  /* 0x0000000700007306 */ /* 0x000ea20000209400 */
[----:B------:R-:W1:Y:S01]  /*0540*/  LDCU UR60, c[0x0][0x3b0] ;  /* 0x00007600ff3c77ac */ /* 0x000e620008000800 */
[----:B------:R-:W1:Y:S01]  /*0550*/  LDCU UR59, c[0x0][0x3b0] ;  /* 0x00007600ff3b77ac */ /* 0x000e620008000800 */
[----:B------:R-:W1:Y:S05]  /*0560*/  LDCU UR57, c[0x0][0x3b0] ;  /* 0x00007600ff3977ac */ /* 0x000e6a0008000800 */
[----:B--2---:R-:W2:Y:S01]  /*0570*/  MUFU.RCP R0, R0 ;  /* 0x0000000000007308 */ /* 0x004ea20000001000 */
[----:B------:R-:W1:Y:S01]  /*0580*/  LDCU UR56, c[0x0][0x3b0] ;  /* 0x00007600ff3877ac */ /* 0x000e620008000800 */
[----:B------:R-:W1:Y:S01]  /*0590*/  LDCU UR54, c[0x0][0x3b0] ;  /* 0x00007600ff3677ac */ /* 0x000e620008000800 */
[----:B------:R-:W1:Y:S01]  /*05a0*/  LDCU UR53, c[0x0][0x3b0] ;  /* 0x00007600ff3577ac */ /* 0x000e620008000800 */
[----:B------:R-:W1:Y:S01]  /*05b0*/  LDCU UR52, c[0x0][0x3b0] ;  /* 0x00007600ff3477ac */ /* 0x000e620008000800 */
[----:B--2---:R-:W-:Y:S01]  /*05c0*/  VIADD R2, R0, 0xffffffe ;  /* 0x0ffffffe00027836 */ /* 0x004fe20000000000 */
[----:B------:R-:W2:Y:S01]  /*05d0*/  LDCU UR51, c[0x0][0x3b0] ;  /* 0x00007600ff3377ac */ /* 0x000ea20008000800 */
[----:B------:R-:W-:-:S02]  /*05e0*/  IMAD.MOV R0, RZ, RZ, -R10 ;  /* 0x000000ffff007224 */ /* 0x000fc400078e0a0a */
[----:B------:R1:W2:Y:S01]  /*05f0*/  F2I.FTZ.U32.TRUNC.NTZ R3, R2 ;  /* 0x0000000200037305 */ /* 0x0002a2000021f000 */
[----:B------:R-:W3:Y:S01]  /*0600*/  LDCU UR69, c[0x0][0x3b0] ;  /* 0x00007600ff4577ac */ /* 0x000ee20008000800 */
[----:B------:R-:W3:Y:S01]  /*0610*/  LDCU UR65, c[0x0][0x3b0] ;  /* 0x00007600ff4177ac */ /* 0x000ee20008000800 */
[----:B-1----:R-:W-:Y:S01]  /*0620*/  HFMA2 R2, -RZ, RZ, 0, 0 ;  /* 0x00000000ff027431 */ /* 0x002fe200000001ff */
[----:B------:R-:W1:Y:S01]  /*0630*/  LDCU UR68, c[0x0][0x3b0] ;  /* 0x00007600ff4477ac */ /* 0x000e620008000800 */
[----:B------:R-:W1:Y:S01]  /*0640*/  LDCU UR46, c[0x0][0x3b0] ;  /* 0x00007600ff2e77ac */ /* 0x000e620008000800 */
[----:B--2---:R-:W-:Y:S01]  /*0650*/  IMAD.MOV R6, RZ, RZ, -R3 ;  /* 0x000000ffff067224 */ /* 0x004fe200078e0a03 */
[----:B------:R-:W2:Y:S03]  /*0660*/  LDCU UR58, c[0x0][0x3b0] ;  /* 0x00007600ff3a77ac */ /* 0x000ea60008000800 */
[----:B------:R-:W-:-:S02]  /*0670*/  IMAD R9, R6, R7, RZ ;  /* 0x0000000706097224 */ /* 0x000fc400078e02ff */
[----:B------:R-:W-:Y:S01]  /*0680*/  IMAD.MOV.U32 R6, RZ, RZ, R8 ;  /* 0x000000ffff067224 */ /* 0x000fe200078e0008 */
[----:B------:R-:W1:Y:S01]  /*0690*/  LDCU UR55, c[0x0][0x3b0] ;  /* 0x00007600ff3777ac */ /* 0x000e620008000800 */
[----:B------:R-:W-:Y:S01]  /*06a0*/  IMAD.HI.U32 R3, R3, R9, R2 ;  /* 0x0000000903037227 */ /* 0x000fe200078e0002 */
[----:B------:R-:W-:Y:S01]  /*06b0*/  IABS R9, R12 ;  /* 0x0000000c00097213 */ /* 0x000fe20000000000 */
[----:B------:R-:W1:Y:S04]  /*06c0*/  LDCU UR39, c[0x0][0x3b0] ;  /* 0x00007600ff2777ac */ /* 0x000e680008000800 */
[----:B------:R-:W-:Y:S01]  /*06d0*/  IMAD.HI.U32 R3, R3, R6, RZ ;  /* 0x0000000603037227 */ /* 0x000fe200078e00ff */
[----:B------:R-:W1:Y:S03]  /*06e0*/  LDCU UR40, c[0x0][0x3b0] ;  /* 0x00007600ff2877ac */ /* 0x000e660008000800 */
[----:B------:R-:W-:Y:S01]  /*06f0*/  IMAD R0, R3, R0, R6 ;  /* 0x0000000003007224 */ /* 0x000fe200078e0206 */
[----:B------:R-:W1:Y:S04]  /*0700*/  LDCU UR47, c[0x0][0x3b0] ;  /* 0x00007600ff2f77ac */ /* 0x000e680008000800 */
[----:B------:R-:W-:Y:S01]  /*0710*/  ISETP.GT.U32.AND P1, PT, R7, R0, PT ;  /* 0x000000000700720c */ /* 0x000fe20003f24070 */
[----:B------:R-:W1:Y:S01]  /*0720*/  LDCU UR50, c[0x0][0x3b0] ;  /* 0x00007600ff3277ac */ /* 0x000e620008000800 */
[----:B------:R-:W1:Y:S01]  /*0730*/  LDCU UR48, c[0x0][0x3b0] ;  /* 0x00007600ff3077ac */ /* 0x000e620008000800 */
[----:B------:R-:W1:Y:S10]  /*0740*/  LDCU UR45, c[0x0][0x3b0] ;  /* 0x00007600ff2d77ac */ /* 0x000e740008000800 */
[----:B------:R-:W-:Y:S01]  /*0750*/  @!P1 IMAD.IADD R0, R0, 0x1, -R7 ;  /* 0x0000000100009824 */ /* 0x000fe200078e0a07 */
[----:B------:R-:W1:Y:S01]  /*0760*/  LDCU UR38, c[0x0][0x3b0] ;  /* 0x00007600ff2677ac */ /* 0x000e620008000800 */
[----:B------:R-:W-:Y:S01]  /*0770*/  @!P1 VIADD R3, R3, 0x1 ;  /* 0x0000000103039836 */ /* 0x000fe20000000000 */
[----:B------:R-:W-:-:S02]  /*0780*/  ISETP.NE.AND P1, PT, R4, RZ, PT ;  /* 0x000000ff0400720c */ /* 0x000fc40003f25270 */
[----:B------:R-:W-:Y:S01]  /*0790*/  ISETP.GE.U32.AND P0, PT, R0, R7, PT ;  /* 0x000000070000720c */ /* 0x000fe20003f06070 */
[----:B------:R-:W1:Y:S01]  /*07a0*/  LDCU UR49, c[0x0][0x3b0] ;  /* 0x00007600ff3177ac */ /* 0x000e620008000800 */
[-C--:B------:R-:W-:Y:S01]  /*07b0*/  LOP3.LUT R0, R5, R4.reuse, RZ, 0x3c, !PT ;  /* 0x0000000405007212 */ /* 0x080fe200078e3cff */
[----:B------:R-:W1:Y:S03]  /*07c0*/  LDCU UR44, c[0x0][0x3b0] ;  /* 0x00007600ff2c77ac */ /* 0x000e660008000800 */
[----:B------:R-:W-:Y:S01]  /*07d0*/  ISETP.GE.AND P2, PT, R0, RZ, PT ;  /* 0x000000ff0000720c */ /* 0x000fe20003f46270 */
[----:B------:R-:W-:Y:S01]  /*07e0*/  VIADD R0, R12, 0x7f ;  /* 0x0000007f0c007836 */ /* 0x000fe20000000000 */
[----:B------:R-:W1:Y:S05]  /*07f0*/  LDCU UR42, c[0x0][0x3b0] ;  /* 0x00007600ff2a77ac */ /* 0x000e6a0008000800 */
[----:B------:R-:W-:Y:S01]  /*0800*/  @P0 IADD3 R3, PT, PT, R3, 0x1, RZ ;  /* 0x0000000103030810 */ /* 0x000fe20007ffe0ff */
[----:B------:R-:W1:Y:S04]  /*0810*/  LDCU UR43, c[0x0][0x3b0] ;  /* 0x00007600ff2b77ac */ /* 0x000e680008000800 */
[----:B------:R-:W-:Y:S01]  /*0820*/  IMAD.MOV.U32 R2, RZ, RZ, R3 ;  /* 0x000000ffff027224 */ /* 0x000fe200078e0003 */
[----:B------:R-:W-:Y:S01]  /*0830*/  SHF.R.S32.HI R3, RZ, 0x1f, R0 ;  /* 0x0000001fff037819 */ /* 0x000fe20000011400 */
[----:B------:R-:W1:Y:S02]  /*0840*/  LDCU UR41, c[0x0][0x3b0] ;  /* 0x00007600ff2977ac */ /* 0x000e640008000800 */
[----:B------:R-:W-:Y:S01]  /*0850*/  @!P2 IMAD.MOV R2, RZ, RZ, -R2 ;  /* 0x000000ffff02a224 */ /* 0x000fe200078e0a02 */
[----:B------:R-:W-:Y:S01]  /*0860*/  @!P1 LOP3.LUT R2, RZ, R4, RZ, 0x33, !PT ;  /* 0x00000004ff029212 */ /* 0x000fe200078e33ff */
[----:B------:R-:W1:Y:S01]  /*0870*/  LDCU UR11, c[0x0][0x3b0] ;  /* 0x00007600ff0b77ac */ /* 0x000e620008000800 */
[----:B------:R-:W-:-:S02]  /*0880*/  LEA.HI R3, R3, R0, RZ, 0x7 ;  /* 0x0000000003037211 */ /* 0x000fc400078f38ff */
[----:B------:R-:W-:Y:S01]  /*0890*/  SHF.L.U32 R11, R2, 0x3, RZ ;  /* 0x00000003020b7819 */ /* 0x000fe200000006ff */
[----:B------:R-:W-:Y:S01]  /*08a0*/  IMAD.MOV R2, RZ, RZ, -R2 ;  /* 0x000000ffff027224 */ /* 0x000fe200078e0a02 */
[----:B------:R-:W1:Y:S02]  /*08b0*/  LDCU UR37, c[0x0][0x3b0] ;  /* 0x00007600ff2577ac */ /* 0x000e640008000800 */
[----:B------:R-:W-:Y:S01]  /*08c0*/  LEA.HI.SX32 R3, R3, -R11, 0x19 ;  /* 0x8000000b03037211 */ /* 0x000fe200078fcaff */
[----:B------:R-:W-:Y:S01]  /*08d0*/  IMAD R16, R4, R2, R5 ;  /* 0x0000000204107224 */ /* 0x000fe200078e0205 */
[----:B------:R-:W-:Y:S01]  /*08e0*/  MOV R2, RZ ;  /* 0x000000ff00027202 */ /* 0x000fe20000000f00 */
[----:B------:R-:W1:Y:S01]  /*08f0*/  I2F.RP R4, R251 ;  /* 0x000000fb00047306 */ /* 0x000e620000209400 */
[----:B------:R-:W-:Y:S01]  /*0900*/  VIMNMX R13, PT, PT, R3, 0x8, PT ;  /* 0x00000008030d7848 */ /* 0x000fe20003fe0100 */
[----:B------:R-:W2:Y:S03]  /*0910*/  LDCU UR36, c[0x0][0x3b0] ;  /* 0x00007600ff2477ac */ /* 0x000ea60008000800 */
[-C--:B------:R-:W-:Y:S01]  /*0920*/  IABS R7, R13.reuse ;  /* 0x0000000d00077213 */ /* 0x080fe20000000000 */
[----:B------:R-:W2:Y:S01]  /*0930*/  LDCU UR35, c[0x0][0x3b0] ;  /* 0x00007600ff2377ac */ /* 0x000ea20008000800 */
[----:B------:R-:W-:-:S02]  /*0940*/  IABS R8, R13 ;  /* 0x0000000d00087213 */ /* 0x000fc40000000000 */
[----:B------:R-:W2:Y:S01]  /*0950*/  I2F.RP R0, R7 ;  /* 0x0000000700007306 */ /* 0x000ea20000209400 */
[----:B------:R-:W3:Y:S01]  /*0960*/  LDCU UR34, c[0x0][0x3b0] ;  /* 0x00007600ff2277ac */ /* 0x000ee20008000800 */
[----:B------:R-:W3:Y:S06]  /*0970*/  LDCU UR33, c[0x0][0x3b0] ;  /* 0x00007600ff2177ac */ /* 0x000eec0008000800 */
[----:B-1----:R-:W-:Y:S01]  /*0980*/  MUFU.RCP R4, R4 ;  /* 0x0000000400047308 */ /* 0x002fe20000001000 */
[----:B------:R-:W1:Y:S01]  /*0990*/  LDCU UR32, c[0x0][0x3b0] ;  /* 0x00007600ff2077ac */ /* 0x000e620008000800 */
[----:B------:R-:W1:Y:S06]  /*09a0*/  LDCU UR31, c[0x0][0x3b0] ;  /* 0x00007600ff1f77ac */ /* 0x000e6c0008000800 */
[----:B--2---:R-:W2:Y:S01]  /*09b0*/  MUFU.RCP R0, R0 ;  /* 0x0000000000007308 */ /* 0x004ea20000001000 */
[----:B------:R-:W1:Y:S01]  /*09c0*/  LDCU UR30, c[0x0][0x3b0] ;  /* 0x00007600ff1e77ac */ /* 0x000e620008000800 */
[----:B------:R-:W1:Y:S01]  /*09d0*/  LDCU UR4, c[0x0][0x3b0] ;  /* 0x00007600ff0477ac */ /* 0x000e620008000800 */
[----:B------:R-:W1:Y:S01]  /*09e0*/  LDCU UR76, c[0x0][0x3b0] ;  /* 0x00007600ff4c77ac */ /* 0x000e620008000800 */
[----:B------:R-:W1:Y:S01]  /*09f0*/  LDCU UR7, c[0x0][0x3b0] ;  /* 0x00007600ff0777ac */ /* 0x000e620008000800 */
[----:B--2---:R-:W-:Y:S01]  /*0a00*/  VIADD R3, R0, 0xffffffe ;  /* 0x0ffffffe00037836 */ /* 0x004fe20000000000 */
[----:B------:R-:W-:Y:S01]  /*0a10*/  IABS R0, R16 ;  /* 0x0000001000007213 */ /* 0x000fe20000000000 */
[----:B------:R-:W2:Y:S04]  /*0a20*/  LDCU UR8, c[0x0][0x3b0] ;  /* 0x00007600ff0877ac */ /* 0x000ea80008000800 */
[----:B------:R-:W1:Y:S01]  /*0a30*/  F2I.FTZ.U32.TRUNC.NTZ R3, R3 ;  /* 0x0000000300037305 */ /* 0x000e62000021f000 */
[----:B------:R-:W2:Y:S01]  /*0a40*/  LDCU UR12, c[0x0][0x3b0] ;  /* 0x00007600ff0c77ac */ /* 0x000ea20008000800 */
[----:B------:R-:W2:Y:S01]  /*0a50*/  LDCU UR13, c[0x0][0x3b0] ;  /* 0x00007600ff0d77ac */ /* 0x000ea20008000800 */
[----:B------:R-:W2:Y:S01]  /*0a60*/  LDCU UR14, c[0x0][0x3b0] ;  /* 0x00007600ff0e77ac */ /* 0x000ea20008000800 */
[----:B------:R-:W2:Y:S01]  /*0a70*/  LDCU UR15, c[0x0][0x3b0] ;  /* 0x00007600ff0f77ac */ /* 0x000ea20008000800 */
[----:B-1----:R-:W-:Y:S01]  /*0a80*/  IMAD.MOV R6, RZ, RZ, -R3 ;  /* 0x000000ffff067224 */ /* 0x002fe200078e0a03 */
[----:B------:R-:W1:Y:S03]  /*0a90*/  LDCU UR16, c[0x0][0x3b0] ;  /* 0x00007600ff1077ac */ /* 0x000e660008000800 */
[----:B------:R-:W-:-:S02]  /*0aa0*/  IMAD R5, R6, R7, RZ ;  /* 0x0000000706057224 */ /* 0x000fc400078e02ff */
[----:B------:R-:W-:Y:S01]  /*0ab0*/  IMAD.MOV.U32 R6, RZ, RZ, R9 ;  /* 0x000000ffff067224 */ /* 0x000fe200078e0009 */
[----:B------:R-:W1:Y:S01]  /*0ac0*/  LDCU UR17, c[0x0][0x3b0] ;  /* 0x00007600ff1177ac */ /* 0x000e620008000800 */
[----:B------:R-:W-:Y:S02]  /*0ad0*/  IMAD.HI.U32 R2, R3, R5, R2 ;  /* 0x0000000503027227 */ /* 0x000fe400078e0002 */
[----:B------:R-:W1:Y:S01]  /*0ae0*/  I2F.RP R3, R6 ;  /* 0x0000000600037306 */ /* 0x000e620000209400 */
[----:B------:R-:W2:Y:S01]  /*0af0*/  LDCU UR18, c[0x0][0x3b0] ;  /* 0x00007600ff1277ac */ /* 0x000ea20008000800 */
[----:B------:R-:W-:Y:S02]  /*0b00*/  IMAD.MOV.U32 R5, RZ, RZ, R0 ;  /* 0x000000ffff057224 */ /* 0x000fe400078e0000 */
[----:B------:R-:W-:Y:S01]  /*0b10*/  IMAD.MOV R0, RZ, RZ, -R8 ;  /* 0x000000ffff007224 */ /* 0x000fe200078e0a08 */
[----:B------:R-:W2:Y:S01]  /*0b20*/  LDCU UR19, c[0x0][0x3b0] ;  /* 0x00007600ff1377ac */ /* 0x000ea20008000800 */
[----:B------:R-:W-:Y:S01]  /*0b30*/  IMAD.HI.U32 R2, R2, R5, RZ ;  /* 0x0000000502027227 */ /* 0x000fe200078e00ff */
[----:B------:R-:W2:Y:S03]  /*0b40*/  LDCU UR20, c[0x0][0x3b0] ;  /* 0x00007600ff1477ac */ /* 0x000ea60008000800 */
[----:B------:R-:W-:-:S02]  /*0b50*/  IMAD R0, R2, R0, R5 ;  /* 0x0000000002007224 */ /* 0x000fc400078e0205 */
[----:B------:R-:W-:Y:S01]  /*0b60*/  VIADD R8, R4, 0xffffffe ;  /* 0x0ffffffe04087836 */ /* 0x000fe20000000000 */
[----:B------:R-:W2:Y:S01]  /*0b70*/  LDCU UR21, c[0x0][0x3b0] ;  /* 0x00007600ff1577ac */ /* 0x000ea20008000800 */
[----:B------:R-:W-:Y:S01]  /*0b80*/  BAR.SYNC.DEFER_BLOCKING 0x0 ;  /* 0x0000000000007b1d */ /* 0x000fe20000010000 */
[----:B------:R-:W-:-:S05]  /*0b90*/  ISETP.GT.U32.AND P1, PT, R7, R0, PT ;  /* 0x000000000700720c */ /* 0x000fca0003f24070 */
[----:B-1----:R-:W1:Y:S01]  /*0ba0*/  MUFU.RCP R3, R3 ;  /* 0x0000000300037308 */ /* 0x002e620000001000 */
[----:B------:R-:W1:Y:S01]  /*0bb0*/  LDCU UR22, c[0x0][0x3b0] ;  /* 0x00007600ff1677ac */ /* 0x000e620008000800 */
[----:B------:R-:W2:Y:S06]  /*0bc0*/  LDCU UR23, c[0x0][0x3b0] ;  /* 0x00007600ff1777ac */ /* 0x000eac0008000800 */
[-C--:B------:R-:W-:Y:S01]  /*0bd0*/  @!P1 IADD3 R0, PT, PT, R0, -R7.reuse, RZ ;  /* 0x8000000700009210 */ /* 0x080fe20007ffe0ff */
[----:B------:R-:W-:Y:S01]  /*0be0*/  @!P1 VIADD R2, R2, 0x1 ;  /* 0x0000000102029836 */ /* 0x000fe20000000000 */
[----:B------:R-:W-:Y:S01]  /*0bf0*/  ISETP.NE.AND P1, PT, R13, RZ, PT ;  /* 0x000000ff0d00720c */ /* 0x000fe20003f25270 */
[----:B------:R2:W3:Y:S01]  /*0c00*/  F2I.FTZ.U32.TRUNC.NTZ R9, R8 ;  /* 0x0000000800097305 */ /* 0x0004e2000021f000 */
[----:B------:R-:W-:Y:S01]  /*0c10*/  ISETP.GE.U32.AND P0, PT, R0, R7, PT ;  /* 0x000000070000720c */ /* 0x000fe20003f06070 */
[----:B------:R-:W4:Y:S01]  /*0c20*/  LDCU UR28, c[0x0][0x3b0] ;  /* 0x00007600ff1c77ac */ /* 0x000f220008000800 */
[----:B------:R-:W-:Y:S01]  /*0c30*/  LOP3.LUT R0, R16, R13, RZ, 0x3c, !PT ;  /* 0x0000000d10007212 */ /* 0x000fe200078e3cff */
[----:B-1----:R-:W-:-:S03]  /*0c40*/  VIADD R4, R3, 0xffffffe ;  /* 0x0ffffffe03047836 */ /* 0x002fc60000000000 */
[----:B------:R-:W-:Y:S01]  /*0c50*/  ISETP.GE.AND P2, PT, R0, RZ, PT ;  /* 0x000000ff0000720c */ /* 0x000fe20003f46270 */
[----:B--2---:R-:W-:Y:S01]  /*0c60*/  HFMA2 R8, -RZ, RZ, 0, 0 ;  /* 0x00000000ff087431 */ /* 0x004fe200000001ff */
[----:B------:R1:W2:Y:S05]  /*0c70*/  F2I.FTZ.U32.TRUNC.NTZ R5, R4 ;  /* 0x0000000400057305 */ /* 0x0002aa000021f000 */
[----:B------:R-:W-:Y:S01]  /*0c80*/  @P0 VIADD R2, R2, 0x1 ;  /* 0x0000000102020836 */ /* 0x000fe20000000000 */
[----:B---3--:R-:W-:Y:S01]  /*0c90*/  IADD3 R0, PT, PT, RZ, -R9, RZ ;  /* 0x80000009ff007210 */ /* 0x008fe20007ffe0ff */
[----:B-1----:R-:W-:-:S04]  /*0ca0*/  IMAD.MOV.U32 R4, RZ, RZ, RZ ;  /* 0x000000ffff047224 */ /* 0x002fc800078e00ff */
[----:B------:R-:W-:Y:S01]  /*0cb0*/  @!P2 IMAD.MOV R2, RZ, RZ, -R2 ;  /* 0x000000ffff02a224 */ /* 0x000fe200078e0a02 */
[----:B------:R-:W-:Y:S01]  /*0cc0*/  @!P1 LOP3.LUT R2, RZ, R13, RZ, 0x33, !PT ;  /* 0x0000000dff029212 */ /* 0x000fe200078e33ff */
[----:B------:R-:W-:Y:S01]  /*0cd0*/  IMAD R7, R0, R251, RZ ;  /* 0x000000fb00077224 */ /* 0x000fe200078e02ff */
[----:B--2---:R-:W-:-:S03]  /*0ce0*/  IADD3 R247, PT, PT, RZ, -R5, RZ ;  /* 0x80000005fff77210 */ /* 0x004fc60007ffe0ff */
[----:B------:R-:W-:Y:S02]  /*0cf0*/  IMAD.SHL.U32 R3, R2, 0x100, RZ ;  /* 0x0000010002037824 */ /* 0x000fe400078e00ff */
[----:B------:R-:W-:-:S03]  /*0d00*/  IMAD.HI.U32 R7, R9, R7, R8 ;  /* 0x0000000709077227 */ /* 0x000fc600078e0008 */
[----:B------:R-:W-:Y:S01]  /*0d10*/  IABS R10, R3 ;  /* 0x00000003000a7213 */ /* 0x000fe20000000000 */
[C---:B------:R-:W-:Y:S01]  /*0d20*/  VIADD R14, R3.reuse, 0xff ;  /* 0x000000ff030e7836 */ /* 0x040fe20000000000 */
[C---:B------:R-:W-:Y:S01]  /*0d30*/  IADD3 R21, PT, PT, R3.reuse, 0x11, RZ ;  /* 0x0000001103157810 */ /* 0x040fe20007ffe0ff */
[C---:B------:R-:W-:Y:S01]  /*0d40*/  VIADD R12, R3.reuse, 0x1 ;  /* 0x00000001030c7836 */ /* 0x040fe20000000000 */
[----:B------:R-:W-:Y:S01]  /*0d50*/  IADD3 R15, PT, PT, R3, 0x15, RZ ;  /* 0x00000015030f7810 */ /* 0x000fe20007ffe0ff */
[----:B------:R-:W-:Y:S01]  /*0d60*/  IMAD.MOV R242, RZ, RZ, -R2 ;  /* 0x000000fffff27224 */ /* 0x000fe200078e0a02 */
[----:B------:R1:W-:Y:S01]  /*0d70*/  STL [R1+0xddc], R14 ;  /* 0x000ddc0e01007387 */ /* 0x0003e20000100800 */
[----:B------:R-:W-:Y:S01]  /*0d80*/  IMAD.HI.U32 R0, R7, R10, RZ ;  /* 0x0000000a07007227 */ /* 0x000fe200078e00ff */
[----:B------:R-:W-:Y:S02]  /*0d90*/  IABS R24, R15 ;  /* 0x0000000f00187213 */ /* 0x000fe40000000000 */
[----:B------:R2:W-:Y:S01]  /*0da0*/  STL [R1+0xdec], R12 ;  /* 0x000dec0c01007387 */ /* 0x0005e20000100800 */
[----:B------:R-:W-:-:S02]  /*0db0*/  IMAD R247, R247, R6, RZ ;  /* 0x00000006f7f77224 */ /* 0x000fc400078e02ff */
[----:B------:R-:W-:Y:S02]  /*0dc0*/  IMAD.MOV R0, RZ, RZ, -R0 ;  /* 0x000000ffff007224 */ /* 0x000fe400078e0a00 */
[----:B------:R-:W-:Y:S01]  /*0dd0*/  IMAD.HI.U32 R247, R5, R247, R4 ;  /* 0x000000f705f77227 */ /* 0x000fe200078e0004 */
[----:B-1----:R-:W-:-:S03]  /*0de0*/  IABS R14, R14 ;  /* 0x0000000e000e7213 */ /* 0x002fc60000000000 */
[----:B------:R-:W-:Y:S01]  /*0df0*/  IMAD R4, R251, R0, R10 ;  /* 0x00000000fb047224 */ /* 0x000fe200078e020a */
[----:B--2---:R-:W-:Y:S01]  /*0e00*/  IABS R12, R12 ;  /* 0x0000000c000c7213 */ /* 0x004fe20000000000 */
[----:B------:R-:W-:-:S03]  /*0e10*/  IMAD.HI.U32 R8, R7, R14, RZ ;  /* 0x0000000e07087227 */ /* 0x000fc600078e00ff */
[----:B------:R1:W-:Y:S01]  /*0e20*/  STL [R1+0x2c], R4 ;  /* 0x00002c0401007387 */ /* 0x0003e20000100800 */
[----:B------:R-:W-:-:S04]  /*0e30*/  IMAD.HI.U32 R2, R7, R12, RZ ;  /* 0x0000000c07027227 */ /* 0x000fc800078e00ff */
[----:B------:R-:W-:Y:S01]  /*0e40*/  IMAD.MOV R8, RZ, RZ, -R8 ;  /* 0x000000ffff087224 */ /* 0x000fe200078e0a08 */
[----:B------:R-:W-:Y:S01]  /*0e50*/  IADD3 R2, PT, PT, -R2, RZ, RZ ;  /* 0x000000ff02027210 */ /* 0x000fe20007ffe1ff */
[C---:B------:R-:W-:Y:S02]  /*0e60*/  VIADD R10, R3.reuse, 0x2 ;  /* 0x00000002030a7836 */ /* 0x040fe40000000000 */
[----:B------:R-:W-:Y:S02]  /*0e70*/  VIADD R9, R3, 0x3 ;  /* 0x0000000303097836 */ /* 0x000fe40000000000 */
[C---:B------:R-:W-:Y:S02]  /*0e80*/  IMAD R0, R251.reuse, R2, R12 ;  /* 0x00000002fb007224 */ /* 0x040fe400078e020c */
[----:B------:R-:W-:Y:S01]  /*0e90*/  IMAD R5, R251, R8, R14 ;  /* 0x00000008fb057224 */ /* 0x000fe200078e020e */
[C---:B------:R-:W-:Y:S01]  /*0ea0*/  IADD3 R8, PT, PT, R3.reuse, 0x4, RZ ;  /* 0x0000000403087810 */ /* 0x040fe20007ffe0ff */
[----:B-1----:R-:W-:Y:S01]  /*0eb0*/  VIADD R4, R3, 0x5 ;  /* 0x0000000503047836 */ /* 0x002fe20000000000 */
[----:B------:R1:W-:Y:S01]  /*0ec0*/  STL [R1+0x28], R0 ;  /* 0x0000280001007387 */ /* 0x0003e20000100800 */
[----:B------:R-:W-:Y:S01]  /*0ed0*/  IABS R12, R9 ;  /* 0x00000009000c7213 */ /* 0x000fe20000000000 */
[----:B------:R-:W-:Y:S01]  /*0ee0*/  IMAD R242, R13, R242, R16 ;  /* 0x000000f20df27224 */ /* 0x000fe200078e0210 */
[----:B------:R-:W-:Y:S01]  /*0ef0*/  IABS R14, R8 ;  /* 0x00000008000e7213 */ /* 0x000fe20000000000 */
[----:B------:R2:W-:Y:S01]  /*0f00*/  STL [R1+0xde8], R10 ;  /* 0x000de80a01007387 */ /* 0x0005e20000100800 */
[----:B------:R-:W-:Y:S01]  /*0f10*/  IABS R16, R4 ;  /* 0x0000000400107213 */ /* 0x000fe20000000000 */
[----:B------:R-:W-:-:S02]  /*0f20*/  IMAD.HI.U32 R2, R7, R12, RZ ;  /* 0x0000000c07027227 */ /* 0x000fc400078e00ff */
[----:B------:R-:W-:Y:S02]  /*0f30*/  STL [R1+0xde4], R9 ;  /* 0x000de40901007387 */ /* 0x000fe40000100800 */
[----:B-1----:R-:W-:Y:S01]  /*0f40*/  VIADD R0, R3, 0x6 ;  /* 0x0000000603007836 */ /* 0x002fe20000000000 */
[----:B------:R-:W-:Y:S01]  /*0f50*/  IADD3 R2, PT, PT, -R2, RZ, RZ ;  /* 0x000000ff02027210 */ /* 0x000fe20007ffe1ff */
[----:B------:R1:W-:Y:S01]  /*0f60*/  STL [R1+0xde0], R8 ;  /* 0x000de00801007387 */ /* 0x0003e20000100800 */
[----:B------:R-:W-:Y:S01]  /*0f70*/  IMAD.IADD R242, R11, 0x1, R242 ;  /* 0x000000010bf27824 */ /* 0x000fe200078e02f2 */
[----:B--2---:R-:W-:Y:S01]  /*0f80*/  IABS R10, R10 ;  /* 0x0000000a000a7213 */ /* 0x004fe20000000000 */
[C---:B------:R-:W-:Y:S01]  /*0f90*/  VIADD R20, R3.reuse, 0x12 ;  /* 0x0000001203147836 */ /* 0x040fe20000000000 */
[----:B------:R2:W-:Y:S01]  /*0fa0*/  STL [R1+0xdf4], R4 ;  /* 0x000df40401007387 */ /* 0x0005e20000100800 */
[----:B------:R-:W-:Y:S01]  /*0fb0*/  IABS R18, R0 ;  /* 0x0000000000127213 */ /* 0x000fe20000000000 */
[----:B------:R-:W-:-:S02]  /*0fc0*/  VIADD R19, R3, 0x13 ;  /* 0x0000001303137836 */ /* 0x000fc40000000000 */
[----:B------:R3:W-:Y:S01]  /*0fd0*/  STL [R1+0xe10], R0 ;  /* 0x000e100001007387 */ /* 0x0007e20000100800 */
[----:B------:R-:W-:Y:S02]  /*0fe0*/  VIADD R17, R3, 0x14 ;  /* 0x0000001403117836 */ /* 0x000fe40000000000 */
[----:B-1----:R-:W-:-:S03]  /*0ff0*/  IMAD.HI.U32 R8, R7, R16, RZ ;  /* 0x0000001007087227 */ /* 0x002fc600078e00ff */
[----:B------:R-:W-:Y:S01]  /*1000*/  IABS R22, R17 ;  /* 0x0000001100167213 */ /* 0x000fe20000000000 */
[----:B--2---:R-:W-:-:S04]  /*1010*/  IMAD.HI.U32 R4, R7, R14, RZ ;  /* 0x0000000e07047227 */ /* 0x004fc800078e00ff */
[----:B---3--:R-:W-:-:S04]  /*1020*/  IMAD.HI.U32 R0, R7, R10, RZ ;  /* 0x0000000a07007227 */ /* 0x008fc800078e00ff */
[----:B------:R-:W-:Y:S02]  /*1030*/  IMAD.MOV R0, RZ, RZ, -R0 ;  /* 0x000000ffff007224 */ /* 0x000fe400078e0a00 */
[----:B------:R-:W-:-:S04]  /*1040*/  IMAD.HI.U32 R9, R7, R18, RZ ;  /* 0x0000001207097227 */ /* 0x000fc800078e00ff */
[C---:B------:R-:W-:Y:S02]  /*1050*/  IMAD R10, R251.reuse, R0, R10 ;  /* 0x00000000fb0a7224 */ /* 0x040fe400078e020a */
[----:B------:R-:W-:Y:S02]  /*1060*/  IMAD.MOV R4, RZ, RZ, -R4 ;  /* 0x000000ffff047224 */ /* 0x000fe400078e0a04 */
[C---:B------:R-:W-:Y:S01]  /*1070*/  IMAD R0, R251.reuse, R2, R12 ;  /* 0x00000002fb007224 */ /* 0x040fe200078e020c */
[----:B------:R1:W-:Y:S01]  /*1080*/  STL [R1+0x24], R10 ;  /* 0x0000240a01007387 */ /* 0x0003e20000100800 */
[----:B------:R-:W-:Y:S02]  /*1090*/  IMAD.MOV R8, RZ, RZ, -R8 ;  /* 0x000000ffff087224 */ /* 0x000fe400078e0a08 */
[----:B------:R-:W-:Y:S01]  /*10a0*/  IMAD.MOV R9, RZ, RZ, -R9 ;  /* 0x000000ffff097224 */ /* 0x000fe200078e0a09 */
[----:B------:R2:W-:Y:S01]  /*10b0*/  STL [R1+0x20], R0 ;  /* 0x0000200001007387 */ /* 0x0005e20000100800 */
[----:B------:R-:W-:-:S02]  /*10c0*/  IMAD R4, R251, R4, R14 ;  /* 0x00000004fb047224 */ /* 0x000fc400078e020e */
[----:B------:R-:W-:Y:S02]  /*10d0*/  IMAD R2, R251, R8, R16 ;  /* 0x00000008fb027224 */ /* 0x000fe400078e0210 */
[C---:B------:R-:W-:Y:S01]  /*10e0*/  VIADD R8, R3.reuse, 0x8 ;  /* 0x0000000803087836 */ /* 0x040fe20000000000 */
[----:B-1----:R-:W-:Y:S01]  /*10f0*/  IADD3 R10, PT, PT, R3, 0x7, RZ ;  /* 0x00000007030a7810 */ /* 0x002fe20007ffe0ff */
[----:B------:R1:W-:Y:S01]  /*1100*/  STL [R1+0x1c], R4 ;  /* 0x00001c0401007387 */ /* 0x0003e20000100800 */
[----:B--2---:R-:W-:-:S03]  /*1110*/  IMAD R0, R251, R9, R18 ;  /* 0x00000009fb007224 */ /* 0x004fc600078e0212 */
[----:B------:R2:W-:Y:S01]  /*1120*/  STL [R1+0x18], R2 ;  /* 0x0000180201007387 */ /* 0x0005e20000100800 */
[----:B------:R-:W-:-:S03]  /*1130*/  IABS R12, R8 ;  /* 0x00000008000c7213 */ /* 0x000fc60000000000 */
[----:B------:R3:W-:Y:S01]  /*1140*/  STL [R1+0x14], R0 ;  /* 0x0000140001007387 */ /* 0x0007e20000100800 */
[----:B-1----:R-:W-:-:S03]  /*1150*/  VIADD R4, R3, 0x9 ;  /* 0x0000000903047836 */ /* 0x002fc60000000000 */
[----:B------:R1:W-:Y:S01]  /*1160*/  STL [R1+0xe14], R10 ;  /* 0x000e140a01007387 */ /* 0x0003e20000100800 */
[C---:B--2---:R-:W-:Y:S01]  /*1170*/  VIADD R2, R3.reuse, 0xa ;  /* 0x0000000a03027836 */ /* 0x044fe20000000000 */
[----:B------:R-:W-:Y:S02]  /*1180*/  IABS R14, R4 ;  /* 0x00000004000e7213 */ /* 0x000fe40000000000 */
[----:B------:R2:W-:Y:S01]  /*1190*/  STL [R1+0xe24], R8 ;  /* 0x000e240801007387 */ /* 0x0005e20000100800 */
[----:B---3--:R-:W-:-:S03]  /*11a0*/  IADD3 R0, PT, PT, R3, 0xb, RZ ;  /* 0x0000000b03007810 */ /* 0x008fc60007ffe0ff */
[----:B------:R3:W-:Y:S01]  /*11b0*/  STL [R1+0xe28], R4 ;  /* 0x000e280401007387 */ /* 0x0007e20000100800 */
[----:B------:R-:W-:Y:S02]  /*11c0*/  IABS R16, R2 ;  /* 0x0000000200107213 */ /* 0x000fe40000000000 */
[----:B-1----:R-:W-:Y:S01]  /*11d0*/  IABS R10, R10 ;  /* 0x0000000a000a7213 */ /* 0x002fe20000000000 */
[----:B------:R1:W-:Y:S01]  /*11e0*/  STL [R1+0xe3c], R2 ;  /* 0x000e3c0201007387 */ /* 0x0003e20000100800 */
[----:B------:R-:W-:Y:S01]  /*11f0*/  IABS R18, R0 ;  /* 0x0000000000127213 */ /* 0x000fe20000000000 */
[C---:B--2---:R-:W-:Y:S02]  /*1200*/  IMAD.HI.U32 R8, R7.reuse, R16, RZ ;  /* 0x0000001007087227 */ /* 0x044fe400078e00ff */
[----:B------:R2:W-:Y:S02]  /*1210*/  STL [R1+0xe50], R0 ;  /* 0x000e500001007387 */ /* 0x0005e40000100800 */
[----:B---3--:R-:W-:Y:S01]  /*1220*/  IMAD.HI.U32 R4, R7, R14, RZ ;  /* 0x0000000e07047227 */ /* 0x008fe200078e00ff */
[----:B------:R-:W-:-:S03]  /*1230*/  IADD3 R8, PT, PT, -R8, RZ, RZ ;  /* 0x000000ff08087210 */ /* 0x000fc60007ffe1ff */
[----:B-1----:R-:W-:-:S04]  /*1240*/  IMAD.HI.U32 R2, R7, R12, RZ ;  /* 0x0000000c07027227 */ /* 0x002fc800078e00ff */
[----:B--2---:R-:W-:-:S04]  /*1250*/  IMAD.HI.U32 R0, R7, R10, RZ ;  /* 0x0000000a07007227 */ /* 0x004fc800078e00ff */
[----:B------:R-:W-:Y:S02]  /*1260*/  IMAD.MOV R0, RZ, RZ, -R0 ;  /* 0x000000ffff007224 */ /* 0x000fe400078e0a00 */
[----:B------:R-:W-:Y:S02]  /*1270*/  IMAD.MOV R2, RZ, RZ, -R2 ;  /* 0x000000ffff027224 */ /* 0x000fe400078e0a02 */
[----:B------:R-:W-:-:S04]  /*1280*/  IMAD.HI.U32 R9, R7, R18, RZ ;  /* 0x0000001207097227 */ /* 0x000fc800078e00ff */
[C---:B------:R-:W-:Y:S02]  /*1290*/  IMAD R10, R251.reuse, R0, R10 ;  /* 0x00000000fb0a7224 */ /* 0x040fe400078e020a */
[----:B------:R-:W-:Y:S02]  /*12a0*/  IMAD.MOV R4, RZ, RZ, -R4 ;  /* 0x000000ffff047224 */ /* 0x000fe400078e0a04 */
[C---:B------:R-:W-:Y:S01]  /*12b0*/  IMAD R0, R251.reuse, R2, R12 ;  /* 0x00000002fb007224 */ /* 0x040fe200078e020c */
[----:B------:R1:W-:Y:S01]  /*12c0*/  STL [R1+0x10], R10 ;  /* 0x0000100a01007387 */ /* 0x0003e20000100800 */
[----:B------:R-:W-:Y:S02]  /*12d0*/  IMAD.MOV R9, RZ, RZ, -R9 ;  /* 0x000000ffff097224 */ /* 0x000fe400078e0a09 */
[C---:B------:R-:W-:Y:S01]  /*12e0*/  IMAD R4, R251.reuse, R4, R14 ;  /* 0x00000004fb047224 */ /* 0x040fe200078e020e */
[----:B------:R2:W-:Y:S01]  /*12f0*/  STL [R1+0xc], R0 ;  /* 0x00000c0001007387 */ /* 0x0005e20000100800 */
[----:B------:R-:W-:-:S02]  /*1300*/  IMAD R2, R251, R8, R16 ;  /* 0x00000008fb027224 */ /* 0x000fc400078e0210 */
[C---:B------:R-:W-:Y:S01]  /*1310*/  VIADD R8, R3.reuse, 0xd ;  /* 0x0000000d03087836 */ /* 0x040fe20000000000 */
[----:B------:R3:W-:Y:S01]  /*1320*/  STL [R1+0x8], R4 ;  /* 0x0000080401007387 */ /* 0x0007e20000100800 */
[----:B-1----:R-:W-:-:S03]  /*1330*/  VIADD R10, R3, 0xc ;  /* 0x0000000c030a7836 */ /* 0x002fc60000000000 */
[----:B------:R1:W-:Y:S01]  /*1340*/  STL [R1+0x4], R2 ;  /* 0x0000040201007387 */ /* 0x0003e20000100800 */
[----:B------:R-:W-:Y:S01]  /*1350*/  IABS R12, R8 ;  /* 0x00000008000c7213 */ /* 0x000fe20000000000 */
[----:B--2---:R-:W-:Y:S01]  /*1360*/  IMAD R0, R251, R9, R18 ;  /* 0x00000009fb007224 */ /* 0x004fe200078e0212 */
[----:B---3--:R-:W-:-:S04]  /*1370*/  IADD3 R4, PT, PT, R3, 0xe, RZ ;  /* 0x0000000e03047810 */ /* 0x008fc80007ffe0ff */
[----:B------:R2:W-:Y:S01]  /*1380*/  STL [R1], R0 ;  /* 0x0000000001007387 */ /* 0x0005e20000100800 */
[----:B-1----:R-:W-:-:S03]  /*1390*/  VIADD R2, R3, 0xf ;  /* 0x0000000f03027836 */ /* 0x002fc60000000000 */
[----:B------:R1:W-:Y:S01]  /*13a0*/  STL [R1+0xe54], R10 ;  /* 0x000e540a01007387 */ /* 0x0003e20000100800 */
[----:B------:R-:W-:-:S03]  /*13b0*/  IABS R14, R4 ;  /* 0x00000004000e7213 */ /* 0x000fc60000000000 */
[----:B------:R3:W-:Y:S01]  /*13c0*/  STL [R1+0xe6c], R8 ;  /* 0x000e6c0801007387 */ /* 0x0007e20000100800 */
[----:B------:R-:W-:Y:S01]  /*13d0*/  IABS R16, R2 ;  /* 0x0000000200107213 */ /* 0x000fe20000000000 */
[----:B--2---:R-:W-:Y:S02]  /*13e0*/  VIADD R0, R3, 0x10 ;  /* 0x0000001003007836 */ /* 0x004fe40000000000 */
[----:B------:R2:W-:Y:S01]  /*13f0*/  STL [R1+0xe70], R4 ;  /* 0x000e700401007387 */ /* 0x0005e20000100800 */
[----:B-1----:R-:W-:-:S03]  /*1400*/  IABS R10, R10 ;  /* 0x0000000a000a7213 */ /* 0x002fc60000000000 */
[----:B------:R1:W-:Y:S01]  /*1410*/  STL [R1+0xe74], R2 ;  /* 0x000e740201007387 */ /* 0x0003e20000100800 */
[----:B------:R-:W-:Y:S01]  /*1420*/  IABS R18, R0 ;  /* 0x0000000000127213 */ /* 0x000fe20000000000 */
[C---:B---3--:R-:W-:Y:S02]  /*1430*/  IMAD.HI.U32 R8, R7.reuse, R16, RZ ;  /* 0x0000001007087227 */ /* 0x048fe400078e00ff */
[----:B------:R3:W-:Y:S02]  /*1440*/  STL [R1+0xe8c], R0 ;  /* 0x000e8c0001007387 */ /* 0x0007e40000100800 */
[----:B--2---:R-:W-:-:S04]  /*1450*/  IMAD.HI.U32 R4, R7, R14, RZ ;  /* 0x0000000e07047227 */ /* 0x004fc800078e00ff */
[----:B-1----:R-:W-:-:S04]  /*1460*/  IMAD.HI.U32 R2, R7, R12, RZ ;  /* 0x0000000c07027227 */ /* 0x002fc800078e00ff */
[----:B---3--:R-:W-:Y:S01]  /*1470*/  IMAD.HI.U32 R0, R7, R10, RZ ;  /* 0x0000000a07007227 */ /* 0x008fe200078e00ff */
[----:B------:R-:W-:-:S03]  /*1480*/  IADD3 R2, PT, PT, -R2, RZ, RZ ;  /* 0x000000ff02027210 */ /* 0x000fc60007ffe1ff */
[----:B------:R-:W-:-:S04]  /*1490*/  IMAD.HI.U32 R9, R7, R18, RZ ;  /* 0x0000001207097227 */ /* 0x000fc800078e00ff */
[----:B------:R-:W-:Y:S02]  /*14a0*/  IMAD.MOV R0, RZ, RZ, -R0 ;  /* 0x000000ffff007224 */ /* 0x000fe400078e0a00 */
[----:B------:R-:W-:Y:S02]  /*14b0*/  IMAD.MOV R4, RZ, RZ, -R4 ;  /* 0x000000ffff047224 */ /* 0x000fe400078e0a04 */
[----:B------:R-:W-:Y:S02]  /*14c0*/  IMAD.MOV R11, RZ, RZ, -R8 ;  /* 0x000000ffff0b7224 */ /* 0x000fe400078e0a08 */
[----:B------:R-:W-:Y:S02]  /*14d0*/  IMAD.MOV R13, RZ, RZ, -R9 ;  /* 0x000000ffff0d7224 */ /* 0x000fe400078e0a09 */
[C---:B------:R-:W-:Y:S02]  /*14e0*/  IMAD R0, R251.reuse, R0, R10 ;  /* 0x00000000fb007224 */ /* 0x040fe400078e020a */
[----:B------:R-:W-:-:S02]  /*14f0*/  IMAD R2, R251, R2, R12 ;  /* 0x00000002fb027224 */ /* 0x000fc400078e020c */
[C---:B------:R-:W-:Y:S01]  /*1500*/  IMAD R8, R251.reuse, R4, R14 ;  /* 0x00000004fb087224 */ /* 0x040fe200078e020e */
[----:B------:R-:W-:Y:S01]  /*1510*/  STL [R1+0x1258], R0 ;  /* 0x0012580001007387 */ /* 0x000fe20000100800 */
[C---:B------:R-:W-:Y:S01]  /*1520*/  IMAD R9, R251.reuse, R11, R16 ;  /* 0x0000000bfb097224 */ /* 0x040fe200078e0210 */
[----:B------:R-:W-:Y:S01]  /*1530*/  IABS R16, R21 ;  /* 0x0000001500107213 */ /* 0x000fe20000000000 */
[----:B------:R-:W-:Y:S01]  /*1540*/  IMAD R10, R251, R13, R18 ;  /* 0x0000000dfb0a7224 */ /* 0x000fe200078e0212 */
[----:B------:R-:W-:Y:S01]  /*1550*/  STL [R1+0x1254], R2 ;  /* 0x0012540201007387 */ /* 0x000fe20000100800 */
[----:B------:R-:W-:Y:S01]  /*1560*/  IABS R18, R20 ;  /* 0x0000001400127213 */ /* 0x000fe20000000000 */
[C---:B------:R-:W-:Y:S02]  /*1570*/  IMAD.HI.U32 R14, R7.reuse, R24, RZ ;  /* 0x00000018070e7227 */ /* 0x040fe400078e00ff */
[----:B------:R1:W-:Y:S02]  /*1580*/  STL [R1+0x1250], R8 ;  /* 0x0012500801007387 */ /* 0x0003e40000100800 */
[----:B------:R-:W-:-:S02]  /*1590*/  IMAD.HI.U32 R4, R7, R16, RZ ;  /* 0x0000001007047227 */ /* 0x000fc400078e00ff */
[----:B------:R2:W-:Y:S02]  /*15a0*/  STL [R1+0x125c], R9 ;  /* 0x00125c0901007387 */ /* 0x0005e40000100800 */
[C---:B------:R-:W-:Y:S02]  /*15b0*/  IMAD.HI.U32 R11, R7.reuse, R18, RZ ;  /* 0x00000012070b7227 */ /* 0x040fe400078e00ff */
[----:B------:R3:W-:Y:S02]  /*15c0*/  STL [R1+0x1260], R10 ;  /* 0x0012600a01007387 */ /* 0x0007e40000100800 */
[----:B------:R-:W-:Y:S01]  /*15d0*/  IMAD.HI.U32 R13, R7, R22, RZ ;  /* 0x00000016070d7227 */ /* 0x000fe200078e00ff */
[----:B-1----:R-:W-:Y:S01]  /*15e0*/  IADD3 R8, PT, PT, R3, 0x18, RZ ;  /* 0x0000001803087810 */ /* 0x002fe20007ffe0ff */
[----:B------:R1:W-:Y:S02]  /*15f0*/  STL [R1+0xe90], R21 ;  /* 0x000e901501007387 */ /* 0x0003e40000100800 */
[----:B------:R-:W-:-:S02]  /*1600*/  IMAD.MOV R4, RZ, RZ, -R4 ;  /* 0x000000ffff047224 */ /* 0x000fc400078e0a04 */
[----:B------:R4:W-:Y:S01]  /*1610*/  STL [R1+0xe94], R20 ;  /* 0x000e941401007387 */ /* 0x0009e20000100800 */
[C---:B--2---:R-:W-:Y:S02]  /*1620*/  VIADD R9, R3.reuse, 0x17 ;  /* 0x0000001703097836 */ /* 0x044fe40000000000 */
[C---:B---3--:R-:W-:Y:S01]  /*1630*/  VIADD R10, R3.reuse, 0x16 ;  /* 0x00000016030a7836 */ /* 0x048fe20000000000 */
[----:B------:R2:W-:Y:S01]  /*1640*/  STL [R1+0xfb8], R19 ;  /* 0x000fb81301007387 */ /* 0x0005e20000100800 */
[C---:B------:R-:W-:Y:S02]  /*1650*/  VIADD R0, R3.reuse, 0x1a ;  /* 0x0000001a03007836 */ /* 0x040fe40000000000 */
[----:B-1----:R-:W-:Y:S01]  /*1660*/  IMAD.MOV R21, RZ, RZ, -R14 ;  /* 0x000000ffff157224 */ /* 0x002fe200078e0a0e */
[----:B------:R1:W-:Y:S01]  /*1670*/  STL [R1+0xfb0], R17 ;  /* 0x000fb01101007387 */ /* 0x0003e20000100800 */
[----:B------:R-:W-:Y:S01]  /*1680*/  VIADD R2, R3, 0x19 ;  /* 0x0000001903027836 */ /* 0x000fe20000000000 */
[----:B----4-:R-:W-:-:S02]  /*1690*/  IABS R20, R19 ;  /* 0x0000001300147213 */ /* 0x010fc40000000000 */
[----:B------:R3:W-:Y:S01]  /*16a0*/  STL [R1+0xfac], R15 ;  /* 0x000fac0f01007387 */ /* 0x0007e20000100800 */
[----:B------:R-:W-:Y:S02]  /*16b0*/  IABS R28, R0 ;  /* 0x00000000001c7213 */ /* 0x000fe40000000000 */
[----:B------:R-:W-:Y:S01]  /*16c0*/  IMAD.HI.U32 R12, R7, R20, RZ ;  /* 0x00000014070c7227 */ /* 0x000fe200078e00ff */
[----:B--2---:R-:W-:Y:S02]  /*16d0*/  IADD3 R19, PT, PT, -R13, RZ, RZ ;  /* 0x000000ff0d137210 */ /* 0x004fe40007ffe1ff */
[----:B------:R-:W-:Y:S01]  /*16e0*/  IABS R26, R2 ;  /* 0x00000002001a7213 */ /* 0x000fe20000000000 */
[----:B-1----:R-:W-:Y:S02]  /*16f0*/  IMAD.MOV R17, RZ, RZ, -R12 ;  /* 0x000000ffff117224 */ /* 0x002fe400078e0a0c */
[----:B------:R-:W-:Y:S01]  /*1700*/  IMAD R14, R251, R19, R22 ;  /* 0x00000013fb0e7224 */ /* 0x000fe200078e0216 */
[----:B------:R-:W-:Y:S01]  /*1710*/  IABS R22, R9 ;  /* 0x0000000900167213 */ /* 0x000fe20000000000 */
[----:B---3--:R-:W-:-:S02]  /*1720*/  IMAD.MOV R15, RZ, RZ, -R11 ;  /* 0x000000ffff0f7224 */ /* 0x008fc400078e0a0b */
[C---:B------:R-:W-:Y:S02]  /*1730*/  IMAD R11, R251.reuse, R4, R16 ;  /* 0x00000004fb0b7224 */ /* 0x040fe400078e0210 */
[C---:B------:R-:W-:Y:S02]  /*1740*/  IMAD R12, R251.reuse, R15, R18 ;  /* 0x0000000ffb0c7224 */ /* 0x040fe400078e0212 */
[C---:B------:R-:W-:Y:S01]  /*1750*/  IMAD R13, R251.reuse, R17, R20 ;  /* 0x00000011fb0d7224 */ /* 0x040fe200078e0214 */
[----:B------:R-:W-:Y:S01]  /*1760*/  STL [R1+0x1264], R11 ;  /* 0x0012640b01007387 */ /* 0x000fe20000100800 */
[----:B------:R-:W-:Y:S01]  /*1770*/  IMAD R15, R251, R21, R24 ;  /* 0x00000015fb0f7224 */ /* 0x000fe200078e0218 */
[----:B------:R-:W-:Y:S01]  /*1780*/  IABS R20, R10 ;  /* 0x0000000a00147213 */ /* 0x000fe20000000000 */
[----:B------:R-:W-:Y:S01]  /*1790*/  IMAD.HI.U32 R16, R7, R22, RZ ;  /* 0x0000001607107227 */ /* 0x000fe200078e00ff */
[----:B------:R-:W-:Y:S01]  /*17a0*/  STL [R1+0x1268], R12 ;  /* 0x0012680c01007387 */ /* 0x000fe20000100800 */
[----:B------:R-:W-:-:S02]  /*17b0*/  IABS R24, R8 ;  /* 0x0000000800187213 */ /* 0x000fc40000000000 */
[C---:B------:R-:W-:Y:S01]  /*17c0*/  IMAD.HI.U32 R4, R7.reuse, R20, RZ ;  /* 0x0000001407047227 */ /* 0x040fe200078e00ff */
[----:B------:R-:W-:Y:S01]  /*17d0*/  STL [R1+0x126c], R13 ;  /* 0x00126c0d01007387 */ /* 0x000fe20000100800 */
[----:B------:R-:W-:Y:S02]  /*17e0*/  IADD3 R21, PT, PT, -R16, RZ, RZ ;  /* 0x000000ff10157210 */ /* 0x000fe40007ffe1ff */
[C---:B------:R-:W-:Y:S01]  /*17f0*/  IMAD.HI.U32 R19, R7.reuse, R28, RZ ;  /* 0x0000001c07137227 */ /* 0x040fe200078e00ff */
[----:B------:R-:W-:Y:S03]  /*1800*/  STL [R1+0x124c], R15 ;  /* 0x00124c0f01007387 */ /* 0x000fe60000100800 */
[C---:B------:R-:W-:Y:S01]  /*1810*/  IMAD.HI.U32 R17, R7.reuse, R24, RZ ;  /* 0x0000001807117227 */ /* 0x040fe200078e00ff */
[----:B------:R1:W-:Y:S03]  /*1820*/  STL [R1+0xfa8], R10 ;  /* 0x000fa80a01007387 */ /* 0x0003e60000100800 */
[----:B------:R-:W-:Y:S01]  /*1830*/  IMAD.HI.U32 R18, R7, R26, RZ ;  /* 0x0000001a07127227 */ /* 0x000fe200078e00ff */
[----:B------:R2:W-:Y:S03]  /*1840*/  STL [R1+0xfa4], R9 ;  /* 0x000fa40901007387 */ /* 0x0005e60000100800 */
[----:B------:R-:W-:Y:S01]  /*1850*/  IMAD.MOV R4, RZ, RZ, -R4 ;  /* 0x000000ffff047224 */ /* 0x000fe200078e0a04 */
[----:B------:R3:W-:Y:S01]  /*1860*/  STL [R1+0xfa0], R8 ;  /* 0x000fa00801007387 */ /* 0x0007e20000100800 */
[----:B------:R-:W-:Y:S01]  /*1870*/  IMAD.MOV R27, RZ, RZ, -R19 ;  /* 0x000000ffff1b7224 */ /* 0x000fe200078e0a13 */
[----:B-1----:R-:W-:Y:S01]  /*1880*/  IADD3 R10, PT, PT, R3, 0x1b, RZ ;  /* 0x0000001b030a7810 */ /* 0x002fe20007ffe0ff */
[----:B------:R-:W-:Y:S01]  /*1890*/  IMAD.MOV R23, RZ, RZ, -R17 ;  /* 0x000000ffff177224 */ /* 0x000fe200078e0a11 */
[----:B------:R1:W-:Y:S01]  /*18a0*/  STL [R1+0xf8c], R2 ;  /* 0x000f8c0201007387 */ /* 0x0003e20000100800 */
[----:B------:R-:W-:-:S02]  /*18b0*/  IMAD.MOV R25, RZ, RZ, -R18 ;  /* 0x000000ffff197224 */ /* 0x000fc400078e0a12 */
[----:B--2---:R-:W-:Y:S01]  /*18c0*/  VIADD R9, R3, 0x1c ;  /* 0x0000001c03097836 */ /* 0x004fe20000000000 */
[----:B------:R2:W-:Y:S01]  /*18d0*/  STL [R1+0xf88], R0 ;  /* 0x000f880001007387 */ /* 0x0005e20000100800 */
[----:B------:R-:W-:Y:S02]  /*18e0*/  IMAD R16, R251, R4, R20 ;  /* 0x00000004fb107224 */ /* 0x000fe400078e0214 */
[----:B---3--:R-:W-:Y:S01]  /*18f0*/  VIADD R8, R3, 0x1d ;  /* 0x0000001d03087836 */ /* 0x008fe20000000000 */
[----:B------:R-:W-:Y:S01]  /*1900*/  STL [R1+0xf84], R10 ;  /* 0x000f840a01007387 */ /* 0x000fe20000100800 */
[----:B------:R-:W-:Y:S01]  /*1910*/  IMAD R20, R251, R27, R28 ;  /* 0x0000001bfb147224 */ /* 0x000fe200078e021c */
[----:B------:R-:W-:Y:S01]  /*1920*/  IABS R28, R9 ;  /* 0x00000009001c7213 */ /* 0x000fe20000000000 */
[----:B-1----:R-:W-:Y:S01]  /*1930*/  VIADD R2, R3, 0x1e ;  /* 0x0000001e03027836 */ /* 0x002fe20000000000 */
[----:B------:R-:W-:Y:S01]  /*1940*/  IABS R30, R8 ;  /* 0x00000008001e7213 */ /* 0x000fe20000000000 */
[----:B------:R-:W-:Y:S01]  /*1950*/  IMAD R17, R251, R21, R22 ;  /* 0x00000015fb117224 */ /* 0x000fe200078e0216 */
[----:B--2---:R-:W-:Y:S01]  /*1960*/  IADD3 R0, PT, PT, R3, 0x1f, RZ ;  /* 0x0000001f03007810 */ /* 0x004fe20007ffe0ff */
[C---:B------:R-:W-:Y:S01]  /*1970*/  IMAD R18, R251.reuse, R23, R24 ;  /* 0x00000017fb127224 */ /* 0x040fe200078e0218 */
[----:B------:R-:W-:Y:S01]  /*1980*/  IABS R32, R2 ;  /* 0x0000000200207213 */ /* 0x000fe20000000000 */
[----:B------:R-:W-:Y:S01]  /*1990*/  IMAD R19, R251, R25, R26 ;  /* 0x00000019fb137224 */ /* 0x000fe200078e021a */
[----:B------:R-:W-:Y:S01]  /*19a0*/  IABS R34, R0 ;  /* 0x0000000000227213 */ /* 0x000fe20000000000 */
[C---:B------:R-:W-:Y:S01]  /*19b0*/  IMAD.HI.U32 R22, R7.reuse, R30, RZ ;  /* 0x0000001e07167227 */ /* 0x040fe200078e00ff */
[----:B------:R-:W-:Y:S01]  /*19c0*/  IABS R26, R10 ;  /* 0x0000000a001a7213 */ /* 0x000fe20000000000 */
[----:B------:R-:W-:Y:S02]  /*19d0*/  STL [R1+0xf80], R9 ;  /* 0x000f800901007387 */ /* 0x000fe40000100800 */
[----:B------:R-:W-:-:S02]  /*19e0*/  IMAD.HI.U32 R23, R7, R32, RZ ;  /* 0x0000002007177227 */ /* 0x000fc400078e00ff */
[----:B------:R1:W-:Y:S02]  /*19f0*/  STL [R1+0xf7c], R8 ;  /* 0x000f7c0801007387 */ /* 0x0003e40000100800 */
[----:B------:R-:W-:Y:S01]  /*1a00*/  IMAD.HI.U32 R21, R7, R28, RZ ;  /* 0x0000001c07157227 */ /* 0x000fe200078e00ff */
[----:B------:R-:W-:Y:S01]  /*1a10*/  IADD3 R29, PT, PT, -R23, RZ, RZ ;  /* 0x000000ff171d7210 */ /* 0x000fe20007ffe1ff */
[----:B------:R-:W-:Y:S02]  /*1a20*/  STL [R1+0xf78], R2 ;  /* 0x000f780201007387 */ /* 0x000fe40000100800 */
[----:B------:R-:W-:Y:S02]  /*1a30*/  IMAD.HI.U32 R24, R7, R34, RZ ;  /* 0x0000002207187227 */ /* 0x000fe400078e00ff */
[----:B------:R2:W-:Y:S02]  /*1a40*/  STL [R1+0xf74], R0 ;  /* 0x000f740001007387 */ /* 0x0005e40000100800 */
[----:B------:R-:W-:Y:S01]  /*1a50*/  IMAD.MOV R27, RZ, RZ, -R22 ;  /* 0x000000ffff1b7224 */ /* 0x000fe200078e0a16 */
[C---:B-1----:R-:W-:Y:S01]  /*1a60*/  IADD3 R8, PT, PT, R3.reuse, 0x22, RZ ;  /* 0x0000002203087810 */ /* 0x042fe20007ffe0ff */
[----:B------:R-:W-:-:S02]  /*1a70*/  VIADD R10, R3, 0x20 ;  /* 0x00000020030a7836 */ /* 0x000fc40000000000 */
[----:B------:R-:W-:-:S03]  /*1a80*/  IMAD.HI.U32 R4, R7, R26, RZ ;  /* 0x0000001a07047227 */ /* 0x000fc600078e00ff */
[----:B------:R1:W-:Y:S01]  /*1a90*/  STL [R1+0xf70], R10 ;  /* 0x000f700a01007387 */ /* 0x0003e20000100800 */
[C---:B--2---:R-:W-:Y:S02]  /*1aa0*/  VIADD R0, R3.reuse, 0x24 ;  /* 0x0000002403007836 */ /* 0x044fe40000000000 */
[----:B------:R-:W-:Y:S02]  /*1ab0*/  VIADD R9, R3, 0x21 ;  /* 0x0000002103097836 */ /* 0x000fe40000000000 */
[----:B------:R-:W-:Y:S01]  /*1ac0*/  IMAD.MOV R25, RZ, RZ, -R21 ;  /* 0x000000ffff197224 */ /* 0x000fe200078e0a15 */
[----:B------:R-:W-:Y:S01]  /*1ad0*/  IABS R38, R0 ;  /* 0x0000000000267213 */ /* 0x000fe20000000000 */
[----:B------:R-:W-:Y:S01]  /*1ae0*/  IMAD.MOV R31, RZ, RZ, -R24 ;  /* 0x000000ffff1f7224 */ /* 0x000fe200078e0a18 */
[----:B------:R-:W-:Y:S01]  /*1af0*/  STL [R1+0xf6c], R9 ;  /* 0x000f6c0901007387 */ /* 0x000fe20000100800 */
[----:B------:R-:W-:Y:S01]  /*1b00*/  IMAD R23, R251, R27, R30 ;  /* 0x0000001bfb177224 */ /* 0x000fe200078e021e */
[----:B------:R-:W-:Y:S01]  /*1b10*/  IABS R30, R10 ;  /* 0x0000000a001e7213 */ /* 0x000fe20000000000 */
[C---:B------:R-:W-:Y:S01]  /*1b20*/  VIADD R2, R3.reuse, 0x23 ;  /* 0x0000002303027836 */ /* 0x040fe20000000000 */
[----:B------:R2:W-:Y:S01]  /*1b30*/  STL [R1+0xf68], R8 ;  /* 0x000f680801007387 */ /* 0x0005e20000100800 */
[----:B------:R-:W-:Y:S01]  /*1b40*/  IMAD.MOV R4, RZ, RZ, -R4 ;  /* 0x000000ffff047224 */ /* 0x000fe200078e0a04 */
[----:B-1----:R-:W-:Y:S01]  /*1b50*/  IADD3 R10, PT, PT, R3, 0x25, RZ ;  /* 0x00000025030a7810 */ /* 0x002fe20007ffe0ff */
[C---:B------:R-:W-:Y:S01]  /*1b60*/  IMAD R24, R251.reuse, R29, R32 ;  /* 0x0000001dfb187224 */ /* 0x040fe200078e0220 */
[----:B------:R-:W-:Y:S01]  /*1b70*/  IABS R32, R9 ;  /* 0x0000000900207213 */ /* 0x000fe20000000000 */
[C---:B------:R-:W-:Y:S01]  /*1b80*/  IMAD R22, R251.reuse, R25, R28 ;  /* 0x00000019fb167224 */ /* 0x040fe200078e021c */
[----:B------:R-:W-:Y:S01]  /*1b90*/  IABS R36, R2 ;  /* 0x0000000200247213 */ /* 0x000fe20000000000 */
[C---:B------:R-:W-:Y:S01]  /*1ba0*/  IMAD R25, R251.reuse, R31, R34 ;  /* 0x0000001ffb197224 */ /* 0x040fe200078e0222 */
[----:B------:R-:W-:Y:S01]  /*1bb0*/  IABS R34, R8 ;  /* 0x0000000800227213 */ /* 0x000fe20000000000 */
[----:B------:R-:W-:Y:S01]  /*1bc0*/  IMAD R21, R251, R4, R26 ;  /* 0x00000004fb157224 */ /* 0x000fe200078e021a */
[----:B------:R1:W-:Y:S01]  /*1bd0*/  STL [R1+0xf50], R2 ;  /* 0x000f500201007387 */ /* 0x0003e20000100800 */
[----:B------:R-:W-:-:S03]  /*1be0*/  IMAD.HI.U32 R4, R7, R30, RZ ;  /* 0x0000001e07047227 */ /* 0x000fc600078e00ff */
[----:B------:R3:W-:Y:S01]  /*1bf0*/  STL [R1+0xf4c], R0 ;  /* 0x000f4c0001007387 */ /* 0x0007e20000100800 */
[----:B------:R-:W-:-:S03]  /*1c00*/  IMAD.HI.U32 R29, R7, R38, RZ ;  /* 0x00000026071d7227 */ /* 0x000fc600078e00ff */
[----:B------:R-:W-:Y:S01]  /*1c10*/  STL [R1+0xf48], R10 ;  /* 0x000f480a01007387 */ /* 0x000fe20000100800 */
[----:B------:R-:W-:-:S04]  /*1c20*/  IMAD.HI.U32 R26, R7, R32, RZ ;  /* 0x00000020071a7227 */ /* 0x000fc800078e00ff */
[C---:B--2---:R-:W-:Y:S01]  /*1c30*/  VIADD R8, R3.reuse, 0x27 ;  /* 0x0000002703087836 */ /* 0x044fe20000000000 */
[----:B------:R-:W-:Y:S01]  /*1c40*/  IADD3 R31, PT, PT, -R26, RZ, RZ ;  /* 0x000000ff1a1f7210 */ /* 0x000fe20007ffe1ff */
[C---:B-1----:R-:W-:Y:S01]  /*1c50*/  VIADD R2, R3.reuse, 0x28 ;  /* 0x0000002803027836 */ /* 0x042fe20000000000 */
[----:B---3--:R-:W-:Y:S01]  /*1c60*/  IADD3 R0, PT, PT, R3, 0x29, RZ ;  /* 0x0000002903007810 */ /* 0x008fe20007ffe0ff */
[C---:B------:R-:W-:Y:S01]  /*1c70*/  IMAD.HI.U32 R27, R7.reuse, R34, RZ ;  /* 0x00000022071b7227 */ /* 0x040fe200078e00ff */
[----:B------:R-:W-:Y:S02]  /*1c80*/  IABS R40, R8 ;  /* 0x0000000800287213 */ /* 0x000fe40000000000 */
[----:B------:R-:W-:Y:S01]  /*1c90*/  IABS R42, R2 ;  /* 0x00000002002a7213 */ /* 0x000fe20000000000 */
[----:B------:R-:W-:Y:S01]  /*1ca0*/  IMAD.HI.U32 R28, R7, R36, RZ ;  /* 0x00000024071c7227 */ /* 0x000fe200078e00ff */
[----:B------:R-:W-:-:S03]  /*1cb0*/  IABS R44, R0 ;  /* 0x00000000002c7213 */ /* 0x000fc60000000000 */
[----:B------:R-:W-:Y:S02]  /*1cc0*/  IMAD.MOV R4, RZ, RZ, -R4 ;  /* 0x000000ffff047224 */ /* 0x000fe400078e0a04 */
[----:B------:R-:W-:Y:S02]  /*1cd0*/  IMAD.MOV R37, RZ, RZ, -R29 ;  /* 0x000000ffff257224 */ /* 0x000fe400078e0a1d */
[----:B------:R-:W-:Y:S02]  /*1ce0*/  VIADD R9, R3, 0x26 ;  /* 0x0000002603097836 */ /* 0x000fe40000000000 */
[----:B------:R-:W-:Y:S02]  /*1cf0*/  IMAD.MOV R33, RZ, RZ, -R27 ;  /* 0x000000ffff217224 */ /* 0x000fe400078e0a1b */
[----:B------:R-:W-:Y:S01]  /*1d00*/  IMAD.MOV R35, RZ, RZ, -R28 ;  /* 0x000000ffff237224 */ /* 0x000fe200078e0a1c */
[----:B------:R-:W-:Y:S01]  /*1d10*/  STL [R1+0xf44], R9 ;  /* 0x000f440901007387 */ /* 0x000fe20000100800 */
[----:B------:R-:W-:-:S02]  /*1d20*/  IMAD R26, R251, R4, R30 ;  /* 0x00000004fb1a7224 */ /* 0x000fc400078e021e */
[C---:B------:R-:W-:Y:S01]  /*1d30*/  IMAD R30, R251.reuse, R37, R38 ;  /* 0x00000025fb1e7224 */ /* 0x040fe200078e0226 */
[----:B------:R-:W-:Y:S01]  /*1d40*/  IABS R38, R9 ;  /* 0x0000000900267213 */ /* 0x000fe20000000000 */
[C---:B------:R-:W-:Y:S01]  /*1d50*/  IMAD R27, R251.reuse, R31, R32 ;  /* 0x0000001ffb1b7224 */ /* 0x040fe200078e0220 */
[----:B------:R1:W-:Y:S01]  /*1d60*/  STL [R1+0xf40], R8 ;  /* 0x000f400801007387 */ /* 0x0003e20000100800 */
[C---:B------:R-:W-:Y:S02]  /*1d70*/  IMAD R28, R251.reuse, R33, R34 ;  /* 0x00000021fb1c7224 */ /* 0x040fe400078e0222 */
[----:B------:R-:W-:Y:S01]  /*1d80*/  IMAD R29, R251, R35, R36 ;  /* 0x00000023fb1d7224 */ /* 0x000fe200078e0224 */
[----:B------:R-:W-:Y:S01]  /*1d90*/  IABS R36, R10 ;  /* 0x0000000a00247213 */ /* 0x000fe20000000000 */
[C---:B------:R-:W-:Y:S01]  /*1da0*/  IMAD.HI.U32 R32, R7.reuse, R40, RZ ;  /* 0x0000002807207227 */ /* 0x040fe200078e00ff */
[----:B------:R-:W-:Y:S03]  /*1db0*/  STL [R1+0xf3c], R2 ;  /* 0x000f3c0201007387 */ /* 0x000fe60000100800 */
[----:B------:R-:W-:Y:S01]  /*1dc0*/  IMAD.HI.U32 R33, R7, R42, RZ ;  /* 0x0000002a07217227 */ /* 0x000fe200078e00ff */
[----:B------:R2:W-:Y:S01]  /*1dd0*/  STL [R1+0xf38], R0 ;  /* 0x000f380001007387 */ /* 0x0005e20000100800 */
[----:B-1----:R-:W-:-:S02]  /*1de0*/  IADD3 R8, PT, PT, R3, 0x2c, RZ ;  /* 0x0000002c03087810 */ /* 0x002fc40007ffe0ff */
[----:B------:R-:W-:Y:S01]  /*1df0*/  IMAD.HI.U32 R31, R7, R38, RZ ;  /* 0x00000026071f7227 */ /* 0x000fe200078e00ff */
[----:B------:R-:W-:-:S03]  /*1e00*/  IADD3 R39, PT, PT, -R33, RZ, RZ ;  /* 0x000000ff21277210 */ /* 0x000fc60007ffe1ff */
[----:B------:R-:W-:-:S04]  /*1e10*/  IMAD.HI.U32 R34, R7, R44, RZ ;  /* 0x0000002c07227227 */ /* 0x000fc800078e00ff */
[----:B------:R-:W-:Y:S02]  /*1e20*/  IMAD.MOV R37, RZ, RZ, -R32 ;  /* 0x000000ffff257224 */ /* 0x000fe400078e0a20 */
[----:B------:R-:W-:Y:S02]  /*1e30*/  VIADD R10, R3, 0x2a ;  /* 0x0000002a030a7836 */ /* 0x000fe40000000000 */
[----:B------:R-:W-:-:S03]  /*1e40*/  IMAD.HI.U32 R4, R7, R36, RZ ;  /* 0x0000002407047227 */ /* 0x000fc600078e00ff */
[----:B------:R1:W-:Y:S01]  /*1e50*/  STL [R1+0xf34], R10 ;  /* 0x000f340a01007387 */ /* 0x0003e20000100800 */
[C---:B--2---:R-:W-:Y:S02]  /*1e60*/  VIADD R0, R3.reuse, 0x2e ;  /* 0x0000002e03007836 */ /* 0x044fe40000000000 */
[----:B------:R-:W-:Y:S02]  /*1e70*/  IMAD.MOV R35, RZ, RZ, -R31 ;  /* 0x000000ffff237224 */ /* 0x000fe400078e0a1f */
[----:B------:R-:W-:Y:S01]  /*1e80*/  VIADD R9, R3, 0x2b ;  /* 0x0000002b03097836 */ /* 0x000fe20000000000 */
[----:B------:R-:W-:Y:S01]  /*1e90*/  IABS R48, R0 ;  /* 0x0000000000307213 */ /* 0x000fe20000000000 */
[----:B------:R-:W-:Y:S02]  /*1ea0*/  IMAD.MOV R41, RZ, RZ, -R34 ;  /* 0x000000ffff297224 */ /* 0x000fe400078e0a22 */
[----:B------:R-:W-:Y:S01]  /*1eb0*/  IMAD R33, R251, R37, R40 ;  /* 0x00000025fb217224 */ /* 0x000fe200078e0228 */
[----:B------:R-:W-:Y:S01]  /*1ec0*/  IABS R40, R10 ;  /* 0x0000000a00287213 */ /* 0x000fe20000000000 */
[C---:B------:R-:W-:Y:S01]  /*1ed0*/  VIADD R2, R3.reuse, 0x2d ;  /* 0x0000002d03027836 */ /* 0x040fe20000000000 */
[----:B------:R-:W-:Y:S01]  /*1ee0*/  STL [R1+0xf30], R9 ;  /* 0x000f300901007387 */ /* 0x000fe20000100800 */
        /* <DEDUP_REMOVED lines=9> */
[----:B------:R-:W-:Y:S01]  /*1f80*/  STL [R1+0xf2c], R8 ;  /* 0x000f2c0801007387 */ /* 0x000fe20000100800 */
[----:B------:R-:W-:-:S03]  /*1f90*/  IMAD.HI.U32 R4, R7, R40, RZ ;  /* 0x0000002807047227 */ /* 0x000fc600078e00ff */
[----:B------:R1:W-:Y:S01]  /*1fa0*/  STL [R1+0xf14], R2 ;  /* 0x000f140201007387 */ /* 0x0003e20000100800 */
[----:B------:R-:W-:-:S03]  /*1fb0*/  IMAD.HI.U32 R39, R7, R48, RZ ;  /* 0x0000003007277227 */ /* 0x000fc600078e00ff */
[----:B------:R2:W-:Y:S01]  /*1fc0*/  STL [R1+0xf10], R0 ;  /* 0x000f100001007387 */ /* 0x0005e20000100800 */
[----:B------:R-:W-:-:S03]  /*1fd0*/  IMAD.HI.U32 R36, R7, R42, RZ ;  /* 0x0000002a07247227 */ /* 0x000fc600078e00ff */
[----:B------:R-:W-:Y:S01]  /*1fe0*/  STL [R1+0xf0c], R10 ;  /* 0x000f0c0a01007387 */ /* 0x000fe20000100800 */
[----:B------:R-:W-:Y:S01]  /*1ff0*/  IMAD.HI.U32 R37, R7, R44, RZ ;  /* 0x0000002c07257227 */ /* 0x000fe200078e00ff */
[----:B------:R-:W-:-:S03]  /*2000*/  IADD3 R41, PT, PT, -R36, RZ, RZ ;  /* 0x000000ff24297210 */ /* 0x000fc60007ffe1ff */
[C---:B-1----:R-:W-:Y:S01]  /*2010*/  VIADD R2, R3.reuse, 0x32 ;  /* 0x0000003203027836 */ /* 0x042fe20000000000 */
[C---:B--2---:R-:W-:Y:S01]  /*2020*/  IADD3 R0, PT, PT, R3.reuse, 0x33, RZ ;  /* 0x0000003303007810 */ /* 0x044fe20007ffe0ff */
[----:B------:R-:W-:Y:S02]  /*2030*/  VIADD R8, R3, 0x31 ;  /* 0x0000003103087836 */ /* 0x000fe40000000000 */
[----:B------:R-:W-:Y:S01]  /*2040*/  IMAD.HI.U32 R38, R7, R46, RZ ;  /* 0x0000002e07267227 */ /* 0x000fe200078e00ff */
[----:B------:R-:W-:Y:S02]  /*2050*/  IABS R52, R2 ;  /* 0x0000000200347213 */ /* 0x000fe40000000000 */
[----:B------:R-:W-:Y:S01]  /*2060*/  IABS R50, R8 ;  /* 0x0000000800327213 */ /* 0x000fe20000000000 */
[----:B------:R-:W-:Y:S01]  /*2070*/  IMAD.MOV R4, RZ, RZ, -R4 ;  /* 0x000000ffff047224 */ /* 0x000fe200078e0a04 */
[----:B------:R-:W-:Y:S01]  /*2080*/  IABS R54, R0 ;  /* 0x0000000000367213 */ /* 0x000fe20000000000 */
[----:B------:R-:W-:-:S02]  /*2090*/  IMAD.MOV R47, RZ, RZ, -R39 ;  /* 0x000000ffff2f7224 */ /* 0x000fc400078e0a27 */
[----:B------:R-:W-:Y:S02]  /*20a0*/  VIADD R9, R3, 0x30 ;  /* 0x0000003003097836 */ /* 0x000fe40000000000 */
[----:B------:R-:W-:Y:S02]  /*20b0*/  IMAD.MOV R43, RZ, RZ, -R37 ;  /* 0x000000ffff2b7224 */ /* 0x000fe400078e0a25 */
[----:B------:R-:W-:Y:S01]  /*20c0*/  IMAD.MOV R45, RZ, RZ, -R38 ;  /* 0x000000ffff2d7224 */ /* 0x000fe200078e0a26 */
[----:B------:R-:W-:Y:S01]  /*20d0*/  STL [R1+0xf08], R9 ;  /* 0x000f080901007387 */ /* 0x000fe20000100800 */
[C---:B------:R-:W-:Y:S02]  /*20e0*/  IMAD R36, R251.reuse, R4, R40 ;  /* 0x00000004fb247224 */ /* 0x040fe400078e0228 */
[C---:B------:R-:W-:Y:S01]  /*20f0*/  IMAD R40, R251.reuse, R47, R48 ;  /* 0x0000002ffb287224 */ /* 0x040fe200078e0230 */
[----:B------:R-:W-:Y:S01]  /*2100*/  IABS R48, R9 ;  /* 0x0000000900307213 */ /* 0x000fe20000000000 */
[C---:B------:R-:W-:Y:S01]  /*2110*/  IMAD R38, R251.reuse, R43, R44 ;  /* 0x0000002bfb267224 */ /* 0x040fe200078e022c */
[----:B------:R1:W-:Y:S01]  /*2120*/  STL [R1+0xf04], R8 ;  /* 0x000f040801007387 */ /* 0x0003e20000100800 */
[----:B------:R-:W-:-:S02]  /*2130*/  IMAD R37, R251, R41, R42 ;  /* 0x00000029fb257224 */ /* 0x000fc400078e022a */
[----:B------:R-:W-:Y:S01]  /*2140*/  IMAD R39, R251, R45, R46 ;  /* 0x0000002dfb277224 */ /* 0x000fe200078e022e */
[----:B------:R-:W-:Y:S01]  /*2150*/  IABS R46, R10 ;  /* 0x0000000a002e7213 */ /* 0x000fe20000000000 */
[C---:B------:R-:W-:Y:S01]  /*2160*/  IMAD.HI.U32 R43, R7.reuse, R52, RZ ;  /* 0x00000034072b7227 */ /* 0x040fe200078e00ff */
[----:B------:R-:W-:Y:S03]  /*2170*/  STL [R1+0xf00], R2 ;  /* 0x000f000201007387 */ /* 0x000fe60000100800 */
[----:B------:R-:W-:Y:S01]  /*2180*/  IMAD.HI.U32 R42, R7, R50, RZ ;  /* 0x00000032072a7227 */ /* 0x000fe200078e00ff */
[----:B------:R2:W-:Y:S01]  /*2190*/  STL [R1+0xefc], R0 ;  /* 0x000efc0001007387 */ /* 0x0005e20000100800 */
[----:B------:R-:W-:Y:S02]  /*21a0*/  IADD3 R49, PT, PT, -R43, RZ, RZ ;  /* 0x000000ff2b317210 */ /* 0x000fe40007ffe1ff */
[----:B------:R-:W-:Y:S01]  /*21b0*/  IMAD.HI.U32 R41, R7, R48, RZ ;  /* 0x0000003007297227 */ /* 0x000fe200078e00ff */
[----:B-1----:R-:W-:-:S03]  /*21c0*/  IADD3 R8, PT, PT, R3, 0x36, RZ ;  /* 0x0000003603087810 */ /* 0x002fc60007ffe0ff */
[----:B------:R-:W-:-:S04]  /*21d0*/  IMAD.HI.U32 R44, R7, R54, RZ ;  /* 0x00000036072c7227 */ /* 0x000fc800078e00ff */
[----:B------:R-:W-:Y:S02]  /*21e0*/  IMAD.MOV R47, RZ, RZ, -R42 ;  /* 0x000000ffff2f7224 */ /* 0x000fe400078e0a2a */
[----:B------:R-:W-:Y:S02]  /*21f0*/  VIADD R10, R3, 0x34 ;  /* 0x00000034030a7836 */ /* 0x000fe40000000000 */
[----:B------:R-:W-:-:S03]  /*2200*/  IMAD.HI.U32 R4, R7, R46, RZ ;  /* 0x0000002e07047227 */ /* 0x000fc600078e00ff */
[----:B------:R1:W-:Y:S01]  /*2210*/  STL [R1+0xef8], R10 ;  /* 0x000ef80a01007387 */ /* 0x0003e20000100800 */
[C---:B------:R-:W-:Y:S02]  /*2220*/  VIADD R9, R3.reuse, 0x35 ;  /* 0x0000003503097836 */ /* 0x040fe40000000000 */
[C---:B--2---:R-:W-:Y:S02]  /*2230*/  VIADD R0, R3.reuse, 0x38 ;  /* 0x0000003803007836 */ /* 0x044fe40000000000 */
[----:B------:R-:W-:Y:S01]  /*2240*/  IMAD.MOV R45, RZ, RZ, -R41 ;  /* 0x000000ffff2d7224 */ /* 0x000fe200078e0a29 */
[----:B------:R-:W-:Y:S01]  /*2250*/  STL [R1+0xef4], R9 ;  /* 0x000ef40901007387 */ /* 0x000fe20000100800 */
[----:B------:R-:W-:Y:S01]  /*2260*/  IMAD.MOV R51, RZ, RZ, -R44 ;  /* 0x000000ffff337224 */ /* 0x000fe200078e0a2c */
[----:B------:R-:W-:Y:S01]  /*2270*/  IABS R58, R0 ;  /* 0x00000000003a7213 */ /* 0x000fe20000000000 */
[----:B------:R-:W-:Y:S01]  /*2280*/  VIADD R2, R3, 0x37 ;  /* 0x0000003703027836 */ /* 0x000fe20000000000 */
[----:B------:R-:W-:Y:S01]  /*2290*/  STL [R1+0xef0], R8 ;  /* 0x000ef00801007387 */ /* 0x000fe20000100800 */
[C---:B------:R-:W-:Y:S01]  /*22a0*/  IMAD R43, R251.reuse, R47, R50 ;  /* 0x0000002ffb2b7224 */ /* 0x040fe200078e0232 */
[----:B------:R-:W-:Y:S01]  /*22b0*/  IABS R50, R10 ;  /* 0x0000000a00327213 */ /* 0x000fe20000000000 */
[----:B------:R-:W-:Y:S01]  /*22c0*/  IMAD.MOV R4, RZ, RZ, -R4 ;  /* 0x000000ffff047224 */ /* 0x000fe200078e0a04 */
[----:B------:R-:W-:Y:S01]  /*22d0*/  IABS R56, R2 ;  /* 0x0000000200387213 */ /* 0x000fe20000000000 */
[C---:B------:R-:W-:Y:S01]  /*22e0*/  IMAD R44, R251.reuse, R49, R52 ;  /* 0x00000031fb2c7224 */ /* 0x040fe200078e0234 */
[----:B------:R-:W-:Y:S01]  /*22f0*/  IABS R52, R9 ;  /* 0x0000000900347213 */ /* 0x000fe20000000000 */
[C---:B------:R-:W-:Y:S01]  /*2300*/  IMAD R42, R251.reuse, R45, R48 ;  /* 0x0000002dfb2a7224 */ /* 0x040fe200078e0230 */
[----:B------:R-:W-:Y:S01]  /*2310*/  STL [R1+0xed8], R2 ;  /* 0x000ed80201007387 */ /* 0x000fe20000100800 */
[C---:B------:R-:W-:Y:S01]  /*2320*/  IMAD R45, R251.reuse, R51, R54 ;  /* 0x00000033fb2d7224 */ /* 0x040fe200078e0236 */
[----:B------:R-:W-:Y:S01]  /*2330*/  IABS R54, R8 ;  /* 0x0000000800367213 */ /* 0x000fe20000000000 */
[----:B------:R-:W-:Y:S01]  /*2340*/  IMAD R41, R251, R4, R46 ;  /* 0x00000004fb297224 */ /* 0x000fe200078e022e */
[----:B------:R2:W-:Y:S01]  /*2350*/  STL [R1+0xed4], R0 ;  /* 0x000ed40001007387 */ /* 0x0005e20000100800 */
[----:B------:R-:W-:Y:S01]  /*2360*/  IMAD.HI.U32 R4, R7, R50, RZ ;  /* 0x0000003207047227 */ /* 0x000fe200078e00ff */
[----:B-1----:R-:W-:-:S03]  /*2370*/  IADD3 R10, PT, PT, R3, 0x39, RZ ;  /* 0x00000039030a7810 */ /* 0x002fc60007ffe0ff */
[C---:B------:R-:W-:Y:S02]  /*2380*/  IMAD.HI.U32 R46, R7.reuse, R52, RZ ;  /* 0x00000034072e7227 */ /* 0x040fe400078e00ff */
[----:B------:R-:W-:Y:S02]  /*2390*/  STL [R1+0xed0], R10 ;  /* 0x000ed00a01007387 */ /* 0x000fe40000100800 */
[----:B------:R-:W-:Y:S01]  /*23a0*/  IMAD.HI.U32 R49, R7, R58, RZ ;  /* 0x0000003a07317227 */ /* 0x000fe200078e00ff */
[----:B------:R-:W-:Y:S02]  /*23b0*/  IADD3 R51, PT, PT, -R46, RZ, RZ ;  /* 0x000000ff2e337210 */ /* 0x000fe40007ffe1ff */
[C---:B--2---:R-:W-:Y:S01]  /*23c0*/  IADD3 R0, PT, PT, R3.reuse, 0x3d, RZ ;  /* 0x0000003d03007810 */ /* 0x044fe20007ffe0ff */
[C---:B------:R-:W-:Y:S02]  /*23d0*/  VIADD R8, R3.reuse, 0x3b ;  /* 0x0000003b03087836 */ /* 0x040fe40000000000 */
[----:B------:R-:W-:Y:S01]  /*23e0*/  VIADD R2, R3, 0x3c ;  /* 0x0000003c03027836 */ /* 0x000fe20000000000 */
[----:B------:R-:W-:Y:S01]  /*23f0*/  IABS R64, R0 ;  /* 0x0000000000407213 */ /* 0x000fe20000000000 */
[----:B------:R-:W-:Y:S01]  /*2400*/  IMAD.HI.U32 R47, R7, R54, RZ ;  /* 0x00000036072f7227 */ /* 0x000fe200078e00ff */
[----:B------:R-:W-:-:S02]  /*2410*/  IABS R60, R8 ;  /* 0x00000008003c7213 */ /* 0x000fc40000000000 */
[----:B------:R-:W-:Y:S01]  /*2420*/  IABS R62, R2 ;  /* 0x00000002003e7213 */ /* 0x000fe20000000000 */
[----:B------:R-:W-:-:S04]  /*2430*/  IMAD.HI.U32 R48, R7, R56, RZ ;  /* 0x0000003807307227 */ /* 0x000fc800078e00ff */
        /* <DEDUP_REMOVED lines=93> */
[----:B------:R-:W-:Y:S01]  /*2a10*/  IMAD.MOV R4, RZ, RZ, -R4 ;  /* 0x000000ffff047224 */ /* 0x000fe200078e0a04 */
[----:B------:R-:W-:Y:S01]  /*2a20*/  STL [R1+0xfe8], R9 ;  /* 0x000fe80901007387 */ /* 0x000fe20000100800 */
[C---:B------:R-:W-:Y:S01]  /*2a30*/  VIADD R2, R3.reuse, 0x4b ;  /* 0x0000004b03027836 */ /* 0x040fe20000000000 */
[----:B-1----:R-:W-:Y:S01]  /*2a40*/  IADD3 R10, PT, PT, R3, 0x4d, RZ ;  /* 0x0000004d030a7810 */ /* 0x002fe20007ffe0ff */
[C---:B------:R-:W-:Y:S01]  /*2a50*/  IMAD R62, R251.reuse, R65, R68 ;  /* 0x00000041fb3e7224 */ /* 0x040fe200078e0244 */
[----:B------:R-:W-:Y:S01]  /*2a60*/  STL [R1+0xfec], R8 ;  /* 0x000fec0801007387 */ /* 0x000fe20000100800 */
[C---:B------:R-:W-:Y:S01]  /*2a70*/  IMAD R64, R251.reuse, R69, R72 ;  /* 0x00000045fb407224 */ /* 0x040fe200078e0248 */
[----:B------:R-:W-:Y:S01]  /*2a80*/  IABS R72, R9 ;  /* 0x0000000900487213 */ /* 0x000fe20000000000 */
[C---:B------:R-:W-:Y:S01]  /*2a90*/  IMAD R65, R251.reuse, R71, R74 ;  /* 0x00000047fb417224 */ /* 0x040fe200078e024a */
[----:B------:R-:W-:Y:S01]  /*2aa0*/  IABS R74, R8 ;  /* 0x00000008004a7213 */ /* 0x000fe20000000000 */
[----:B------:R-:W-:Y:S01]  /*2ab0*/  IMAD R61, R251, R4, R66 ;  /* 0x00000004fb3d7224 */ /* 0x000fe200078e0242 */
[----:B------:R-:W-:Y:S01]  /*2ac0*/  IABS R76, R2 ;  /* 0x00000002004c7213 */ /* 0x000fe20000000000 */
[C---:B------:R-:W-:Y:S01]  /*2ad0*/  IMAD.HI.U32 R4, R7.reuse, R70, RZ ;  /* 0x0000004607047227 */ /* 0x040fe200078e00ff */
[----:B------:R1:W-:Y:S03]  /*2ae0*/  STL [R1+0xff0], R2 ;  /* 0x000ff00201007387 */ /* 0x0003e60000100800 */
[C---:B------:R-:W-:Y:S01]  /*2af0*/  IMAD.HI.U32 R69, R7.reuse, R78, RZ ;  /* 0x0000004e07457227 */ /* 0x040fe200078e00ff */
[----:B------:R2:W-:Y:S03]  /*2b00*/  STL [R1+0x1004], R0 ;  /* 0x0010040001007387 */ /* 0x0005e60000100800 */
[----:B------:R-:W-:Y:S01]  /*2b10*/  IMAD.HI.U32 R66, R7, R72, RZ ;  /* 0x0000004807427227 */ /* 0x000fe200078e00ff */
[----:B------:R-:W-:Y:S03]  /*2b20*/  STL [R1+0x100c], R10 ;  /* 0x00100c0a01007387 */ /* 0x000fe60000100800 */
[----:B-1----:R-:W-:Y:S01]  /*2b30*/  VIADD R2, R3, 0x50 ;  /* 0x0000005003027836 */ /* 0x002fe20000000000 */
[----:B------:R-:W-:Y:S01]  /*2b40*/  IADD3 R71, PT, PT, -R66, RZ, RZ ;  /* 0x000000ff42477210 */ /* 0x000fe20007ffe1ff */
[----:B------:R-:W-:Y:S01]  /*2b50*/  IMAD.HI.U32 R67, R7, R74, RZ ;  /* 0x0000004a07437227 */ /* 0x000fe200078e00ff */
[----:B--2---:R-:W-:-:S02]  /*2b60*/  IADD3 R0, PT, PT, R3, 0x51, RZ ;  /* 0x0000005103007810 */ /* 0x004fc40007ffe0ff */
[----:B------:R-:W-:Y:S01]  /*2b70*/  IABS R82, R2 ;  /* 0x0000000200527213 */ /* 0x000fe20000000000 */
[----:B------:R-:W-:Y:S01]  /*2b80*/  IMAD.MOV R4, RZ, RZ, -R4 ;  /* 0x000000ffff047224 */ /* 0x000fe200078e0a04 */
[----:B------:R-:W-:Y:S01]  /*2b90*/  IABS R84, R0 ;  /* 0x0000000000547213 */ /* 0x000fe20000000000 */
[----:B------:R-:W-:-:S04]  /*2ba0*/  IMAD.HI.U32 R68, R7, R76, RZ ;  /* 0x0000004c07447227 */ /* 0x000fc800078e00ff */
[----:B------:R-:W-:Y:S02]  /*2bb0*/  IMAD.MOV R77, RZ, RZ, -R69 ;  /* 0x000000ffff4d7224 */ /* 0x000fe400078e0a45 */
[C---:B------:R-:W-:Y:S02]  /*2bc0*/  VIADD R9, R3.reuse, 0x4e ;  /* 0x0000004e03097836 */ /* 0x040fe40000000000 */
[----:B------:R-:W-:Y:S02]  /*2bd0*/  VIADD R8, R3, 0x4f ;  /* 0x0000004f03087836 */ /* 0x000fe40000000000 */
[----:B------:R-:W-:Y:S01]  /*2be0*/  IMAD.MOV R73, RZ, RZ, -R67 ;  /* 0x000000ffff497224 */ /* 0x000fe200078e0a43 */
[----:B------:R-:W-:Y:S01]  /*2bf0*/  STL [R1+0x1010], R9 ;  /* 0x0010100901007387 */ /* 0x000fe20000100800 */
[C---:B------:R-:W-:Y:S01]  /*2c00*/  IMAD R66, R251.reuse, R4, R70 ;  /* 0x00000004fb427224 */ /* 0x040fe200078e0246 */
[----:B------:R-:W-:Y:S01]  /*2c10*/  IABS R80, R8 ;  /* 0x0000000800507213 */ /* 0x000fe20000000000 */
[----:B------:R-:W-:Y:S01]  /*2c20*/  IMAD.MOV R75, RZ, RZ, -R68 ;  /* 0x000000ffff4b7224 */ /* 0x000fe200078e0a44 */
[----:B------:R1:W-:Y:S01]  /*2c30*/  STL [R1+0x1014], R8 ;  /* 0x0010140801007387 */ /* 0x0003e20000100800 */
[C---:B------:R-:W-:Y:S01]  /*2c40*/  IMAD R70, R251.reuse, R77, R78 ;  /* 0x0000004dfb467224 */ /* 0x040fe200078e024e */
[----:B------:R-:W-:Y:S01]  /*2c50*/  IABS R78, R9 ;  /* 0x00000009004e7213 */ /* 0x000fe20000000000 */
[----:B------:R-:W-:Y:S01]  /*2c60*/  IMAD R68, R251, R73, R74 ;  /* 0x00000049fb447224 */ /* 0x000fe200078e024a */
[----:B------:R2:W-:Y:S01]  /*2c70*/  STL [R1+0x1018], R2 ;  /* 0x0010180201007387 */ /* 0x0005e20000100800 */
[----:B------:R-:W-:-:S03]  /*2c80*/  IMAD.HI.U32 R73, R7, R82, RZ ;  /* 0x0000005207497227 */ /* 0x000fc600078e00ff */
[----:B------:R3:W-:Y:S01]  /*2c90*/  STL [R1+0x1024], R0 ;  /* 0x0010240001007387 */ /* 0x0007e20000100800 */
[C---:B------:R-:W-:Y:S01]  /*2ca0*/  IMAD R69, R251.reuse, R75, R76 ;  /* 0x0000004bfb457224 */ /* 0x040fe200078e024c */
[----:B------:R-:W-:Y:S01]  /*2cb0*/  IABS R76, R10 ;  /* 0x0000000a004c7213 */ /* 0x000fe20000000000 */
[----:B------:R-:W-:Y:S01]  /*2cc0*/  IMAD R67, R251, R71, R72 ;  /* 0x00000047fb437224 */ /* 0x000fe200078e0248 */
[----:B------:R-:W-:Y:S01]  /*2cd0*/  IADD3 R79, PT, PT, -R73, RZ, RZ ;  /* 0x000000ff494f7210 */ /* 0x000fe20007ffe1ff */
[----:B------:R-:W-:Y:S01]  /*2ce0*/  IMAD.HI.U32 R71, R7, R78, RZ ;  /* 0x0000004e07477227 */ /* 0x000fe200078e00ff */
[----:B-1----:R-:W-:-:S03]  /*2cf0*/  IADD3 R8, PT, PT, R3, 0x54, RZ ;  /* 0x0000005403087810 */ /* 0x002fc60007ffe0ff */
[----:B------:R-:W-:-:S04]  /*2d00*/  IMAD.HI.U32 R72, R7, R80, RZ ;  /* 0x0000005007487227 */ /* 0x000fc800078e00ff */
[----:B------:R-:W-:-:S04]  /*2d10*/  IMAD.HI.U32 R74, R7, R84, RZ ;  /* 0x00000054074a7227 */ /* 0x000fc800078e00ff */
[----:B------:R-:W-:Y:S02]  /*2d20*/  VIADD R9, R3, 0x53 ;  /* 0x0000005303097836 */ /* 0x000fe40000000000 */
[----:B------:R-:W-:-:S04]  /*2d30*/  IMAD.HI.U32 R4, R7, R76, RZ ;  /* 0x0000004c07047227 */ /* 0x000fc800078e00ff */
[----:B------:R-:W-:Y:S02]  /*2d40*/  IMAD.MOV R75, RZ, RZ, -R71 ;  /* 0x000000ffff4b7224 */ /* 0x000fe400078e0a47 */
[----:B------:R-:W-:Y:S02]  /*2d50*/  IMAD.MOV R77, RZ, RZ, -R72 ;  /* 0x000000ffff4d7224 */ /* 0x000fe400078e0a48 */
[----:B------:R-:W-:Y:S02]  /*2d60*/  IMAD.MOV R81, RZ, RZ, -R74 ;  /* 0x000000ffff517224 */ /* 0x000fe400078e0a4a */
[C---:B------:R-:W-:Y:S02]  /*2d70*/  VIADD R10, R3.reuse, 0x52 ;  /* 0x00000052030a7836 */ /* 0x040fe40000000000 */
[C---:B--2---:R-:W-:Y:S02]  /*2d80*/  VIADD R2, R3.reuse, 0x55 ;  /* 0x0000005503027836 */ /* 0x044fe40000000000 */
[----:B---3--:R-:W-:Y:S01]  /*2d90*/  VIADD R0, R3, 0x56 ;  /* 0x0000005603007836 */ /* 0x008fe20000000000 */
[----:B------:R1:W-:Y:S01]  /*2da0*/  STL [R1+0x102c], R10 ;  /* 0x00102c0a01007387 */ /* 0x0003e20000100800 */
[C---:B------:R-:W-:Y:S01]  /*2db0*/  IMAD R74, R251.reuse, R79, R82 ;  /* 0x0000004ffb4a7224 */ /* 0x040fe200078e0252 */
[----:B------:R-:W-:Y:S01]  /*2dc0*/  IABS R82, R9 ;  /* 0x0000000900527213 */ /* 0x000fe20000000000 */
[----:B------:R-:W-:Y:S01]  /*2dd0*/  IMAD.MOV R4, RZ, RZ, -R4 ;  /* 0x000000ffff047224 */ /* 0x000fe200078e0a04 */
[----:B------:R-:W-:Y:S01]  /*2de0*/  IABS R86, R2 ;  /* 0x0000000200567213 */ /* 0x000fe20000000000 */
        /* <DEDUP_REMOVED lines=8> */
[----:B------:R2:W-:Y:S01]  /*2e70*/  STL [R1+0x1038], R8 ;  /* 0x0010380801007387 */ /* 0x0005e20000100800 */
[----:B------:R-:W-:Y:S01]  /*2e80*/  IMAD.HI.U32 R76, R7, R82, RZ ;  /* 0x00000052074c7227 */ /* 0x000fe200078e00ff */
[----:B-1----:R-:W-:-:S02]  /*2e90*/  IADD3 R10, PT, PT, R3, 0x57, RZ ;  /* 0x00000057030a7810 */ /* 0x002fc40007ffe0ff */
[----:B------:R1:W-:Y:S01]  /*2ea0*/  STL [R1+0x103c], R2 ;  /* 0x00103c0201007387 */ /* 0x0003e20000100800 */
[C---:B------:R-:W-:Y:S01]  /*2eb0*/  IMAD.HI.U32 R4, R7.reuse, R80, RZ ;  /* 0x0000005007047227 */ /* 0x040fe200078e00ff */
[----:B------:R-:W-:Y:S02]  /*2ec0*/  IADD3 R81, PT, PT, -R76, RZ, RZ ;  /* 0x000000ff4c517210 */ /* 0x000fe40007ffe1ff */
[----:B------:R3:W-:Y:S01]  /*2ed0*/  STL [R1+0x1044], R0 ;  /* 0x0010440001007387 */ /* 0x0007e20000100800 */
[----:B------:R-:W-:-:S03]  /*2ee0*/  IMAD.HI.U32 R77, R7, R84, RZ ;  /* 0x00000054074d7227 */ /* 0x000fc600078e00ff */
[----:B------:R4:W-:Y:S01]  /*2ef0*/  STL [R1+0x1048], R10 ;  /* 0x0010480a01007387 */ /* 0x0009e20000100800 */
[C---:B--2---:R-:W-:Y:S02]  /*2f00*/  VIADD R8, R3.reuse, 0x59 ;  /* 0x0000005903087836 */ /* 0x044fe40000000000 */
[----:B-1----:R-:W-:Y:S02]  /*2f10*/  VIADD R2, R3, 0x5a ;  /* 0x0000005a03027836 */ /* 0x002fe40000000000 */
[C---:B------:R-:W-:Y:S01]  /*2f20*/  IMAD.HI.U32 R78, R7.reuse, R86, RZ ;  /* 0x00000056074e7227 */ /* 0x040fe200078e00ff */
[----:B------:R-:W-:Y:S02]  /*2f30*/  IABS R90, R8 ;  /* 0x00000008005a7213 */ /* 0x000fe40000000000 */
[----:B------:R-:W-:Y:S01]  /*2f40*/  IABS R92, R2 ;  /* 0x00000002005c7213 */ /* 0x000fe20000000000 */
[----:B------:R-:W-:Y:S01]  /*2f50*/  IMAD.HI.U32 R79, R7, R88, RZ ;  /* 0x00000058074f7227 */ /* 0x000fe200078e00ff */
[----:B---3--:R-:W-:-:S03]  /*2f60*/  IADD3 R0, PT, PT, R3, 0x5b, RZ ;  /* 0x0000005b03007810 */ /* 0x008fc60007ffe0ff */
[----:B------:R-:W-:Y:S01]  /*2f70*/  IMAD.MOV R4, RZ, RZ, -R4 ;  /* 0x000000ffff047224 */ /* 0x000fe200078e0a04 */
[----:B------:R-:W-:Y:S01]  /*2f80*/  IABS R94, R0 ;  /* 0x00000000005e7213 */ /* 0x000fe20000000000 */
[----:B------:R-:W-:Y:S02]  /*2f90*/  IMAD.MOV R83, RZ, RZ, -R77 ;  /* 0x000000ffff537224 */ /* 0x000fe400078e0a4d */
[----:B------:R-:W-:Y:S02]  /*2fa0*/  IMAD.MOV R85, RZ, RZ, -R78 ;  /* 0x000000ffff557224 */ /* 0x000fe400078e0a4e */
[----:B------:R-:W-:Y:S02]  /*2fb0*/  IMAD.MOV R87, RZ, RZ, -R79 ;  /* 0x000000ffff577224 */ /* 0x000fe400078e0a4f */
[----:B------:R-:W-:Y:S02]  /*2fc0*/  VIADD R9, R3, 0x58 ;  /* 0x0000005803097836 */ /* 0x000fe40000000000 */
[----:B------:R-:W-:-:S02]  /*2fd0*/  IMAD R76, R251, R4, R80 ;  /* 0x00000004fb4c7224 */ /* 0x000fc400078e0250 */
[C---:B------:R-:W-:Y:S01]  /*2fe0*/  IMAD R77, R251.reuse, R81, R82 ;  /* 0x00000051fb4d7224 */ /* 0x040fe200078e0252 */
[----:B------:R-:W-:Y:S01]  /*2ff0*/  STL [R1+0x1050], R9 ;  /* 0x0010500901007387 */ /* 0x000fe20000100800 */
[C---:B------:R-:W-:Y:S02]  /*3000*/  IMAD R78, R251.reuse, R83, R84 ;  /* 0x00000053fb4e7224 */ /* 0x040fe400078e0254 */
[C---:B------:R-:W-:Y:S01]  /*3010*/  IMAD R79, R251.reuse, R85, R86 ;  /* 0x00000055fb4f7224 */ /* 0x040fe200078e0256 */
[----:B------:R-:W-:Y:S01]  /*3020*/  IABS R86, R10 ;  /* 0x0000000a00567213 */ /* 0x000fe20000000000 */
[----:B------:R-:W-:Y:S01]  /*3030*/  IMAD R80, R251, R87, R88 ;  /* 0x00000057fb507224 */ /* 0x000fe200078e0258 */
[----:B------:R-:W-:Y:S01]  /*3040*/  IABS R88, R9 ;  /* 0x0000000900587213 */ /* 0x000fe20000000000 */
[C---:B------:R-:W-:Y:S01]  /*3050*/  IMAD.HI.U32 R82, R7.reuse, R90, RZ ;  /* 0x0000005a07527227 */ /* 0x040fe200078e00ff */
[----:B------:R1:W-:Y:S03]  /*3060*/  STL [R1+0x1054], R8 ;  /* 0x0010540801007387 */ /* 0x0003e60000100800 */
[----:B------:R-:W-:Y:S01]  /*3070*/  IMAD.HI.U32 R83, R7, R92, RZ ;  /* 0x0000005c07537227 */ /* 0x000fe200078e00ff */
[----:B------:R-:W-:Y:S03]  /*3080*/  STL [R1+0x105c], R2 ;  /* 0x00105c0201007387 */ /* 0x000fe60000100800 */
[----:B------:R-:W-:Y:S01]  /*3090*/  IMAD.MOV R87, RZ, RZ, -R82 ;  /* 0x000000ffff577224 */ /* 0x000fe200078e0a52 */
[----:B------:R2:W-:Y:S01]  /*30a0*/  STL [R1+0x106c], R0 ;  /* 0x00106c0001007387 */ /* 0x0005e20000100800 */
[----:B----4-:R-:W-:Y:S01]  /*30b0*/  VIADD R10, R3, 0x5c ;  /* 0x0000005c030a7836 */ /* 0x010fe20000000000 */
[----:B------:R-:W-:Y:S01]  /*30c0*/  IADD3 R89, PT, PT, -R83, RZ, RZ ;  /* 0x000000ff53597210 */ /* 0x000fe20007ffe1ff */
[----:B------:R-:W-:Y:S01]  /*30d0*/  IMAD.HI.U32 R4, R7, R86, RZ ;  /* 0x0000005607047227 */ /* 0x000fe200078e00ff */
[----:B-1----:R-:W-:-:S02]  /*30e0*/  IADD3 R8, PT, PT, R3, 0x5e, RZ ;  /* 0x0000005e03087810 */ /* 0x002fc40007ffe0ff */
[----:B------:R1:W-:Y:S01]  /*30f0*/  STL [R1+0x1070], R10 ;  /* 0x0010700a01007387 */ /* 0x0003e20000100800 */
[----:B------:R-:W-:-:S04]  /*3100*/  IMAD.HI.U32 R84, R7, R94, RZ ;  /* 0x0000005e07547227 */ /* 0x000fc800078e00ff */
[----:B--2---:R-:W-:Y:S02]  /*3110*/  VIADD R0, R3, 0x60 ;  /* 0x0000006003007836 */ /* 0x004fe40000000000 */
[----:B------:R-:W-:-:S03]  /*3120*/  IMAD.HI.U32 R81, R7, R88, RZ ;  /* 0x0000005807517227 */ /* 0x000fc600078e00ff */
[----:B------:R-:W-:Y:S01]  /*3130*/  IABS R98, R0 ;  /* 0x0000000000627213 */ /* 0x000fe20000000000 */
[----:B------:R-:W-:Y:S02]  /*3140*/  VIADD R9, R3, 0x5d ;  /* 0x0000005d03097836 */ /* 0x000fe40000000000 */
[----:B------:R-:W-:Y:S01]  /*3150*/  IMAD R83, R251, R87, R90 ;  /* 0x00000057fb537224 */ /* 0x000fe200078e025a */
[----:B------:R-:W-:Y:S01]  /*3160*/  IABS R90, R10 ;  /* 0x0000000a005a7213 */ /* 0x000fe20000000000 */
[----:B------:R-:W-:Y:S01]  /*3170*/  IMAD.MOV R4, RZ, RZ, -R4 ;  /* 0x000000ffff047224 */ /* 0x000fe200078e0a04 */
[----:B------:R-:W-:Y:S01]  /*3180*/  STL [R1+0x1074], R9 ;  /* 0x0010740901007387 */ /* 0x000fe20000100800 */
[----:B------:R-:W-:Y:S01]  /*3190*/  IMAD.MOV R91, RZ, RZ, -R84 ;  /* 0x000000ffff5b7224 */ /* 0x000fe200078e0a54 */
[----:B-1----:R-:W-:Y:S01]  /*31a0*/  IADD3 R10, PT, PT, R3, 0x61, RZ ;  /* 0x00000061030a7810 */ /* 0x002fe20007ffe0ff */
[----:B------:R-:W-:Y:S01]  /*31b0*/  IMAD.MOV R85, RZ, RZ, -R81 ;  /* 0x000000ffff557224 */ /* 0x000fe200078e0a51 */
[----:B------:R-:W-:Y:S01]  /*31c0*/  STL [R1+0x1078], R8 ;  /* 0x0010780801007387 */ /* 0x000fe20000100800 */
[----:B------:R-:W-:Y:S01]  /*31d0*/  IMAD R84, R251, R89, R92 ;  /* 0x00000059fb547224 */ /* 0x000fe200078e025c */
[----:B------:R-:W-:Y:S01]  /*31e0*/  IABS R92, R9 ;  /* 0x00000009005c7213 */ /* 0x000fe20000000000 */
[----:B------:R-:W-:-:S02]  /*31f0*/  VIADD R2, R3, 0x5f ;  /* 0x0000005f03027836 */ /* 0x000fc40000000000 */
[C---:B------:R-:W-:Y:S02]  /*3200*/  IMAD R81, R251.reuse, R4, R86 ;  /* 0x00000004fb517224 */ /* 0x040fe400078e0256 */
[----:B------:R-:W-:Y:S01]  /*3210*/  IMAD R82, R251, R85, R88 ;  /* 0x00000055fb527224 */ /* 0x000fe200078e0258 */
[----:B------:R-:W-:Y:S01]  /*3220*/  IABS R96, R2 ;  /* 0x0000000200607213 */ /* 0x000fe20000000000 */
[----:B------:R-:W-:Y:S01]  /*3230*/  IMAD.HI.U32 R4, R7, R90, RZ ;  /* 0x0000005a07047227 */ /* 0x000fe200078e00ff */
[----:B------:R-:W-:Y:S03]  /*3240*/  STL [R1+0x107c], R2 ;  /* 0x00107c0201007387 */ /* 0x000fe60000100800 */
[----:B------:R-:W-:Y:S01]  /*3250*/  IMAD R85, R251, R91, R94 ;  /* 0x0000005bfb557224 */ /* 0x000fe200078e025e */
[----:B------:R-:W-:Y:S01]  /*3260*/  IABS R94, R8 ;  /* 0x00000008005e7213 */ /* 0x000fe20000000000 */
[C---:B------:R-:W-:Y:S01]  /*3270*/  IMAD.HI.U32 R89, R7.reuse, R98, RZ ;  /* 0x0000006207597227 */ /* 0x040fe200078e00ff */
[----:B------:R1:W-:Y:S03]  /*3280*/  STL [R1+0x1094], R0 ;  /* 0x0010940001007387 */ /* 0x0003e60000100800 */
[----:B------:R-:W-:Y:S01]  /*3290*/  IMAD.HI.U32 R86, R7, R92, RZ ;  /* 0x0000005c07567227 */ /* 0x000fe200078e00ff */
[----:B------:R-:W-:Y:S03]  /*32a0*/  STL [R1+0x1098], R10 ;  /* 0x0010980a01007387 */ /* 0x000fe60000100800 */
[----:B------:R-:W-:Y:S01]  /*32b0*/  IMAD.MOV R4, RZ, RZ, -R4 ;  /* 0x000000ffff047224 */ /* 0x000fe200078e0a04 */
[----:B------:R-:W-:Y:S01]  /*32c0*/  IADD3 R91, PT, PT, -R86, RZ, RZ ;  /* 0x000000ff565b7210 */ /* 0x000fe20007ffe1ff */
[----:B------:R-:W-:Y:S01]  /*32d0*/  IMAD.MOV R97, RZ, RZ, -R89 ;  /* 0x000000ffff617224 */ /* 0x000fe200078e0a59 */
[C---:B-1----:R-:W-:Y:S01]  /*32e0*/  IADD3 R0, PT, PT, R3.reuse, 0x65, RZ ;  /* 0x0000006503007810 */ /* 0x042fe20007ffe0ff */
[----:B------:R-:W-:-:S02]  /*32f0*/  VIADD R9, R3, 0x62 ;  /* 0x0000006203097836 */ /* 0x000fc40000000000 */
[C---:B------:R-:W-:Y:S01]  /*3300*/  VIADD R8, R3.reuse, 0x63 ;  /* 0x0000006303087836 */ /* 0x040fe20000000000 */
[----:B------:R-:W-:Y:S01]  /*3310*/  IABS R104, R0 ;  /* 0x0000000000687213 */ /* 0x000fe20000000000 */
[----:B------:R-:W-:Y:S01]  /*3320*/  VIADD R2, R3, 0x64 ;  /* 0x0000006403027836 */ /* 0x000fe20000000000 */
[----:B------:R-:W-:Y:S01]  /*3330*/  STL [R1+0x109c], R9 ;  /* 0x00109c0901007387 */ /* 0x000fe20000100800 */
[C---:B------:R-:W-:Y:S01]  /*3340*/  IMAD.HI.U32 R87, R7.reuse, R94, RZ ;  /* 0x0000005e07577227 */ /* 0x040fe200078e00ff */
[----:B------:R-:W-:Y:S02]  /*3350*/  IABS R100, R8 ;  /* 0x0000000800647213 */ /* 0x000fe40000000000 */
[----:B------:R-:W-:Y:S01]  /*3360*/  IABS R102, R2 ;  /* 0x0000000200667213 */ /* 0x000fe20000000000 */
[----:B------:R-:W-:Y:S01]  /*3370*/  IMAD.HI.U32 R88, R7, R96, RZ ;  /* 0x0000006007587227 */ /* 0x000fe200078e00ff */
[----:B------:R1:W-:Y:S03]  /*3380*/  STL [R1+0x10a0], R8 ;  /* 0x0010a00801007387 */ /* 0x0003e60000100800 */
[C---:B------:R-:W-:Y:S01]  /*3390*/  IMAD R86, R251.reuse, R4, R90 ;  /* 0x00000004fb567224 */ /* 0x040fe200078e025a */
[----:B------:R2:W-:Y:S01]  /*33a0*/  STL [R1+0x10a4], R2 ;  /* 0x0010a40201007387 */ /* 0x0005e20000100800 */
[----:B------:R-:W-:Y:S01]  /*33b0*/  IMAD R90, R251, R97, R98 ;  /* 0x00000061fb5a7224 */ /* 0x000fe200078e0262 */
[----:B------:R-:W-:Y:S01]  /*33c0*/  IABS R98, R9 ;  /* 0x0000000900627213 */ /* 0x000fe20000000000 */
[----:B------:R-:W-:Y:S01]  /*33d0*/  IMAD.MOV R93, RZ, RZ, -R87 ;  /* 0x000000ffff5d7224 */ /* 0x000fe200078e0a57 */
[----:B------:R3:W-:Y:S01]  /*33e0*/  STL [R1+0x10c4], R0 ;  /* 0x0010c40001007387 */ /* 0x0007e20000100800 */
[----:B------:R-:W-:Y:S01]  /*33f0*/  IMAD.MOV R95, RZ, RZ, -R88 ;  /* 0x000000ffff5f7224 */ /* 0x000fe200078e0a58 */
[----:B-1----:R-:W-:Y:S01]  /*3400*/  IADD3 R8, PT, PT, R3, 0x68, RZ ;  /* 0x0000006803087810 */ /* 0x002fe20007ffe0ff */
[----:B------:R-:W-:-:S02]  /*3410*/  IMAD R87, R251, R91, R92 ;  /* 0x0000005bfb577224 */ /* 0x000fc400078e025c */
[C---:B------:R-:W-:Y:S02]  /*3420*/  IMAD R88, R251.reuse, R93, R94 ;  /* 0x0000005dfb587224 */ /* 0x040fe400078e025e */
[----:B------:R-:W-:Y:S01]  /*3430*/  IMAD R89, R251, R95, R96 ;  /* 0x0000005ffb597224 */ /* 0x000fe200078e0260 */
[----:B------:R-:W-:Y:S01]  /*3440*/  IABS R96, R10 ;  /* 0x0000000a00607213 */ /* 0x000fe20000000000 */
[----:B------:R-:W-:-:S04]  /*3450*/  IMAD.HI.U32 R91, R7, R98, RZ ;  /* 0x00000062075b7227 */ /* 0x000fc800078e00ff */
[----:B------:R-:W-:-:S04]  /*3460*/  IMAD.HI.U32 R92, R7, R100, RZ ;  /* 0x00000064075c7227 */ /* 0x000fc800078e00ff */
[----:B------:R-:W-:-:S04]  /*3470*/  IMAD.HI.U32 R93, R7, R102, RZ ;  /* 0x00000066075d7227 */ /* 0x000fc800078e00ff */
[----:B------:R-:W-:Y:S01]  /*3480*/  IMAD.HI.U32 R94, R7, R104, RZ ;  /* 0x00000068075e7227 */ /* 0x000fe200078e00ff */
[----:B------:R-:W-:-:S03]  /*3490*/  IADD3 R99, PT, PT, -R93, RZ, RZ ;  /* 0x000000ff5d637210 */ /* 0x000fc60007ffe1ff */
[C---:B--2---:R-:W-:Y:S02]  /*34a0*/  VIADD R2, R3.reuse, 0x69 ;  /* 0x0000006903027836 */ /* 0x044fe40000000000 */
[----:B------:R-:W-:Y:S02]  /*34b0*/  IMAD.MOV R95, RZ, RZ, -R91 ;  /* 0x000000ffff5f7224 */ /* 0x000fe400078e0a5b */
[----:B------:R-:W-:Y:S01]  /*34c0*/  IMAD.MOV R97, RZ, RZ, -R92 ;  /* 0x000000ffff617224 */ /* 0x000fe200078e0a5c */
[----:B------:R-:W-:Y:S01]  /*34d0*/  IABS R106, R2 ;  /* 0x00000002006a7213 */ /* 0x000fe20000000000 */
[----:B------:R-:W-:Y:S02]  /*34e0*/  IMAD.MOV R101, RZ, RZ, -R94 ;  /* 0x000000ffff657224 */ /* 0x000fe400078e0a5e */
[----:B------:R-:W-:Y:S02]  /*34f0*/  VIADD R10, R3, 0x66 ;  /* 0x00000066030a7836 */ /* 0x000fe40000000000 */
[----:B------:R-:W-:-:S03]  /*3500*/  IMAD.HI.U32 R4, R7, R96, RZ ;  /* 0x0000006007047227 */ /* 0x000fc600078e00ff */
[----:B------:R1:W-:Y:S01]  /*3510*/  STL [R1+0x10cc], R10 ;  /* 0x0010cc0a01007387 */ /* 0x0003e20000100800 */
[C---:B------:R-:W-:Y:S02]  /*3520*/  VIADD R9, R3.reuse, 0x67 ;  /* 0x0000006703097836 */ /* 0x040fe40000000000 */
[----:B---3--:R-:W-:Y:S02]  /*3530*/  VIADD R0, R3, 0x6a ;  /* 0x0000006a03007836 */ /* 0x008fe40000000000 */
[C---:B------:R-:W-:Y:S01]  /*3540*/  IMAD R92, R251.reuse, R95, R98 ;  /* 0x0000005ffb5c7224 */ /* 0x040fe200078e0262 */
[----:B------:R-:W-:Y:S01]  /*3550*/  STL [R1+0x10d4], R9 ;  /* 0x0010d40901007387 */ /* 0x000fe20000100800 */
[C---:B------:R-:W-:Y:S01]  /*3560*/  IMAD R93, R251.reuse, R97, R100 ;  /* 0x00000061fb5d7224 */ /* 0x040fe200078e0264 */
[----:B------:R-:W-:Y:S01]  /*3570*/  IABS R100, R10 ;  /* 0x0000000a00647213 */ /* 0x000fe20000000000 */
[C---:B------:R-:W-:Y:S01]  /*3580*/  IMAD R95, R251.reuse, R101, R104 ;  /* 0x00000065fb5f7224 */ /* 0x040fe200078e0268 */
[----:B------:R-:W-:Y:S01]  /*3590*/  IABS R104, R8 ;  /* 0x0000000800687213 */ /* 0x000fe20000000000 */
[----:B------:R-:W-:Y:S01]  /*35a0*/  IMAD.MOV R4, RZ, RZ, -R4 ;  /* 0x000000ffff047224 */ /* 0x000fe200078e0a04 */
[----:B------:R-:W-:Y:S01]  /*35b0*/  IABS R108, R0 ;  /* 0x00000000006c7213 */ /* 0x000fe20000000000 */
[----:B------:R-:W-:Y:S01]  /*35c0*/  IMAD R94, R251, R99, R102 ;  /* 0x00000063fb5e7224 */ /* 0x000fe200078e0266 */
[----:B------:R-:W-:Y:S01]  /*35d0*/  STL [R1+0x10dc], R8 ;  /* 0x0010dc0801007387 */ /* 0x000fe20000100800 */
[----:B------:R-:W-:Y:S01]  /*35e0*/  IABS R102, R9 ;  /* 0x0000000900667213 */ /* 0x000fe20000000000 */
[----:B------:R-:W-:Y:S01]  /*35f0*/  IMAD.HI.U32 R98, R7, R106, RZ ;  /* 0x0000006a07627227 */ /* 0x000fe200078e00ff */
[----:B-1----:R-:W-:Y:S01]  /*3600*/  IADD3 R10, PT, PT, R3, 0x6b, RZ ;  /* 0x0000006b030a7810 */ /* 0x002fe20007ffe0ff */
[----:B------:R1:W-:Y:S02]  /*3610*/  STL [R1+0x10e4], R2 ;  /* 0x0010e40201007387 */ /* 0x0003e40000100800 */
[----:B------:R-:W-:-:S02]  /*3620*/  IMAD R91, R251, R4, R96 ;  /* 0x00000004fb5b7224 */ /* 0x000fc400078e0260 */
[C---:B------:R-:W-:Y:S01]  /*3630*/  IMAD.HI.U32 R4, R7.reuse, R100, RZ ;  /* 0x0000006407047227 */ /* 0x040fe200078e00ff */
[----:B------:R2:W-:Y:S03]  /*3640*/  STL [R1+0x1108], R0 ;  /* 0x0011080001007387 */ /* 0x0005e60000100800 */
[----:B------:R-:W-:Y:S01]  /*3650*/  IMAD.HI.U32 R97, R7, R104, RZ ;  /* 0x0000006807617227 */ /* 0x000fe200078e00ff */
[----:B------:R-:W-:Y:S03]  /*3660*/  STL [R1+0x1110], R10 ;  /* 0x0011100a01007387 */ /* 0x000fe60000100800 */
[----:B-1----:R-:W-:Y:S02]  /*3670*/  VIADD R2, R3, 0x6e ;  /* 0x0000006e03027836 */ /* 0x002fe40000000000 */
[----:B------:R-:W-:Y:S01]  /*3680*/  IMAD.HI.U32 R99, R7, R108, RZ ;  /* 0x0000006c07637227 */ /* 0x000fe200078e00ff */
[----:B--2---:R-:W-:-:S02]  /*3690*/  IADD3 R0, PT, PT, R3, 0x6f, RZ ;  /* 0x0000006f03007810 */ /* 0x004fc40007ffe0ff */
[----:B------:R-:W-:Y:S01]  /*36a0*/  IABS R112, R2 ;  /* 0x0000000200707213 */ /* 0x000fe20000000000 */
[----:B------:R-:W-:Y:S01]  /*36b0*/  IMAD.HI.U32 R96, R7, R102, RZ ;  /* 0x0000006607607227 */ /* 0x000fe200078e00ff */
[----:B------:R-:W-:-:S03]  /*36c0*/  IABS R114, R0 ;  /* 0x0000000000727213 */ /* 0x000fc60000000000 */
[----:B------:R-:W-:Y:S01]  /*36d0*/  IMAD.MOV R105, RZ, RZ, -R98 ;  /* 0x000000ffff697224 */ /* 0x000fe200078e0a62 */
[----:B------:R-:W-:Y:S01]  /*36e0*/  IADD3 R101, PT, PT, -R96, RZ, RZ ;  /* 0x000000ff60657210 */ /* 0x000fe20007ffe1ff */
[----:B------:R-:W-:Y:S02]  /*36f0*/  IMAD.MOV R4, RZ, RZ, -R4 ;  /* 0x000000ffff047224 */ /* 0x000fe400078e0a04 */
[----:B------:R-:W-:Y:S02]  /*3700*/  IMAD.MOV R103, RZ, RZ, -R97 ;  /* 0x000000ffff677224 */ /* 0x000fe400078e0a61 */
[----:B------:R-:W-:Y:S02]  /*3710*/  IMAD.MOV R107, RZ, RZ, -R99 ;  /* 0x000000ffff6b7224 */ /* 0x000fe400078e0a63 */
[----:B------:R-:W-:Y:S02]  /*3720*/  VIADD R9, R3, 0x6c ;  /* 0x0000006c03097836 */ /* 0x000fe40000000000 */
[----:B------:R-:W-:Y:S01]  /*3730*/  IMAD R99, R251, R105, R106 ;  /* 0x00000069fb637224 */ /* 0x000fe200078e026a */
[----:B------:R-:W-:Y:S01]  /*3740*/  IABS R106, R10 ;  /* 0x0000000a006a7213 */ /* 0x000fe20000000000 */
[----:B------:R-:W-:Y:S01]  /*3750*/  VIADD R8, R3, 0x6d ;  /* 0x0000006d03087836 */ /* 0x000fe20000000000 */
[----:B------:R-:W-:Y:S01]  /*3760*/  STL [R1+0x1114], R9 ;  /* 0x0011140901007387 */ /* 0x000fe20000100800 */
[----:B------:R-:W-:-:S02]  /*3770*/  IMAD R96, R251, R4, R100 ;  /* 0x00000004fb607224 */ /* 0x000fc400078e0264 */
[C---:B------:R-:W-:Y:S01]  /*3780*/  IMAD R98, R251.reuse, R103, R104 ;  /* 0x00000067fb627224 */ /* 0x040fe200078e0268 */
[----:B------:R-:W-:Y:S01]  /*3790*/  IABS R110, R8 ;  /* 0x00000008006e7213 */ /* 0x000fe20000000000 */
[----:B------:R-:W-:Y:S01]  /*37a0*/  IMAD R100, R251, R107, R108 ;  /* 0x0000006bfb647224 */ /* 0x000fe200078e026c */
[----:B------:R-:W-:Y:S01]  /*37b0*/  IABS R108, R9 ;  /* 0x00000009006c7213 */ /* 0x000fe20000000000 */
[C---:B------:R-:W-:Y:S01]  /*37c0*/  IMAD.HI.U32 R103, R7.reuse, R112, RZ ;  /* 0x0000007007677227 */ /* 0x040fe200078e00ff */
[----:B------:R1:W-:Y:S03]  /*37d0*/  STL [R1+0x1120], R8 ;  /* 0x0011200801007387 */ /* 0x0003e60000100800 */
[----:B------:R-:W-:Y:S01]  /*37e0*/  IMAD.HI.U32 R4, R7, R106, RZ ;  /* 0x0000006a07047227 */ /* 0x000fe200078e00ff */
[----:B------:R-:W-:Y:S01]  /*37f0*/  IADD3 R109, PT, PT, -R103, RZ, RZ ;  /* 0x000000ff676d7210 */ /* 0x000fe20007ffe1ff */
[----:B------:R-:W-:Y:S02]  /*3800*/  STL [R1+0x1128], R2 ;  /* 0x0011280201007387 */ /* 0x000fe40000100800 */
[----:B------:R-:W-:-:S02]  /*3810*/  IMAD R97, R251, R101, R102 ;  /* 0x00000065fb617224 */ /* 0x000fc400078e0266 */
[----:B------:R-:W-:Y:S01]  /*3820*/  IMAD.HI.U32 R104, R7, R114, RZ ;  /* 0x0000007207687227 */ /* 0x000fe200078e00ff */
[----:B------:R-:W-:Y:S01]  /*3830*/  STL [R1+0x1148], R0 ;  /* 0x0011480001007387 */ /* 0x000fe20000100800 */
[----:B-1----:R-:W-:Y:S02]  /*3840*/  IADD3 R8, PT, PT, R3, 0x72, RZ ;  /* 0x0000007203087810 */ /* 0x002fe40007ffe0ff */
[----:B------:R-:W-:-:S04]  /*3850*/  IMAD.HI.U32 R101, R7, R108, RZ ;  /* 0x0000006c07657227 */ /* 0x000fc800078e00ff */
[C---:B------:R-:W-:Y:S02]  /*3860*/  VIADD R9, R3.reuse, 0x71 ;  /* 0x0000007103097836 */ /* 0x040fe40000000000 */
[----:B------:R-:W-:Y:S02]  /*3870*/  IMAD.MOV R4, RZ, RZ, -R4 ;  /* 0x000000ffff047224 */ /* 0x000fe400078e0a04 */
[----:B------:R-:W-:Y:S02]  /*3880*/  VIADD R10, R3, 0x70 ;  /* 0x00000070030a7836 */ /* 0x000fe40000000000 */
[----:B------:R-:W-:-:S03]  /*3890*/  IMAD.HI.U32 R102, R7, R110, RZ ;  /* 0x0000006e07667227 */ /* 0x000fc600078e00ff */
[----:B------:R1:W-:Y:S01]  /*38a0*/  STL [R1+0x1154], R10 ;  /* 0x0011540a01007387 */ /* 0x0003e20000100800 */
[----:B------:R-:W-:Y:S02]  /*38b0*/  IMAD.MOV R111, RZ, RZ, -R104 ;  /* 0x000000ffff6f7224 */ /* 0x000fe400078e0a68 */
[----:B------:R-:W-:Y:S01]  /*38c0*/  IMAD.MOV R105, RZ, RZ, -R101 ;  /* 0x000000ffff697224 */ /* 0x000fe200078e0a65 */
[----:B------:R2:W-:Y:S01]  /*38d0*/  STL [R1+0x1158], R9 ;  /* 0x0011580901007387 */ /* 0x0005e20000100800 */
[C---:B------:R-:W-:Y:S01]  /*38e0*/  IMAD R104, R251.reuse, R109, R112 ;  /* 0x0000006dfb687224 */ /* 0x040fe200078e0270 */
[----:B------:R-:W-:Y:S01]  /*38f0*/  IABS R112, R9 ;  /* 0x0000000900707213 */ /* 0x000fe20000000000 */
[----:B------:R-:W-:Y:S01]  /*3900*/  IMAD R101, R251, R4, R106 ;  /* 0x00000004fb657224 */ /* 0x000fe200078e026a */
[----:B------:R-:W-:Y:S01]  /*3910*/  IABS R106, R10 ;  /* 0x0000000a006a7213 */ /* 0x000fe20000000000 */
[----:B------:R-:W-:Y:S01]  /*3920*/  IMAD.MOV R107, RZ, RZ, -R102 ;  /* 0x000000ffff6b7224 */ /* 0x000fe200078e0a66 */
[----:B------:R3:W-:Y:S01]  /*3930*/  STL [R1+0x1160], R8 ;  /* 0x0011600801007387 */ /* 0x0007e20000100800 */
[----:B------:R-:W-:Y:S01]  /*3940*/  IMAD.HI.U32 R113, R7, R112, RZ ;  /* 0x0000007007717227 */ /* 0x000fe200078e00ff */
[----:B-1----:R-:W-:-:S03]  /*3950*/  IADD3 R10, PT, PT, R3, 0x75, RZ ;  /* 0x00000075030a7810 */ /* 0x002fc60007ffe0ff */
[----:B------:R-:W-:Y:S01]  /*3960*/  IMAD R103, R251, R107, R110 ;  /* 0x0000006bfb677224 */ /* 0x000fe200078e026e */
[----:B------:R-:W-:Y:S01]  /*3970*/  IADD3 R113, PT, PT, -R113, RZ, RZ ;  /* 0x000000ff71717210 */ /* 0x000fe20007ffe1ff */
[----:B------:R-:W-:-:S04]  /*3980*/  IMAD.HI.U32 R107, R7, R106, RZ ;  /* 0x0000006a076b7227 */ /* 0x000fc800078e00ff */
[C---:B------:R-:W-:Y:S02]  /*3990*/  VIADD R0, R3.reuse, 0x74 ;  /* 0x0000007403007836 */ /* 0x040fe40000000000 */
[----:B------:R-:W-:Y:S02]  /*39a0*/  IMAD.MOV R107, RZ, RZ, -R107 ;  /* 0x000000ffff6b7224 */ /* 0x000fe400078e0a6b */
[----:B--2---:R-:W-:Y:S01]  /*39b0*/  VIADD R9, R3, 0x76 ;  /* 0x0000007603097836 */ /* 0x004fe20000000000 */
[----:B------:R-:W-:Y:S01]  /*39c0*/  IABS R110, R0 ;  /* 0x00000000006e7213 */ /* 0x000fe20000000000 */
[C---:B------:R-:W-:Y:S01]  /*39d0*/  IMAD R102, R251.reuse, R105, R108 ;  /* 0x00000069fb667224 */ /* 0x040fe200078e026c */
[----:B------:R-:W-:Y:S01]  /*39e0*/  IABS R108, R8 ;  /* 0x00000008006c7213 */ /* 0x000fe20000000000 */
[C---:B------:R-:W-:Y:S02]  /*39f0*/  IMAD R106, R251.reuse, R107, R106 ;  /* 0x0000006bfb6a7224 */ /* 0x040fe400078e026a */
[C---:B------:R-:W-:Y:S01]  /*3a00*/  IMAD R107, R251.reuse, R113, R112 ;  /* 0x00000071fb6b7224 */ /* 0x040fe200078e0270 */
[----:B------:R-:W-:Y:S01]  /*3a10*/  IABS R112, R9 ;  /* 0x0000000900707213 */ /* 0x000fe20000000000 */
[----:B------:R-:W-:-:S02]  /*3a20*/  IMAD R105, R251, R111, R114 ;  /* 0x0000006ffb697224 */ /* 0x000fc400078e0272 */
[----:B------:R-:W-:Y:S02]  /*3a30*/  VIADD R2, R3, 0x73 ;  /* 0x0000007303027836 */ /* 0x000fe40000000000 */
[----:B------:R-:W-:-:S03]  /*3a40*/  IMAD.HI.U32 R111, R7, R110, RZ ;  /* 0x0000006e076f7227 */ /* 0x000fc600078e00ff */
[----:B------:R-:W-:Y:S01]  /*3a50*/  STL [R1+0x116c], R2 ;  /* 0x00116c0201007387 */ /* 0x000fe20000100800 */
[----:B---3--:R-:W-:Y:S01]  /*3a60*/  VIADD R8, R3, 0x77 ;  /* 0x0000007703087836 */ /* 0x008fe20000000000 */
[----:B------:R-:W-:Y:S01]  /*3a70*/  IABS R4, R2 ;  /* 0x0000000200047213 */ /* 0x000fe20000000000 */
[C---:B------:R-:W-:Y:S01]  /*3a80*/  IMAD.HI.U32 R114, R7.reuse, R108, RZ ;  /* 0x0000006c07727227 */ /* 0x040fe200078e00ff */
[----:B------:R1:W-:Y:S02]  /*3a90*/  STL [R1+0x1194], R0 ;  /* 0x0011940001007387 */ /* 0x0003e40000100800 */
[----:B------:R-:W-:Y:S01]  /*3aa0*/  IABS R113, R8 ;  /* 0x0000000800717213 */ /* 0x000fe20000000000 */
[----:B------:R-:W-:Y:S01]  /*3ab0*/  IMAD.MOV R111, RZ, RZ, -R111 ;  /* 0x000000ffff6f7224 */ /* 0x000fe200078e0a6f */
[----:B------:R-:W-:Y:S01]  /*3ac0*/  STL [R1+0x11a4], R10 ;  /* 0x0011a40a01007387 */ /* 0x000fe20000100800 */
[----:B------:R-:W-:-:S03]  /*3ad0*/  IMAD.HI.U32 R118, R7, R112, RZ ;  /* 0x0000007007767227 */ /* 0x000fc600078e00ff */
[----:B------:R-:W-:Y:S01]  /*3ae0*/  STL [R1+0x11b4], R9 ;  /* 0x0011b40901007387 */ /* 0x000fe20000100800 */
[----:B------:R-:W-:Y:S01]  /*3af0*/  IMAD.MOV R114, RZ, RZ, -R114 ;  /* 0x000000ffff727224 */ /* 0x000fe200078e0a72 */
[C---:B-1----:R-:W-:Y:S01]  /*3b00*/  IADD3 R0, PT, PT, R3.reuse, 0x79, RZ ;  /* 0x0000007903007810 */ /* 0x042fe20007ffe0ff */
[----:B------:R-:W-:Y:S01]  /*3b10*/  VIADD R2, R3, 0x78 ;  /* 0x0000007803027836 */ /* 0x000fe20000000000 */
[----:B------:R1:W-:Y:S01]  /*3b20*/  STL [R1+0x11c0], R8 ;  /* 0x0011c00801007387 */ /* 0x0003e20000100800 */
[C---:B------:R-:W-:Y:S01]  /*3b30*/  IMAD R110, R251.reuse, R111, R110 ;  /* 0x0000006ffb6e7224 */ /* 0x040fe200078e026e */
[----:B------:R-:W-:Y:S01]  /*3b40*/  IABS R111, R10 ;  /* 0x0000000a006f7213 */ /* 0x000fe20000000000 */
[----:B------:R-:W-:Y:S01]  /*3b50*/  IMAD.MOV R118, RZ, RZ, -R118 ;  /* 0x000000ffff767224 */ /* 0x000fe200078e0a76 */
[----:B------:R2:W-:Y:S01]  /*3b60*/  STL [R1+0x11cc], R2 ;  /* 0x0011cc0201007387 */ /* 0x0005e20000100800 */
[----:B------:R-:W-:Y:S01]  /*3b70*/  IMAD R108, R251, R114, R108 ;  /* 0x00000072fb6c7224 */ /* 0x000fe200078e026c */
[----:B------:R-:W-:Y:S01]  /*3b80*/  IABS R114, R2 ;  /* 0x0000000200727213 */ /* 0x000fe20000000000 */
[----:B------:R-:W-:Y:S01]  /*3b90*/  IMAD.HI.U32 R117, R7, R113, RZ ;  /* 0x0000007107757227 */ /* 0x000fe200078e00ff */
[----:B------:R-:W-:Y:S01]  /*3ba0*/  STL [R1+0x11d4], R0 ;  /* 0x0011d40001007387 */ /* 0x000fe20000100800 */
[----:B------:R-:W-:-:S02]  /*3bb0*/  IABS R115, R0 ;  /* 0x0000000000737213 */ /* 0x000fc40000000000 */
[----:B-1----:R-:W-:Y:S01]  /*3bc0*/  IADD3 R8, PT, PT, R3, 0x7c, RZ ;  /* 0x0000007c03087810 */ /* 0x002fe20007ffe0ff */
[----:B------:R-:W-:Y:S02]  /*3bd0*/  IMAD R112, R251, R118, R112 ;  /* 0x00000076fb707224 */ /* 0x000fe400078e0270 */
[----:B------:R-:W-:Y:S01]  /*3be0*/  IMAD.HI.U32 R119, R7, R111, RZ ;  /* 0x0000006f07777227 */ /* 0x000fe200078e00ff */
[----:B------:R-:W-:-:S03]  /*3bf0*/  IABS R118, R8 ;  /* 0x0000000800767213 */ /* 0x000fc60000000000 */
[----:B------:R-:W-:Y:S02]  /*3c00*/  IMAD.MOV R117, RZ, RZ, -R117 ;  /* 0x000000ffff757224 */ /* 0x000fe400078e0a75 */
[----:B------:R-:W-:Y:S02]  /*3c10*/  VIADD R9, R3, 0x7b ;  /* 0x0000007b03097836 */ /* 0x000fe40000000000 */
[----:B------:R-:W-:-:S04]  /*3c20*/  IMAD.HI.U32 R116, R7, R114, RZ ;  /* 0x0000007207747227 */ /* 0x000fc800078e00ff */
[----:B------:R-:W-:Y:S01]  /*3c30*/  VIADD R10, R3, 0x7a ;  /* 0x0000007a030a7836 */ /* 0x000fe20000000000 */
[----:B------:R-:W-:Y:S01]  /*3c40*/  IADD3 R116, PT, PT, -R116, RZ, RZ ;  /* 0x000000ff74747210 */ /* 0x000fe20007ffe1ff */
[----:B------:R-:W-:Y:S02]  /*3c50*/  IMAD.MOV R119, RZ, RZ, -R119 ;  /* 0x000000ffff777224 */ /* 0x000fe400078e0a77 */
[----:B------:R-:W-:Y:S01]  /*3c60*/  IMAD R113, R251, R117, R113 ;  /* 0x00000075fb717224 */ /* 0x000fe200078e0271 */
[----:B------:R-:W-:Y:S01]  /*3c70*/  IABS R117, R9 ;  /* 0x0000000900757213 */ /* 0x000fe20000000000 */
[----:B--2---:R-:W-:Y:S01]  /*3c80*/  VIADD R2, R3, 0x7d ;  /* 0x0000007d03027836 */ /* 0x004fe20000000000 */
[----:B------:R-:W-:Y:S01]  /*3c90*/  STL [R1+0x11a0], R10 ;  /* 0x0011a00a01007387 */ /* 0x000fe20000100800 */
[----:B------:R-:W-:-:S03]  /*3ca0*/  IMAD.HI.U32 R122, R7, R118, RZ ;  /* 0x00000076077a7227 */ /* 0x000fc600078e00ff */
[----:B------:R1:W-:Y:S01]  /*3cb0*/  STL [R1+0x11b0], R9 ;  /* 0x0011b00901007387 */ /* 0x0003e20000100800 */
[----:B------:R-:W-:Y:S01]  /*3cc0*/  IMAD R111, R251, R119, R111 ;  /* 0x00000077fb6f7224 */ /* 0x000fe200078e026f */
[----:B------:R-:W-:Y:S01]  /*3cd0*/  IABS R119, R2 ;  /* 0x0000000200777213 */ /* 0x000fe20000000000 */
[----:B------:R-:W-:Y:S01]  /*3ce0*/  IMAD.MOV R122, RZ, RZ, -R122 ;  /* 0x000000ffff7a7224 */ /* 0x000fe200078e0a7a */
[----:B------:R2:W-:Y:S01]  /*3cf0*/  STL [R1+0x11bc], R8 ;  /* 0x0011bc0801007387 */ /* 0x0005e20000100800 */
[----:B------:R-:W-:-:S03]  /*3d00*/  IMAD.HI.U32 R123, R7, R117, RZ ;  /* 0x00000075077b7227 */ /* 0x000fc600078e00ff */
[----:B------:R-:W-:Y:S01]  /*3d10*/  STL [R1+0x11c8], R2 ;  /* 0x0011c80201007387 */ /* 0x000fe20000100800 */
[----:B------:R-:W-:Y:S01]  /*3d20*/  IMAD R114, R251, R116, R114 ;  /* 0x00000074fb727224 */ /* 0x000fe200078e0272 */
[----:B------:R-:W-:Y:S01]  /*3d30*/  IABS R116, R10 ;  /* 0x0000000a00747213 */ /* 0x000fe20000000000 */
[----:B-1----:R-:W-:Y:S01]  /*3d40*/  VIADD R9, R3, 0x80 ;  /* 0x0000008003097836 */ /* 0x002fe20000000000 */
[----:B------:R-:W-:Y:S01]  /*3d50*/  IADD3 R123, PT, PT, -R123, RZ, RZ ;  /* 0x000000ff7b7b7210 */ /* 0x000fe20007ffe1ff */
[----:B------:R-:W-:Y:S01]  /*3d60*/  IMAD R118, R251, R122, R118 ;  /* 0x0000007afb767224 */ /* 0x000fe200078e0276 */
[C---:B------:R-:W-:Y:S01]  /*3d70*/  IADD3 R10, PT, PT, R3.reuse, 0x7f, RZ ;  /* 0x0000007f030a7810 */ /* 0x040fe20007ffe0ff */
[----:B------:R-:W-:Y:S01]  /*3d80*/  VIADD R0, R3, 0x7e ;  /* 0x0000007e03007836 */ /* 0x000fe20000000000 */
[----:B------:R-:W-:Y:S01]  /*3d90*/  IABS R122, R9 ;  /* 0x00000009007a7213 */ /* 0x000fe20000000000 */
[----:B------:R-:W-:-:S03]  /*3da0*/  IMAD.HI.U32 R121, R7, R119, RZ ;  /* 0x0000007707797227 */ /* 0x000fc600078e00ff */
[----:B------:R1:W-:Y:S01]  /*3db0*/  STL [R1+0x11d0], R0 ;  /* 0x0011d00001007387 */ /* 0x0003e20000100800 */
[----:B--2---:R-:W-:Y:S01]  /*3dc0*/  VIADD R8, R3, 0x81 ;  /* 0x0000008103087836 */ /* 0x004fe20000000000 */
[----:B------:R-:W-:Y:S01]  /*3dd0*/  IABS R120, R0 ;  /* 0x0000000000787213 */ /* 0x000fe20000000000 */
[C---:B------:R-:W-:Y:S01]  /*3de0*/  IMAD.HI.U32 R124, R7.reuse, R116, RZ ;  /* 0x00000074077c7227 */ /* 0x040fe200078e00ff */
[----:B------:R-:W-:Y:S03]  /*3df0*/  STL [R1+0x118c], R10 ;  /* 0x00118c0a01007387 */ /* 0x000fe60000100800 */
[----:B------:R-:W-:Y:S01]  /*3e00*/  IMAD.MOV R121, RZ, RZ, -R121 ;  /* 0x000000ffff797224 */ /* 0x000fe200078e0a79 */
[----:B------:R-:W-:Y:S01]  /*3e10*/  STL [R1+0x119c], R9 ;  /* 0x00119c0901007387 */ /* 0x000fe20000100800 */
[----:B------:R-:W-:Y:S01]  /*3e20*/  IMAD.HI.U32 R128, R7, R122, RZ ;  /* 0x0000007a07807227 */ /* 0x000fe200078e00ff */
[----:B-1----:R-:W-:-:S02]  /*3e30*/  IADD3 R0, PT, PT, R3, 0x83, RZ ;  /* 0x0000008303007810 */ /* 0x002fc40007ffe0ff */
[----:B------:R1:W-:Y:S01]  /*3e40*/  STL [R1+0x11a8], R8 ;  /* 0x0011a80801007387 */ /* 0x0003e20000100800 */
[----:B------:R-:W-:Y:S01]  /*3e50*/  IMAD R117, R251, R123, R117 ;  /* 0x0000007bfb757224 */ /* 0x000fe200078e0275 */
[----:B------:R-:W-:Y:S01]  /*3e60*/  IABS R123, R8 ;  /* 0x00000008007b7213 */ /* 0x000fe20000000000 */
[----:B------:R-:W-:Y:S01]  /*3e70*/  IMAD.MOV R124, RZ, RZ, -R124 ;  /* 0x000000ffff7c7224 */ /* 0x000fe200078e0a7c */
[----:B------:R-:W-:Y:S01]  /*3e80*/  IABS R125, R0 ;  /* 0x00000000007d7213 */ /* 0x000fe20000000000 */
[----:B------:R-:W-:Y:S02]  /*3e90*/  VIADD R2, R3, 0x82 ;  /* 0x0000008203027836 */ /* 0x000fe40000000000 */
[----:B------:R-:W-:Y:S01]  /*3ea0*/  IMAD R119, R251, R121, R119 ;  /* 0x00000079fb777224 */ /* 0x000fe200078e0277 */
[----:B------:R-:W-:Y:S01]  /*3eb0*/  IABS R121, R10 ;  /* 0x0000000a00797213 */ /* 0x000fe20000000000 */
[----:B------:R-:W-:Y:S01]  /*3ec0*/  IMAD.MOV R128, RZ, RZ, -R128 ;  /* 0x000000ffff807224 */ /* 0x000fe200078e0a80 */
[----:B-1----:R-:W-:Y:S01]  /*3ed0*/  IADD3 R8, PT, PT, R3, 0x86, RZ ;  /* 0x0000008603087810 */ /* 0x002fe20007ffe0ff */
[----:B------:R-:W-:Y:S01]  /*3ee0*/  IMAD R116, R251, R124, R116 ;  /* 0x0000007cfb747224 */ /* 0x000fe200078e0274 */
[----:B------:R-:W-:Y:S01]  /*3ef0*/  IABS R124, R2 ;  /* 0x00000002007c7213 */ /* 0x000fe20000000000 */
[----:B------:R-:W-:Y:S01]  /*3f00*/  IMAD.HI.U32 R127, R7, R123, RZ ;  /* 0x0000007b077f7227 */ /* 0x000fe200078e00ff */
[----:B------:R1:W-:Y:S03]  /*3f10*/  STL [R1+0x11b8], R2 ;  /* 0x0011b80201007387 */ /* 0x0003e60000100800 */
[----:B------:R-:W-:Y:S01]  /*3f20*/  IMAD R122, R251, R128, R122 ;  /* 0x00000080fb7a7224 */ /* 0x000fe200078e027a */
[----:B------:R-:W-:Y:S01]  /*3f30*/  IABS R128, R8 ;  /* 0x0000000800807213 */ /* 0x000fe20000000000 */
[----:B------:R-:W-:Y:S01]  /*3f40*/  IMAD.HI.U32 R129, R7, R121, RZ ;  /* 0x0000007907817227 */ /* 0x000fe200078e00ff */
[----:B------:R-:W-:Y:S03]  /*3f50*/  STL [R1+0x11c4], R0 ;  /* 0x0011c40001007387 */ /* 0x000fe60000100800 */
[----:B------:R-:W-:-:S02]  /*3f60*/  VIADD R10, R3, 0x84 ;  /* 0x00000084030a7836 */ /* 0x000fc40000000000 */
[----:B------:R-:W-:Y:S02]  /*3f70*/  IMAD.MOV R127, RZ, RZ, -R127 ;  /* 0x000000ffff7f7224 */ /* 0x000fe400078e0a7f */
[----:B------:R-:W-:Y:S01]  /*3f80*/  VIADD R9, R3, 0x85 ;  /* 0x0000008503097836 */ /* 0x000fe20000000000 */
[----:B------:R-:W-:Y:S01]  /*3f90*/  STL [R1+0x1184], R10 ;  /* 0x0011840a01007387 */ /* 0x000fe20000100800 */
[----:B------:R-:W-:-:S03]  /*3fa0*/  IMAD.HI.U32 R126, R7, R124, RZ ;  /* 0x0000007c077e7227 */ /* 0x000fc600078e00ff */
[----:B------:R2:W-:Y:S01]  /*3fb0*/  STL [R1+0x1188], R9 ;  /* 0x0011880901007387 */ /* 0x0005e20000100800 */
[----:B------:R-:W-:Y:S01]  /*3fc0*/  IMAD.MOV R129, RZ, RZ, -R129 ;  /* 0x000000ffff817224 */ /* 0x000fe200078e0a81 */
[----:B------:R-:W-:Y:S01]  /*3fd0*/  IADD3 R126, PT, PT, -R126, RZ, RZ ;  /* 0x000000ff7e7e7210 */ /* 0x000fe20007ffe1ff */
[----:B-1----:R-:W-:Y:S01]  /*3fe0*/  VIADD R2, R3, 0x87 ;  /* 0x0000008703027836 */ /* 0x002fe20000000000 */
[----:B------:R-:W-:Y:S01]  /*3ff0*/  STL [R1+0x1190], R8 ;  /* 0x0011900801007387 */ /* 0x000fe20000100800 */
[----:B------:R-:W-:-:S03]  /*4000*/  IMAD.HI.U32 R132, R7, R128, RZ ;  /* 0x0000008007847227 */ /* 0x000fc600078e00ff */
[----:B------:R-:W-:Y:S01]  /*4010*/  STL [R1+0x1198], R2 ;  /* 0x0011980201007387 */ /* 0x000fe20000100800 */
[C---:B------:R-:W-:Y:S01]  /*4020*/  IMAD R123, R251.reuse, R127, R123 ;  /* 0x0000007ffb7b7224 */ /* 0x040fe200078e027b */
[----:B------:R-:W-:Y:S01]  /*4030*/  IABS R127, R9 ;  /* 0x00000009007f7213 */ /* 0x000fe20000000000 */
[----:B------:R-:W-:Y:S01]  /*4040*/  IMAD R121, R251, R129, R121 ;  /* 0x00000081fb797224 */ /* 0x000fe200078e0279 */
[----:B------:R-:W-:Y:S01]  /*4050*/  IABS R129, R2 ;  /* 0x0000000200817213 */ /* 0x000fe20000000000 */
[----:B------:R-:W-:Y:S02]  /*4060*/  IMAD.MOV R132, RZ, RZ, -R132 ;  /* 0x000000ffff847224 */ /* 0x000fe400078e0a84 */
[----:B--2---:R-:W-:Y:S02]  /*4070*/  VIADD R9, R3, 0x8a ;  /* 0x0000008a03097836 */ /* 0x004fe40000000000 */
[C---:B------:R-:W-:Y:S02]  /*4080*/  IMAD R128, R251.reuse, R132, R128 ;  /* 0x00000084fb807224 */ /* 0x040fe400078e0280 */
[----:B------:R-:W-:Y:S01]  /*4090*/  IMAD R124, R251, R126, R124 ;  /* 0x0000007efb7c7224 */ /* 0x000fe200078e027c */
[----:B------:R-:W-:Y:S01]  /*40a0*/  IABS R132, R9 ;  /* 0x0000000900847213 */ /* 0x000fe20000000000 */
[----:B------:R-:W-:Y:S01]  /*40b0*/  VIADD R0, R3, 0x88 ;  /* 0x0000008803007836 */ /* 0x000fe20000000000 */
[----:B------:R-:W-:Y:S01]  /*40c0*/  IABS R126, R10 ;  /* 0x0000000a007e7213 */ /* 0x000fe20000000000 */
[----:B------:R-:W-:Y:S01]  /*40d0*/  IMAD.HI.U32 R131, R7, R129, RZ ;  /* 0x0000008107837227 */ /* 0x000fe200078e00ff */
[----:B------:R-:W-:-:S02]  /*40e0*/  IADD3 R10, PT, PT, R3, 0x89, RZ ;  /* 0x00000089030a7810 */ /* 0x000fc40007ffe0ff */
[----:B------:R1:W-:Y:S01]  /*40f0*/  STL [R1+0x11ac], R0 ;  /* 0x0011ac0001007387 */ /* 0x0003e20000100800 */
[----:B------:R-:W-:Y:S01]  /*4100*/  IMAD.MOV R131, RZ, RZ, -R131 ;  /* 0x000000ffff837224 */ /* 0x000fe200078e0a83 */
[----:B------:R-:W-:Y:S01]  /*4110*/  IABS R130, R0 ;  /* 0x0000000000827213 */ /* 0x000fe20000000000 */
[C---:B------:R-:W-:Y:S01]  /*4120*/  IMAD.HI.U32 R138, R7.reuse, R132, RZ ;  /* 0x00000084078a7227 */ /* 0x040fe200078e00ff */
[----:B------:R-:W-:Y:S03]  /*4130*/  STL [R1+0x1170], R10 ;  /* 0x0011700a01007387 */ /* 0x000fe60000100800 */
[----:B------:R-:W-:Y:S01]  /*4140*/  IMAD.HI.U32 R134, R7, R126, RZ ;  /* 0x0000007e07867227 */ /* 0x000fe200078e00ff */
[----:B------:R2:W-:Y:S01]  /*4150*/  STL [R1+0x1174], R9 ;  /* 0x0011740901007387 */ /* 0x0005e20000100800 */
[----:B-1----:R-:W-:Y:S02]  /*4160*/  IADD3 R0, PT, PT, R3, 0x8d, RZ ;  /* 0x0000008d03007810 */ /* 0x002fe40007ffe0ff */
[----:B------:R-:W-:Y:S01]  /*4170*/  IMAD R129, R251, R131, R129 ;  /* 0x00000083fb817224 */ /* 0x000fe200078e0281 */
[----:B------:R-:W-:Y:S01]  /*4180*/  IABS R131, R10 ;  /* 0x0000000a00837213 */ /* 0x000fe20000000000 */
[----:B------:R-:W-:Y:S01]  /*4190*/  IMAD.MOV R138, RZ, RZ, -R138 ;  /* 0x000000ffff8a7224 */ /* 0x000fe200078e0a8a */
[----:B------:R-:W-:Y:S01]  /*41a0*/  IABS R136, R0 ;  /* 0x0000000000887213 */ /* 0x000fe20000000000 */
[----:B------:R-:W-:-:S02]  /*41b0*/  IMAD.MOV R134, RZ, RZ, -R134 ;  /* 0x000000ffff867224 */ /* 0x000fc400078e0a86 */
[C---:B------:R-:W-:Y:S02]  /*41c0*/  VIADD R8, R3.reuse, 0x8b ;  /* 0x0000008b03087836 */ /* 0x040fe40000000000 */
[----:B--2---:R-:W-:Y:S02]  /*41d0*/  VIADD R9, R3, 0x8f ;  /* 0x0000008f03097836 */ /* 0x004fe40000000000 */
[----:B------:R-:W-:Y:S01]  /*41e0*/  IMAD R132, R251, R138, R132 ;  /* 0x0000008afb847224 */ /* 0x000fe200078e0284 */
[----:B------:R1:W-:Y:S01]  /*41f0*/  STL [R1+0x1178], R8 ;  /* 0x0011780801007387 */ /* 0x0003e20000100800 */
[----:B------:R-:W-:Y:S01]  /*4200*/  IMAD.HI.U32 R139, R7, R131, RZ ;  /* 0x00000083078b7227 */ /* 0x000fe200078e00ff */
[----:B------:R-:W-:-:S03]  /*4210*/  IABS R138, R9 ;  /* 0x00000009008a7213 */ /* 0x000fc60000000000 */
[----:B------:R-:W-:Y:S01]  /*4220*/  IMAD R126, R251, R134, R126 ;  /* 0x00000086fb7e7224 */ /* 0x000fe200078e027e */
[----:B------:R-:W-:Y:S01]  /*4230*/  IABS R134, R8 ;  /* 0x0000000800867213 */ /* 0x000fe20000000000 */
[C---:B------:R-:W-:Y:S02]  /*4240*/  VIADD R2, R3.reuse, 0x8c ;  /* 0x0000008c03027836 */ /* 0x040fe40000000000 */
[C---:B------:R-:W-:Y:S01]  /*4250*/  VIADD R10, R3.reuse, 0x8e ;  /* 0x0000008e030a7836 */ /* 0x040fe20000000000 */
[----:B-1----:R-:W-:Y:S01]  /*4260*/  IADD3 R8, PT, PT, R3, 0x90, RZ ;  /* 0x0000009003087810 */ /* 0x002fe20007ffe0ff */
[----:B------:R-:W-:Y:S01]  /*4270*/  IMAD.MOV R139, RZ, RZ, -R139 ;  /* 0x000000ffff8b7224 */ /* 0x000fe200078e0a8b */
[----:B------:R1:W-:Y:S01]  /*4280*/  STL [R1+0x117c], R2 ;  /* 0x00117c0201007387 */ /* 0x0003e20000100800 */
[C---:B------:R-:W-:Y:S01]  /*4290*/  IMAD.HI.U32 R143, R7.reuse, R138, RZ ;  /* 0x0000008a078f7227 */ /* 0x040fe200078e00ff */
[----:B------:R-:W-:Y:S02]  /*42a0*/  IABS R135, R2 ;  /* 0x0000000200877213 */ /* 0x000fe40000000000 */
[----:B------:R-:W-:Y:S01]  /*42b0*/  STL [R1+0x1180], R0 ;  /* 0x0011800001007387 */ /* 0x000fe20000100800 */
[----:B------:R-:W-:Y:S01]  /*42c0*/  IMAD.HI.U32 R137, R7, R134, RZ ;  /* 0x0000008607897227 */ /* 0x000fe200078e00ff */
[----:B------:R-:W-:-:S02]  /*42d0*/  IADD3 R143, PT, PT, -R143, RZ, RZ ;  /* 0x000000ff8f8f7210 */ /* 0x000fc40007ffe1ff */
[----:B------:R2:W-:Y:S01]  /*42e0*/  STL [R1+0x114c], R10 ;  /* 0x00114c0a01007387 */ /* 0x0005e20000100800 */
[C---:B------:R-:W-:Y:S01]  /*42f0*/  IMAD R131, R251.reuse, R139, R131 ;  /* 0x0000008bfb837224 */ /* 0x040fe200078e0283 */
[----:B------:R-:W-:Y:S01]  /*4300*/  IABS R139, R8 ;  /* 0x00000008008b7213 */ /* 0x000fe20000000000 */
[----:B------:R-:W-:Y:S01]  /*4310*/  IMAD.MOV R137, RZ, RZ, -R137 ;  /* 0x000000ffff897224 */ /* 0x000fe200078e0a89 */
[----:B------:R3:W-:Y:S01]  /*4320*/  STL [R1+0x1150], R9 ;  /* 0x0011500901007387 */ /* 0x0007e20000100800 */
[----:B------:R-:W-:Y:S02]  /*4330*/  IMAD R138, R251, R143, R138 ;  /* 0x0000008ffb8a7224 */ /* 0x000fe400078e028a */
[----:B------:R-:W-:Y:S01]  /*4340*/  IMAD.HI.U32 R142, R7, R139, RZ ;  /* 0x0000008b078e7227 */ /* 0x000fe200078e00ff */
[----:B------:R-:W-:Y:S03]  /*4350*/  STL [R1+0x115c], R8 ;  /* 0x00115c0801007387 */ /* 0x000fe60000100800 */
[----:B------:R-:W-:Y:S01]  /*4360*/  IMAD R134, R251, R137, R134 ;  /* 0x00000089fb867224 */ /* 0x000fe200078e0286 */
[----:B------:R-:W-:Y:S01]  /*4370*/  IABS R137, R10 ;  /* 0x0000000a00897213 */ /* 0x000fe20000000000 */
[C---:B-1----:R-:W-:Y:S01]  /*4380*/  VIADD R2, R3.reuse, 0x91 ;  /* 0x0000009103027836 */ /* 0x042fe20000000000 */
[C---:B--2---:R-:W-:Y:S01]  /*4390*/  IADD3 R10, PT, PT, R3.reuse, 0x93, RZ ;  /* 0x00000093030a7810 */ /* 0x044fe20007ffe0ff */
[----:B---3--:R-:W-:-:S02]  /*43a0*/  VIADD R9, R3, 0x94 ;  /* 0x0000009403097836 */ /* 0x008fc40000000000 */
[----:B------:R-:W-:Y:S01]  /*43b0*/  VIADD R0, R3, 0x92 ;  /* 0x0000009203007836 */ /* 0x000fe20000000000 */
[----:B------:R-:W-:Y:S01]  /*43c0*/  STL [R1+0x1164], R2 ;  /* 0x0011640201007387 */ /* 0x000fe20000100800 */
[----:B------:R-:W-:Y:S01]  /*43d0*/  IMAD.MOV R142, RZ, RZ, -R142 ;  /* 0x000000ffff8e7224 */ /* 0x000fe200078e0a8e */
[----:B------:R-:W-:Y:S01]  /*43e0*/  IABS R143, R9 ;  /* 0x00000009008f7213 */ /* 0x000fe20000000000 */
[C---:B------:R-:W-:Y:S01]  /*43f0*/  IMAD.HI.U32 R144, R7.reuse, R137, RZ ;  /* 0x0000008907907227 */ /* 0x040fe200078e00ff */
[----:B------:R1:W-:Y:S01]  /*4400*/  STL [R1+0x1168], R0 ;  /* 0x0011680001007387 */ /* 0x0003e20000100800 */
[----:B------:R-:W-:Y:S02]  /*4410*/  IABS R140, R2 ;  /* 0x00000002008c7213 */ /* 0x000fe40000000000 */
[----:B------:R-:W-:Y:S01]  /*4420*/  IMAD.HI.U32 R148, R7, R143, RZ ;  /* 0x0000008f07947227 */ /* 0x000fe200078e00ff */
[----:B------:R-:W-:Y:S01]  /*4430*/  STL [R1+0x1134], R10 ;  /* 0x0011340a01007387 */ /* 0x000fe20000100800 */
[----:B------:R-:W-:-:S02]  /*4440*/  IABS R141, R0 ;  /* 0x00000000008d7213 */ /* 0x000fc40000000000 */
[----:B------:R-:W-:Y:S01]  /*4450*/  IMAD R139, R251, R142, R139 ;  /* 0x0000008efb8b7224 */ /* 0x000fe200078e028b */
[----:B------:R2:W-:Y:S01]  /*4460*/  STL [R1+0x1138], R9 ;  /* 0x0011380901007387 */ /* 0x0005e20000100800 */
[----:B------:R-:W-:Y:S01]  /*4470*/  IABS R142, R10 ;  /* 0x0000000a008e7213 */ /* 0x000fe20000000000 */
[----:B------:R-:W-:Y:S01]  /*4480*/  IMAD.MOV R148, RZ, RZ, -R148 ;  /* 0x000000ffff947224 */ /* 0x000fe200078e0a94 */
[C---:B-1----:R-:W-:Y:S01]  /*4490*/  IADD3 R0, PT, PT, R3.reuse, 0x97, RZ ;  /* 0x0000009703007810 */ /* 0x042fe20007ffe0ff */
[----:B------:R-:W-:Y:S02]  /*44a0*/  IMAD.MOV R144, RZ, RZ, -R144 ;  /* 0x000000ffff907224 */ /* 0x000fe400078e0a90 */
[----:B------:R-:W-:Y:S01]  /*44b0*/  VIADD R8, R3, 0x95 ;  /* 0x0000009503087836 */ /* 0x000fe20000000000 */
[----:B------:R-:W-:Y:S01]  /*44c0*/  IABS R146, R0 ;  /* 0x0000000000927213 */ /* 0x000fe20000000000 */
[----:B------:R-:W-:-:S03]  /*44d0*/  IMAD.HI.U32 R149, R7, R142, RZ ;  /* 0x0000008e07957227 */ /* 0x000fc600078e00ff */
[----:B------:R1:W-:Y:S01]  /*44e0*/  STL [R1+0x113c], R8 ;  /* 0x00113c0801007387 */ /* 0x0003e20000100800 */
[----:B--2---:R-:W-:Y:S02]  /*44f0*/  VIADD R9, R3, 0x99 ;  /* 0x0000009903097836 */ /* 0x004fe40000000000 */
[C---:B------:R-:W-:Y:S02]  /*4500*/  IMAD R143, R251.reuse, R148, R143 ;  /* 0x00000094fb8f7224 */ /* 0x040fe400078e028f */
[----:B------:R-:W-:Y:S01]  /*4510*/  IMAD R137, R251, R144, R137 ;  /* 0x00000090fb897224 */ /* 0x000fe200078e0289 */
[----:B------:R-:W-:Y:S01]  /*4520*/  IABS R148, R9 ;  /* 0x0000000900947213 */ /* 0x000fe20000000000 */
[C---:B------:R-:W-:Y:S01]  /*4530*/  VIADD R2, R3.reuse, 0x96 ;  /* 0x0000009603027836 */ /* 0x040fe20000000000 */
[----:B------:R-:W-:Y:S01]  /*4540*/  IABS R144, R8 ;  /* 0x0000000800907213 */ /* 0x000fe20000000000 */
[----:B------:R-:W-:Y:S01]  /*4550*/  IMAD.MOV R149, RZ, RZ, -R149 ;  /* 0x000000ffff957224 */ /* 0x000fe200078e0a95 */
[C---:B-1----:R-:W-:Y:S01]  /*4560*/  IADD3 R8, PT, PT, R3.reuse, 0x9a, RZ ;  /* 0x0000009a03087810 */ /* 0x042fe20007ffe0ff */
[----:B------:R-:W-:Y:S01]  /*4570*/  VIADD R10, R3, 0x98 ;  /* 0x00000098030a7836 */ /* 0x000fe20000000000 */
[----:B------:R1:W-:Y:S01]  /*4580*/  STL [R1+0x1140], R2 ;  /* 0x0011400201007387 */ /* 0x0003e20000100800 */
[----:B------:R-:W-:Y:S01]  /*4590*/  IMAD.HI.U32 R153, R7, R148, RZ ;  /* 0x0000009407997227 */ /* 0x000fe200078e00ff */
[----:B------:R-:W-:-:S02]  /*45a0*/  IABS R145, R2 ;  /* 0x0000000200917213 */ /* 0x000fc40000000000 */
[----:B------:R-:W-:Y:S01]  /*45b0*/  STL [R1+0x1144], R0 ;  /* 0x0011440001007387 */ /* 0x000fe20000100800 */
[----:B------:R-:W-:Y:S01]  /*45c0*/  IMAD.HI.U32 R147, R7, R144, RZ ;  /* 0x0000009007937227 */ /* 0x000fe200078e00ff */
[----:B------:R-:W-:Y:S02]  /*45d0*/  IADD3 R153, PT, PT, -R153, RZ, RZ ;  /* 0x000000ff99997210 */ /* 0x000fe40007ffe1ff */
[----:B------:R2:W-:Y:S01]  /*45e0*/  STL [R1+0x1118], R10 ;  /* 0x0011180a01007387 */ /* 0x0005e20000100800 */
[C---:B------:R-:W-:Y:S01]  /*45f0*/  IMAD R142, R251.reuse, R149, R142 ;  /* 0x00000095fb8e7224 */ /* 0x040fe200078e028e */
[----:B------:R-:W-:Y:S01]  /*4600*/  IABS R149, R8 ;  /* 0x0000000800957213 */ /* 0x000fe20000000000 */
[----:B------:R-:W-:Y:S01]  /*4610*/  IMAD.MOV R147, RZ, RZ, -R147 ;  /* 0x000000ffff937224 */ /* 0x000fe200078e0a93 */
[----:B------:R3:W-:Y:S01]  /*4620*/  STL [R1+0x111c], R9 ;  /* 0x00111c0901007387 */ /* 0x0007e20000100800 */
[----:B------:R-:W-:Y:S02]  /*4630*/  IMAD R148, R251, R153, R148 ;  /* 0x00000099fb947224 */ /* 0x000fe400078e0294 */
[----:B------:R-:W-:Y:S01]  /*4640*/  IMAD.HI.U32 R152, R7, R149, RZ ;  /* 0x0000009507987227 */ /* 0x000fe200078e00ff */
[----:B------:R4:W-:Y:S03]  /*4650*/  STL [R1+0x1124], R8 ;  /* 0x0011240801007387 */ /* 0x0009e60000100800 */
        /* <DEDUP_REMOVED lines=9> */
[----:B------:R-:W-:Y:S01]  /*46f0*/  IMAD.HI.U32 R154, R7, R147, RZ ;  /* 0x00000093079a7227 */ /* 0x000fe200078e00ff */
[----:B------:R1:W-:Y:S01]  /*4700*/  STL [R1+0x1130], R0 ;  /* 0x0011300001007387 */ /* 0x0003e20000100800 */
[----:B------:R-:W-:Y:S02]  /*4710*/  IABS R150, R2 ;  /* 0x0000000200967213 */ /* 0x000fe40000000000 */
[----:B------:R-:W-:Y:S01]  /*4720*/  IMAD R149, R251, R152, R149 ;  /* 0x00000098fb957224 */ /* 0x000fe200078e0295 */
[----:B------:R-:W-:Y:S01]  /*4730*/  IABS R152, R10 ;  /* 0x0000000a00987213 */ /* 0x000fe20000000000 */
[----:B------:R-:W-:Y:S01]  /*4740*/  IMAD.HI.U32 R158, R7, R153, RZ ;  /* 0x00000099079e7227 */ /* 0x000fe200078e00ff */
[----:B------:R-:W-:Y:S01]  /*4750*/  STL [R1+0x10f8], R10 ;  /* 0x0010f80a01007387 */ /* 0x000fe20000100800 */
[----:B------:R-:W-:-:S02]  /*4760*/  IABS R151, R0 ;  /* 0x0000000000977213 */ /* 0x000fc40000000000 */
[----:B------:R-:W-:Y:S01]  /*4770*/  IMAD.MOV R154, RZ, RZ, -R154 ;  /* 0x000000ffff9a7224 */ /* 0x000fe200078e0a9a */
[----:B------:R2:W-:Y:S01]  /*4780*/  STL [R1+0x10fc], R9 ;  /* 0x0010fc0901007387 */ /* 0x0005e20000100800 */
[C---:B----4-:R-:W-:Y:S01]  /*4790*/  VIADD R8, R3.reuse, 0x9f ;  /* 0x0000009f03087836 */ /* 0x050fe20000000000 */
[----:B-1----:R-:W-:Y:S01]  /*47a0*/  IADD3 R0, PT, PT, R3, 0xa1, RZ ;  /* 0x000000a103007810 */ /* 0x002fe20007ffe0ff */
[----:B------:R-:W-:Y:S02]  /*47b0*/  IMAD.MOV R158, RZ, RZ, -R158 ;  /* 0x000000ffff9e7224 */ /* 0x000fe400078e0a9e */
[----:B------:R-:W-:Y:S01]  /*47c0*/  IMAD.HI.U32 R159, R7, R152, RZ ;  /* 0x00000098079f7227 */ /* 0x000fe200078e00ff */
[----:B------:R1:W-:Y:S01]  /*47d0*/  STL [R1+0x1100], R8 ;  /* 0x0011000801007387 */ /* 0x0003e20000100800 */
[----:B------:R-:W-:Y:S02]  /*47e0*/  IABS R156, R0 ;  /* 0x00000000009c7213 */ /* 0x000fe40000000000 */
[----:B------:R-:W-:Y:S01]  /*47f0*/  IMAD R147, R251, R154, R147 ;  /* 0x0000009afb937224 */ /* 0x000fe200078e0293 */
[----:B------:R-:W-:Y:S01]  /*4800*/  IABS R154, R8 ;  /* 0x00000008009a7213 */ /* 0x000fe20000000000 */
[----:B--2---:R-:W-:-:S02]  /*4810*/  VIADD R9, R3, 0xa3 ;  /* 0x000000a303097836 */ /* 0x004fc40000000000 */
[----:B------:R-:W-:Y:S02]  /*4820*/  IMAD R153, R251, R158, R153 ;  /* 0x0000009efb997224 */ /* 0x000fe400078e0299 */
[----:B------:R-:W-:Y:S01]  /*4830*/  IMAD.MOV R159, RZ, RZ, -R159 ;  /* 0x000000ffff9f7224 */ /* 0x000fe200078e0a9f */
[----:B------:R-:W-:Y:S01]  /*4840*/  IABS R158, R9 ;  /* 0x00000009009e7213 */ /* 0x000fe20000000000 */
[C---:B------:R-:W-:Y:S01]  /*4850*/  VIADD R2, R3.reuse, 0xa0 ;  /* 0x000000a003027836 */ /* 0x040fe20000000000 */
[----:B-1----:R-:W-:Y:S01]  /*4860*/  IADD3 R8, PT, PT, R3, 0xa4, RZ ;  /* 0x000000a403087810 */ /* 0x002fe20007ffe0ff */
[----:B------:R-:W-:-:S03]  /*4870*/  IMAD.HI.U32 R157, R7, R154, RZ ;  /* 0x0000009a079d7227 */ /* 0x000fc600078e00ff */
[----:B------:R-:W-:Y:S01]  /*4880*/  STL [R1+0x1104], R2 ;  /* 0x0011040201007387 */ /* 0x000fe20000100800 */
[----:B------:R-:W-:Y:S01]  /*4890*/  VIADD R10, R3, 0xa2 ;  /* 0x000000a2030a7836 */ /* 0x000fe20000000000 */
[----:B------:R-:W-:Y:S01]  /*48a0*/  IABS R155, R2 ;  /* 0x00000002009b7213 */ /* 0x000fe20000000000 */
[----:B------:R-:W-:Y:S01]  /*48b0*/  IMAD R152, R251, R159, R152 ;  /* 0x0000009ffb987224 */ /* 0x000fe200078e0298 */
[----:B------:R-:W-:Y:S01]  /*48c0*/  IABS R159, R8 ;  /* 0x00000008009f7213 */ /* 0x000fe20000000000 */
[----:B------:R-:W-:Y:S01]  /*48d0*/  IMAD.HI.U32 R163, R7, R158, RZ ;  /* 0x0000009e07a37227 */ /* 0x000fe200078e00ff */
[----:B------:R-:W-:Y:S03]  /*48e0*/  STL [R1+0x110c], R0 ;  /* 0x00110c0001007387 */ /* 0x000fe60000100800 */
[----:B------:R-:W-:Y:S01]  /*48f0*/  IMAD.MOV R157, RZ, RZ, -R157 ;  /* 0x000000ffff9d7224 */ /* 0x000fe200078e0a9d */
[----:B------:R1:W-:Y:S01]  /*4900*/  STL [R1+0x10e0], R10 ;  /* 0x0010e00a01007387 */ /* 0x0003e20000100800 */
[----:B------:R-:W-:Y:S01]  /*4910*/  IADD3 R163, PT, PT, -R163, RZ, RZ ;  /* 0x000000ffa3a37210 */ /* 0x000fe20007ffe1ff */
[----:B------:R-:W-:-:S02]  /*4920*/  IMAD.HI.U32 R162, R7, R159, RZ ;  /* 0x0000009f07a27227 */ /* 0x000fc400078e00ff */
[----:B------:R2:W-:Y:S02]  /*4930*/  STL [R1+0x10e8], R9 ;  /* 0x0010e80901007387 */ /* 0x0005e40000100800 */
[----:B------:R-:W-:Y:S01]  /*4940*/  IMAD R154, R251, R157, R154 ;  /* 0x0000009dfb9a7224 */ /* 0x000fe200078e029a */
[----:B------:R-:W-:Y:S01]  /*4950*/  IABS R157, R10 ;  /* 0x0000000a009d7213 */ /* 0x000fe20000000000 */
[----:B------:R-:W-:Y:S01]  /*4960*/  IMAD.HI.U32 R109, R7, R4, RZ ;  /* 0x00000004076d7227 */ /* 0x000fe200078e00ff */
[----:B------:R-:W-:Y:S01]  /*4970*/  STL [R1+0x10ec], R8 ;  /* 0x0010ec0801007387 */ /* 0x000fe20000100800 */
[C---:B-1----:R-:W-:Y:S02]  /*4980*/  IADD3 R10, PT, PT, R3.reuse, 0xa7, RZ ;  /* 0x000000a7030a7810 */ /* 0x042fe40007ffe0ff */
[----:B------:R-:W-:Y:S02]  /*4990*/  IMAD.MOV R162, RZ, RZ, -R162 ;  /* 0x000000ffffa27224 */ /* 0x000fe400078e0aa2 */
[----:B--2---:R-:W-:-:S02]  /*49a0*/  VIADD R9, R3, 0xa8 ;  /* 0x000000a803097836 */ /* 0x004fc40000000000 */
[----:B------:R-:W-:Y:S02]  /*49b0*/  IMAD R158, R251, R163, R158 ;  /* 0x000000a3fb9e7224 */ /* 0x000fe400078e029e */
[----:B------:R-:W-:Y:S01]  /*49c0*/  VIADD R2, R3, 0xa5 ;  /* 0x000000a503027836 */ /* 0x000fe20000000000 */
[----:B------:R-:W-:Y:S01]  /*49d0*/  IABS R163, R9 ;  /* 0x0000000900a37213 */ /* 0x000fe20000000000 */
[----:B------:R-:W-:Y:S02]  /*49e0*/  IMAD.MOV R109, RZ, RZ, -R109 ;  /* 0x000000ffff6d7224 */ /* 0x000fe400078e0a6d */
[----:B------:R-:W-:Y:S01]  /*49f0*/  IMAD.HI.U32 R133, R7, R127, RZ ;  /* 0x0000007f07857227 */ /* 0x000fe200078e00ff */
[----:B------:R-:W-:Y:S01]  /*4a00*/  STL [R1+0x10f0], R2 ;  /* 0x0010f00201007387 */ /* 0x000fe20000100800 */
[----:B------:R-:W-:Y:S02]  /*4a10*/  IABS R160, R2 ;  /* 0x0000000200a07213 */ /* 0x000fe40000000000 */
[----:B------:R-:W-:Y:S01]  /*4a20*/  VIADD R0, R3, 0xa6 ;  /* 0x000000a603007836 */ /* 0x000fe20000000000 */
[----:B------:R-:W-:Y:S01]  /*4a30*/  IADD3 R133, PT, PT, -R133, RZ, RZ ;  /* 0x000000ff85857210 */ /* 0x000fe20007ffe1ff */
[----:B------:R-:W-:-:S03]  /*4a40*/  IMAD.HI.U32 R164, R7, R157, RZ ;  /* 0x0000009d07a47227 */ /* 0x000fc600078e00ff */
[----:B------:R1:W-:Y:S01]  /*4a50*/  STL [R1+0x10f4], R0 ;  /* 0x0010f40001007387 */ /* 0x0003e20000100800 */
[C---:B------:R-:W-:Y:S01]  /*4a60*/  IMAD R159, R251.reuse, R162, R159 ;  /* 0x000000a2fb9f7224 */ /* 0x040fe200078e029f */
[----:B------:R-:W-:Y:S01]  /*4a70*/  IABS R162, R10 ;  /* 0x0000000a00a27213 */ /* 0x000fe20000000000 */
[----:B------:R-:W-:Y:S01]  /*4a80*/  IMAD R109, R251, R109, R4 ;  /* 0x0000006dfb6d7224 */ /* 0x000fe200078e0204 */
[----:B------:R-:W-:Y:S01]  /*4a90*/  STL [R1+0x10bc], R10 ;  /* 0x0010bc0a01007387 */ /* 0x000fe20000100800 */
[C---:B------:R-:W-:Y:S01]  /*4aa0*/  IMAD.HI.U32 R168, R7.reuse, R163, RZ ;  /* 0x000000a307a87227 */ /* 0x040fe200078e00ff */
[----:B------:R-:W-:Y:S02]  /*4ab0*/  IABS R161, R0 ;  /* 0x0000000000a17213 */ /* 0x000fe40000000000 */
[----:B------:R2:W-:Y:S01]  /*4ac0*/  STL [R1+0x10c0], R9 ;  /* 0x0010c00901007387 */ /* 0x0005e20000100800 */
[----:B------:R-:W-:Y:S01]  /*4ad0*/  IMAD.HI.U32 R4, R7, R115, RZ ;  /* 0x0000007307047227 */ /* 0x000fe200078e00ff */
[----:B-1----:R-:W-:-:S03]  /*4ae0*/  IADD3 R0, PT, PT, R3, 0xab, RZ ;  /* 0x000000ab03007810 */ /* 0x002fc60007ffe0ff */
[----:B------:R-:W-:Y:S01]  /*4af0*/  IMAD.MOV R164, RZ, RZ, -R164 ;  /* 0x000000ffffa47224 */ /* 0x000fe200078e0aa4 */
[----:B------:R-:W-:Y:S01]  /*4b00*/  IABS R166, R0 ;  /* 0x0000000000a67213 */ /* 0x000fe20000000000 */
[----:B------:R-:W-:Y:S02]  /*4b10*/  VIADD R8, R3, 0xa9 ;  /* 0x000000a903087836 */ /* 0x000fe40000000000 */
[----:B------:R-:W-:-:S03]  /*4b20*/  IMAD.HI.U32 R169, R7, R162, RZ ;  /* 0x000000a207a97227 */ /* 0x000fc600078e00ff */
[----:B------:R1:W-:Y:S01]  /*4b30*/  STL [R1+0x10c8], R8 ;  /* 0x0010c80801007387 */ /* 0x0003e20000100800 */
[----:B------:R-:W-:Y:S02]  /*4b40*/  IMAD.MOV R168, RZ, RZ, -R168 ;  /* 0x000000ffffa87224 */ /* 0x000fe400078e0aa8 */
[----:B--2---:R-:W-:Y:S02]  /*4b50*/  VIADD R9, R3, 0xad ;  /* 0x000000ad03097836 */ /* 0x004fe40000000000 */
[----:B------:R-:W-:Y:S02]  /*4b60*/  IMAD.MOV R4, RZ, RZ, -R4 ;  /* 0x000000ffff047224 */ /* 0x000fe400078e0a04 */
[C---:B------:R-:W-:Y:S01]  /*4b70*/  IMAD R157, R251.reuse, R164, R157 ;  /* 0x000000a4fb9d7224 */ /* 0x040fe200078e029d */
[----:B------:R-:W-:Y:S01]  /*4b80*/  IABS R164, R8 ;  /* 0x0000000800a47213 */ /* 0x000fe20000000000 */
[----:B------:R-:W-:Y:S01]  /*4b90*/  IMAD R127, R251, R133, R127 ;  /* 0x00000085fb7f7224 */ /* 0x000fe200078e027f */
[----:B-1----:R-:W-:Y:S01]  /*4ba0*/  IADD3 R8, PT, PT, R3, 0xae, RZ ;  /* 0x000000ae03087810 */ /* 0x002fe20007ffe0ff */
[----:B------:R-:W-:-:S04]  /*4bb0*/  IMAD.HI.U32 R133, R7, R135, RZ ;  /* 0x0000008707857227 */ /* 0x000fc800078e00ff */
[----:B------:R-:W-:Y:S01]  /*4bc0*/  IMAD.MOV R169, RZ, RZ, -R169 ;  /* 0x000000ffffa97224 */ /* 0x000fe200078e0aa9 */
[----:B------:R-:W-:Y:S01]  /*4bd0*/  IADD3 R133, PT, PT, -R133, RZ, RZ ;  /* 0x000000ff85857210 */ /* 0x000fe20007ffe1ff */
[C---:B------:R-:W-:Y:S01]  /*4be0*/  IMAD R163, R251.reuse, R168, R163 ;  /* 0x000000a8fba37224 */ /* 0x040fe200078e02a3 */
[----:B------:R-:W-:Y:S01]  /*4bf0*/  IABS R168, R9 ;  /* 0x0000000900a87213 */ /* 0x000fe20000000000 */
[----:B------:R-:W-:Y:S02]  /*4c00*/  IMAD R115, R251, R4, R115 ;  /* 0x00000004fb737224 */ /* 0x000fe400078e0273 */
[----:B------:R-:W-:-:S04]  /*4c10*/  IMAD.HI.U32 R4, R7, R120, RZ ;  /* 0x0000007807047227 */ /* 0x000fc800078e00ff */
[----:B------:R-:W-:Y:S02]  /*4c20*/  VIADD R2, R3, 0xaa ;  /* 0x000000aa03027836 */ /* 0x000fe40000000000 */
[----:B------:R-:W-:-:S03]  /*4c30*/  IMAD.HI.U32 R167, R7, R164, RZ ;  /* 0x000000a407a77227 */ /* 0x000fc600078e00ff */
[----:B------:R-:W-:Y:S01]  /*4c40*/  STL [R1+0x10d0], R2 ;  /* 0x0010d00201007387 */ /* 0x000fe20000100800 */
[----:B------:R-:W-:Y:S01]  /*4c50*/  IMAD R162, R251, R169, R162 ;  /* 0x000000a9fba27224 */ /* 0x000fe200078e02a2 */
[----:B------:R-:W-:Y:S01]  /*4c60*/  IABS R169, R8 ;  /* 0x0000000800a97213 */ /* 0x000fe20000000000 */
[----:B------:R-:W-:Y:S01]  /*4c70*/  VIADD R10, R3, 0xac ;  /* 0x000000ac030a7836 */ /* 0x000fe20000000000 */
[----:B------:R-:W-:Y:S01]  /*4c80*/  STL [R1+0x10d8], R0 ;  /* 0x0010d80001007387 */ /* 0x000fe20000100800 */
[----:B------:R-:W-:Y:S01]  /*4c90*/  IMAD.MOV R4, RZ, RZ, -R4 ;  /* 0x000000ffff047224 */ /* 0x000fe200078e0a04 */
[----:B------:R-:W-:Y:S01]  /*4ca0*/  IABS R165, R2 ;  /* 0x0000000200a57213 */ /* 0x000fe20000000000 */
[----:B------:R-:W-:Y:S01]  /*4cb0*/  IMAD.HI.U32 R173, R7, R168, RZ ;  /* 0x000000a807ad7227 */ /* 0x000fe200078e00ff */
[----:B------:R-:W-:Y:S03]  /*4cc0*/  STL [R1+0x10a8], R10 ;  /* 0x0010a80a01007387 */ /* 0x000fe60000100800 */
[----:B------:R-:W-:Y:S01]  /*4cd0*/  IMAD.MOV R167, RZ, RZ, -R167 ;  /* 0x000000ffffa77224 */ /* 0x000fe200078e0aa7 */
[----:B------:R1:W-:Y:S01]  /*4ce0*/  STL [R1+0x10ac], R9 ;  /* 0x0010ac0901007387 */ /* 0x0003e20000100800 */
[----:B------:R-:W-:Y:S01]  /*4cf0*/  IMAD R135, R251, R133, R135 ;  /* 0x00000085fb877224 */ /* 0x000fe200078e0287 */
[----:B------:R-:W-:Y:S01]  /*4d00*/  IADD3 R173, PT, PT, -R173, RZ, RZ ;  /* 0x000000ffadad7210 */ /* 0x000fe20007ffe1ff */
[----:B------:R-:W-:Y:S01]  /*4d10*/  IMAD R120, R251, R4, R120 ;  /* 0x00000004fb787224 */ /* 0x000fe200078e0278 */
[----:B------:R-:W-:Y:S01]  /*4d20*/  STL [R1+0x10b0], R8 ;  /* 0x0010b00801007387 */ /* 0x000fe20000100800 */
[----:B------:R-:W-:-:S04]  /*4d30*/  IMAD.HI.U32 R133, R7, R140, RZ ;  /* 0x0000008c07857227 */ /* 0x000fc800078e00ff */
[----:B------:R-:W-:-:S04]  /*4d40*/  IMAD.HI.U32 R172, R7, R169, RZ ;  /* 0x000000a907ac7227 */ /* 0x000fc800078e00ff */
[----:B------:R-:W-:-:S04]  /*4d50*/  IMAD.HI.U32 R4, R7, R125, RZ ;  /* 0x0000007d07047227 */ /* 0x000fc800078e00ff */
[----:B------:R-:W-:Y:S01]  /*4d60*/  IMAD R164, R251, R167, R164 ;  /* 0x000000a7fba47224 */ /* 0x000fe200078e02a4 */
[----:B------:R-:W-:Y:S01]  /*4d70*/  IABS R167, R10 ;  /* 0x0000000a00a77213 */ /* 0x000fe20000000000 */
[C---:B-1----:R-:W-:Y:S01]  /*4d80*/  VIADD R9, R3.reuse, 0xb2 ;  /* 0x000000b203097836 */ /* 0x042fe20000000000 */
[----:B------:R-:W-:Y:S01]  /*4d90*/  IADD3 R10, PT, PT, R3, 0xb1, RZ ;  /* 0x000000b1030a7810 */ /* 0x000fe20007ffe0ff */
[----:B------:R-:W-:Y:S02]  /*4da0*/  IMAD.MOV R133, RZ, RZ, -R133 ;  /* 0x000000ffff857224 */ /* 0x000fe400078e0a85 */
[----:B------:R-:W-:Y:S02]  /*4db0*/  IMAD.MOV R172, RZ, RZ, -R172 ;  /* 0x000000ffffac7224 */ /* 0x000fe400078e0aac */
[----:B------:R-:W-:Y:S02]  /*4dc0*/  IMAD.MOV R4, RZ, RZ, -R4 ;  /* 0x000000ffff047224 */ /* 0x000fe400078e0a04 */
[----:B------:R-:W-:Y:S01]  /*4dd0*/  IMAD R168, R251, R173, R168 ;  /* 0x000000adfba87224 */ /* 0x000fe200078e02a8 */
[----:B------:R-:W-:Y:S01]  /*4de0*/  IABS R173, R9 ;  /* 0x0000000900ad7213 */ /* 0x000fe20000000000 */
[----:B------:R-:W-:-:S02]  /*4df0*/  VIADD R2, R3, 0xaf ;  /* 0x000000af03027836 */ /* 0x000fc40000000000 */
[----:B------:R-:W-:-:S03]  /*4e00*/  IMAD.HI.U32 R174, R7, R167, RZ ;  /* 0x000000a707ae7227 */ /* 0x000fc600078e00ff */
[----:B------:R-:W-:Y:S01]  /*4e10*/  STL [R1+0x10b8], R2 ;  /* 0x0010b80201007387 */ /* 0x000fe20000100800 */
[----:B------:R-:W-:Y:S01]  /*4e20*/  IMAD R140, R251, R133, R140 ;  /* 0x00000085fb8c7224 */ /* 0x000fe200078e028c */
[----:B------:R-:W-:Y:S01]  /*4e30*/  IABS R170, R2 ;  /* 0x0000000200aa7213 */ /* 0x000fe20000000000 */
[----:B------:R-:W-:Y:S02]  /*4e40*/  VIADD R0, R3, 0xb0 ;  /* 0x000000b003007836 */ /* 0x000fe40000000000 */
[C---:B------:R-:W-:Y:S01]  /*4e50*/  IMAD R169, R251.reuse, R172, R169 ;  /* 0x000000acfba97224 */ /* 0x040fe200078e02a9 */
[----:B------:R-:W-:Y:S01]  /*4e60*/  IABS R172, R10 ;  /* 0x0000000a00ac7213 */ /* 0x000fe20000000000 */
[----:B------:R-:W-:Y:S01]  /*4e70*/  IMAD R125, R251, R4, R125 ;  /* 0x00000004fb7d7224 */ /* 0x000fe200078e027d */
[----:B------:R1:W-:Y:S01]  /*4e80*/  STL [R1+0x10b4], R0 ;  /* 0x0010b40001007387 */ /* 0x0003e20000100800 */
[----:B------:R-:W-:Y:S01]  /*4e90*/  IMAD.HI.U32 R133, R7, R145, RZ ;  /* 0x0000009107857227 */ /* 0x000fe200078e00ff */
[----:B------:R-:W-:-:S02]  /*4ea0*/  IABS R171, R0 ;  /* 0x0000000000ab7213 */ /* 0x000fc40000000000 */
[----:B------:R-:W-:Y:S01]  /*4eb0*/  STL [R1+0x1090], R10 ;  /* 0x0010900a01007387 */ /* 0x000fe20000100800 */
[----:B------:R-:W-:Y:S01]  /*4ec0*/  IMAD.HI.U32 R4, R7, R130, RZ ;  /* 0x0000008207047227 */ /* 0x000fe200078e00ff */
[----:B------:R-:W-:Y:S02]  /*4ed0*/  IADD3 R133, PT, PT, -R133, RZ, RZ ;  /* 0x000000ff85857210 */ /* 0x000fe40007ffe1ff */
[----:B------:R-:W-:Y:S01]  /*4ee0*/  STL [R1+0x108c], R9 ;  /* 0x00108c0901007387 */ /* 0x000fe20000100800 */
[----:B------:R-:W-:Y:S01]  /*4ef0*/  IMAD.MOV R174, RZ, RZ, -R174 ;  /* 0x000000ffffae7224 */ /* 0x000fe200078e0aae */
[C---:B-1----:R-:W-:Y:S01]  /*4f00*/  IADD3 R0, PT, PT, R3.reuse, 0xb5, RZ ;  /* 0x000000b503007810 */ /* 0x042fe20007ffe0ff */
[----:B------:R-:W-:Y:S02]  /*4f10*/  VIADD R8, R3, 0xb3 ;  /* 0x000000b303087836 */ /* 0x000fe40000000000 */
[----:B------:R-:W-:Y:S01]  /*4f20*/  IMAD.HI.U32 R178, R7, R173, RZ ;  /* 0x000000ad07b27227 */ /* 0x000fe200078e00ff */
[----:B------:R-:W-:-:S02]  /*4f30*/  IABS R176, R0 ;  /* 0x0000000000b07213 */ /* 0x000fc40000000000 */
[----:B------:R1:W-:Y:S01]  /*4f40*/  STL [R1+0x1088], R8 ;  /* 0x0010880801007387 */ /* 0x0003e20000100800 */
[----:B------:R-:W-:Y:S02]  /*4f50*/  IMAD.MOV R4, RZ, RZ, -R4 ;  /* 0x000000ffff047224 */ /* 0x000fe400078e0a04 */
[----:B------:R-:W-:-:S04]  /*4f60*/  IMAD.HI.U32 R179, R7, R172, RZ ;  /* 0x000000ac07b37227 */ /* 0x000fc800078e00ff */
[----:B------:R-:W-:Y:S01]  /*4f70*/  IMAD R167, R251, R174, R167 ;  /* 0x000000aefba77224 */ /* 0x000fe200078e02a7 */
[----:B------:R-:W-:Y:S01]  /*4f80*/  IABS R174, R8 ;  /* 0x0000000800ae7213 */ /* 0x000fe20000000000 */
[----:B------:R-:W-:Y:S01]  /*4f90*/  IMAD.MOV R178, RZ, RZ, -R178 ;  /* 0x000000ffffb27224 */ /* 0x000fe200078e0ab2 */
[C---:B-1----:R-:W-:Y:S01]  /*4fa0*/  IADD3 R8, PT, PT, R3.reuse, 0xb8, RZ ;  /* 0x000000b803087810 */ /* 0x042fe20007ffe0ff */
[----:B------:R-:W-:Y:S02]  /*4fb0*/  VIADD R9, R3, 0xb7 ;  /* 0x000000b703097836 */ /* 0x000fe40000000000 */
[----:B------:R-:W-:Y:S02]  /*4fc0*/  IMAD R130, R251, R4, R130 ;  /* 0x00000004fb827224 */ /* 0x000fe400078e0282 */
[----:B------:R-:W-:Y:S02]  /*4fd0*/  IMAD.MOV R179, RZ, RZ, -R179 ;  /* 0x000000ffffb37224 */ /* 0x000fe400078e0ab3 */
[----:B------:R-:W-:-:S04]  /*4fe0*/  IMAD.HI.U32 R4, R7, R136, RZ ;  /* 0x0000008807047227 */ /* 0x000fc800078e00ff */
[----:B------:R-:W-:Y:S02]  /*4ff0*/  IMAD R145, R251, R133, R145 ;  /* 0x00000085fb917224 */ /* 0x000fe400078e0291 */
[----:B------:R-:W-:-:S04]  /*5000*/  IMAD.HI.U32 R133, R7, R150, RZ ;  /* 0x0000009607857227 */ /* 0x000fc800078e00ff */
[----:B------:R-:W-:Y:S01]  /*5010*/  IMAD R173, R251, R178, R173 ;  /* 0x000000b2fbad7224 */ /* 0x000fe200078e02ad */
[----:B------:R-:W-:Y:S01]  /*5020*/  IABS R178, R9 ;  /* 0x0000000900b27213 */ /* 0x000fe20000000000 */
[----:B------:R-:W-:-:S04]  /*5030*/  IMAD.HI.U32 R177, R7, R174, RZ ;  /* 0x000000ae07b17227 */ /* 0x000fc800078e00ff */
[----:B------:R-:W-:Y:S01]  /*5040*/  IMAD R172, R251, R179, R172 ;  /* 0x000000b3fbac7224 */ /* 0x000fe200078e02ac */
[----:B------:R-:W-:Y:S01]  /*5050*/  IABS R179, R8 ;  /* 0x0000000800b37213 */ /* 0x000fe20000000000 */
[----:B------:R-:W-:Y:S02]  /*5060*/  IMAD.MOV R4, RZ, RZ, -R4 ;  /* 0x000000ffff047224 */ /* 0x000fe400078e0a04 */
[C---:B------:R-:W-:Y:S02]  /*5070*/  VIADD R2, R3.reuse, 0xb4 ;  /* 0x000000b403027836 */ /* 0x040fe40000000000 */
[----:B------:R-:W-:Y:S02]  /*5080*/  IMAD.MOV R133, RZ, RZ, -R133 ;  /* 0x000000ffff857224 */ /* 0x000fe400078e0a85 */
[----:B------:R-:W-:Y:S01]  /*5090*/  IMAD.MOV R177, RZ, RZ, -R177 ;  /* 0x000000ffffb17224 */ /* 0x000fe200078e0ab1 */
[----:B------:R-:W-:Y:S01]  /*50a0*/  STL [R1+0x1084], R2 ;  /* 0x0010840201007387 */ /* 0x000fe20000100800 */
[----:B------:R-:W-:Y:S01]  /*50b0*/  VIADD R10, R3, 0xb6 ;  /* 0x000000b6030a7836 */ /* 0x000fe20000000000 */
[----:B------:R-:W-:Y:S01]  /*50c0*/  IABS R175, R2 ;  /* 0x0000000200af7213 */ /* 0x000fe20000000000 */
[----:B------:R-:W-:Y:S01]  /*50d0*/  IMAD.HI.U32 R183, R7, R178, RZ ;  /* 0x000000b207b77227 */ /* 0x000fe200078e00ff */
[----:B------:R-:W-:Y:S03]  /*50e0*/  STL [R1+0x1080], R0 ;  /* 0x0010800001007387 */ /* 0x000fe60000100800 */
[----:B------:R-:W-:Y:S01]  /*50f0*/  IMAD R136, R251, R4, R136 ;  /* 0x00000004fb887224 */ /* 0x000fe200078e0288 */
[----:B------:R1:W-:Y:S01]  /*5100*/  STL [R1+0x1068], R10 ;  /* 0x0010680a01007387 */ /* 0x0003e20000100800 */
[----:B------:R-:W-:Y:S01]  /*5110*/  IMAD.HI.U32 R4, R7, R141, RZ ;  /* 0x0000008d07047227 */ /* 0x000fe200078e00ff */
[----:B------:R-:W-:-:S02]  /*5120*/  IADD3 R183, PT, PT, -R183, RZ, RZ ;  /* 0x000000ffb7b77210 */ /* 0x000fc40007ffe1ff */
[----:B------:R2:W-:Y:S01]  /*5130*/  STL [R1+0x1064], R9 ;  /* 0x0010640901007387 */ /* 0x0005e20000100800 */
[----:B------:R-:W-:Y:S02]  /*5140*/  IMAD R150, R251, R133, R150 ;  /* 0x00000085fb967224 */ /* 0x000fe400078e0296 */
[C---:B------:R-:W-:Y:S01]  /*5150*/  IMAD.HI.U32 R182, R7.reuse, R179, RZ ;  /* 0x000000b307b67227 */ /* 0x040fe200078e00ff */
[----:B------:R3:W-:Y:S03]  /*5160*/  STL [R1+0x1060], R8 ;  /* 0x0010600801007387 */ /* 0x0007e60000100800 */
[----:B------:R-:W-:-:S04]  /*5170*/  IMAD.HI.U32 R133, R7, R155, RZ ;  /* 0x0000009b07857227 */ /* 0x000fc800078e00ff */
[----:B------:R-:W-:Y:S01]  /*5180*/  IMAD R174, R251, R177, R174 ;  /* 0x000000b1fbae7224 */ /* 0x000fe200078e02ae */
[----:B------:R-:W-:Y:S01]  /*5190*/  IABS R177, R10 ;  /* 0x0000000a00b17213 */ /* 0x000fe20000000000 */
[----:B------:R-:W-:Y:S01]  /*51a0*/  IMAD.MOV R4, RZ, RZ, -R4 ;  /* 0x000000ffff047224 */ /* 0x000fe200078e0a04 */
[----:B-1----:R-:W-:Y:S01]  /*51b0*/  IADD3 R10, PT, PT, R3, 0xbb, RZ ;  /* 0x000000bb030a7810 */ /* 0x002fe20007ffe0ff */
[----:B------:R-:W-:Y:S01]  /*51c0*/  IMAD.MOV R182, RZ, RZ, -R182 ;  /* 0x000000ffffb67224 */ /* 0x000fe200078e0ab6 */
[----:B------:R-:W-:Y:S01]  /*51d0*/  IADD3 R133, PT, PT, -R133, RZ, RZ ;  /* 0x000000ff85857210 */ /* 0x000fe20007ffe1ff */
[----:B--2---:R-:W-:Y:S02]  /*51e0*/  VIADD R9, R3, 0xbc ;  /* 0x000000bc03097836 */ /* 0x004fe40000000000 */
[----:B------:R-:W-:-:S04]  /*51f0*/  IMAD.HI.U32 R184, R7, R177, RZ ;  /* 0x000000b107b87227 */ /* 0x000fc800078e00ff */
[C---:B------:R-:W-:Y:S02]  /*5200*/  IMAD R141, R251.reuse, R4, R141 ;  /* 0x00000004fb8d7224 */ /* 0x040fe400078e028d */
[C---:B------:R-:W-:Y:S01]  /*5210*/  IMAD R178, R251.reuse, R183, R178 ;  /* 0x000000b7fbb27224 */ /* 0x040fe200078e02b2 */
[----:B------:R-:W-:Y:S01]  /*5220*/  IABS R183, R9 ;  /* 0x0000000900b77213 */ /* 0x000fe20000000000 */
[----:B------:R-:W-:Y:S01]  /*5230*/  IMAD R179, R251, R182, R179 ;  /* 0x000000b6fbb37224 */ /* 0x000fe200078e02b3 */
[----:B------:R-:W-:Y:S01]  /*5240*/  IABS R182, R10 ;  /* 0x0000000a00b67213 */ /* 0x000fe20000000000 */
[----:B------:R-:W-:-:S04]  /*5250*/  IMAD.HI.U32 R4, R7, R146, RZ ;  /* 0x0000009207047227 */ /* 0x000fc800078e00ff */
[C---:B------:R-:W-:Y:S02]  /*5260*/  VIADD R2, R3.reuse, 0xb9 ;  /* 0x000000b903027836 */ /* 0x040fe40000000000 */
[----:B------:R-:W-:Y:S02]  /*5270*/  VIADD R0, R3, 0xba ;  /* 0x000000ba03007836 */ /* 0x000fe40000000000 */
[----:B------:R-:W-:Y:S01]  /*5280*/  IMAD R155, R251, R133, R155 ;  /* 0x00000085fb9b7224 */ /* 0x000fe200078e029b */
[----:B------:R-:W-:Y:S01]  /*5290*/  STL [R1+0x1058], R2 ;  /* 0x0010580201007387 */ /* 0x000fe20000100800 */
[----:B------:R-:W-:Y:S01]  /*52a0*/  IMAD.MOV R184, RZ, RZ, -R184 ;  /* 0x000000ffffb87224 */ /* 0x000fe200078e0ab8 */
[----:B------:R-:W-:Y:S01]  /*52b0*/  IABS R180, R2 ;  /* 0x0000000200b47213 */ /* 0x000fe20000000000 */
[----:B---3--:R-:W-:Y:S01]  /*52c0*/  VIADD R8, R3, 0xbd ;  /* 0x000000bd03087836 */ /* 0x008fe20000000000 */
[----:B------:R1:W-:Y:S01]  /*52d0*/  STL [R1+0x104c], R0 ;  /* 0x00104c0001007387 */ /* 0x0003e20000100800 */
[----:B------:R-:W-:Y:S01]  /*52e0*/  IMAD.HI.U32 R133, R7, R160, RZ ;  /* 0x000000a007857227 */ /* 0x000fe200078e00ff */
[----:B------:R-:W-:-:S02]  /*52f0*/  IABS R181, R0 ;  /* 0x0000000000b57213 */ /* 0x000fc40000000000 */
[----:B------:R-:W-:Y:S01]  /*5300*/  STL [R1+0x1040], R10 ;  /* 0x0010400a01007387 */ /* 0x000fe20000100800 */
[----:B------:R-:W-:Y:S02]  /*5310*/  IMAD.MOV R4, RZ, RZ, -R4 ;  /* 0x000000ffff047224 */ /* 0x000fe400078e0a04 */
[----:B------:R-:W-:Y:S01]  /*5320*/  IMAD.HI.U32 R189, R7, R182, RZ ;  /* 0x000000b607bd7227 */ /* 0x000fe200078e00ff */
[----:B------:R-:W-:Y:S01]  /*5330*/  STL [R1+0x1034], R9 ;  /* 0x0010340901007387 */ /* 0x000fe20000100800 */
[----:B-1----:R-:W-:Y:S02]  /*5340*/  IADD3 R0, PT, PT, R3, 0xbf, RZ ;  /* 0x000000bf03007810 */ /* 0x002fe40007ffe0ff */
[----:B------:R-:W-:Y:S01]  /*5350*/  IMAD.HI.U32 R188, R7, R183, RZ ;  /* 0x000000b707bc7227 */ /* 0x000fe200078e00ff */
[----:B------:R1:W-:Y:S01]  /*5360*/  STL [R1+0x1028], R8 ;  /* 0x0010280801007387 */ /* 0x0003e20000100800 */
[----:B------:R-:W-:Y:S02]  /*5370*/  IABS R186, R0 ;  /* 0x0000000000ba7213 */ /* 0x000fe40000000000 */
[----:B------:R-:W-:Y:S01]  /*5380*/  IMAD R177, R251, R184, R177 ;  /* 0x000000b8fbb17224 */ /* 0x000fe200078e02b1 */
[----:B------:R-:W-:Y:S01]  /*5390*/  IABS R184, R8 ;  /* 0x0000000800b87213 */ /* 0x000fe20000000000 */
[----:B------:R-:W-:-:S02]  /*53a0*/  IMAD.MOV R133, RZ, RZ, -R133 ;  /* 0x000000ffff857224 */ /* 0x000fc400078e0a85 */
[----:B------:R-:W-:Y:S02]  /*53b0*/  IMAD R146, R251, R4, R146 ;  /* 0x00000004fb927224 */ /* 0x000fe400078e0292 */
[----:B------:R-:W-:Y:S01]  /*53c0*/  IMAD.HI.U32 R4, R7, R151, RZ ;  /* 0x0000009707047227 */ /* 0x000fe200078e00ff */
[----:B-1----:R-:W-:-:S03]  /*53d0*/  IADD3 R8, PT, PT, R3, 0xc2, RZ ;  /* 0x000000c203087810 */ /* 0x002fc60007ffe0ff */
[----:B------:R-:W-:Y:S02]  /*53e0*/  IMAD.MOV R189, RZ, RZ, -R189 ;  /* 0x000000ffffbd7224 */ /* 0x000fe400078e0abd */
[----:B------:R-:W-:Y:S02]  /*53f0*/  IMAD.MOV R188, RZ, RZ, -R188 ;  /* 0x000000ffffbc7224 */ /* 0x000fe400078e0abc */
[----:B------:R-:W-:Y:S02]  /*5400*/  VIADD R9, R3, 0xc1 ;  /* 0x000000c103097836 */ /* 0x000fe40000000000 */
[----:B------:R-:W-:Y:S02]  /*5410*/  IMAD R160, R251, R133, R160 ;  /* 0x00000085fba07224 */ /* 0x000fe400078e02a0 */
[----:B------:R-:W-:-:S04]  /*5420*/  IMAD.HI.U32 R133, R7, R165, RZ ;  /* 0x000000a507857227 */ /* 0x000fc800078e00ff */
[----:B------:R-:W-:Y:S01]  /*5430*/  IMAD.HI.U32 R187, R7, R184, RZ ;  /* 0x000000b807bb7227 */ /* 0x000fe200078e00ff */
[----:B------:R-:W-:-:S03]  /*5440*/  IADD3 R133, PT, PT, -R133, RZ, RZ ;  /* 0x000000ff85857210 */ /* 0x000fc60007ffe1ff */
[----:B------:R-:W-:Y:S02]  /*5450*/  IMAD.MOV R4, RZ, RZ, -R4 ;  /* 0x000000ffff047224 */ /* 0x000fe400078e0a04 */
[C---:B------:R-:W-:Y:S01]  /*5460*/  IMAD R182, R251.reuse, R189, R182 ;  /* 0x000000bdfbb67224 */ /* 0x040fe200078e02b6 */
[----:B------:R-:W-:Y:S01]  /*5470*/  IABS R189, R8 ;  /* 0x0000000800bd7213 */ /* 0x000fe20000000000 */
[----:B------:R-:W-:Y:S01]  /*5480*/  IMAD R183, R251, R188, R183 ;  /* 0x000000bcfbb77224 */ /* 0x000fe200078e02b7 */
[----:B------:R-:W-:Y:S01]  /*5490*/  IABS R188, R9 ;  /* 0x0000000900bc7213 */ /* 0x000fe20000000000 */
[C---:B------:R-:W-:Y:S02]  /*54a0*/  VIADD R2, R3.reuse, 0xbe ;  /* 0x000000be03027836 */ /* 0x040fe40000000000 */
[----:B------:R-:W-:Y:S02]  /*54b0*/  IMAD.MOV R187, RZ, RZ, -R187 ;  /* 0x000000ffffbb7224 */ /* 0x000fe400078e0abb */
[----:B------:R-:W-:Y:S01]  /*54c0*/  VIADD R10, R3, 0xc0 ;  /* 0x000000c0030a7836 */ /* 0x000fe20000000000 */
[----:B------:R-:W-:Y:S01]  /*54d0*/  STL [R1+0x1020], R2 ;  /* 0x0010200201007387 */ /* 0x000fe20000100800 */
[----:B------:R-:W-:Y:S01]  /*54e0*/  IMAD R151, R251, R4, R151 ;  /* 0x00000004fb977224 */ /* 0x000fe200078e0297 */
[----:B------:R-:W-:Y:S01]  /*54f0*/  IABS R185, R2 ;  /* 0x0000000200b97213 */ /* 0x000fe20000000000 */
[C---:B------:R-:W-:Y:S01]  /*5500*/  IMAD.HI.U32 R4, R7.reuse, R156, RZ ;  /* 0x0000009c07047227 */ /* 0x040fe200078e00ff */
[----:B------:R-:W-:Y:S03]  /*5510*/  STL [R1+0x101c], R0 ;  /* 0x00101c0001007387 */ /* 0x000fe60000100800 */
[C---:B------:R-:W-:Y:S01]  /*5520*/  IMAD.HI.U32 R193, R7.reuse, R188, RZ ;  /* 0x000000bc07c17227 */ /* 0x040fe200078e00ff */
[----:B------:R1:W-:Y:S03]  /*5530*/  STL [R1+0x1008], R10 ;  /* 0x0010080a01007387 */ /* 0x0003e60000100800 */
[----:B------:R-:W-:Y:S01]  /*5540*/  IMAD.HI.U32 R192, R7, R189, RZ ;  /* 0x000000bd07c07227 */ /* 0x000fe200078e00ff */
[----:B------:R2:W-:Y:S01]  /*5550*/  STL [R1+0x1000], R9 ;  /* 0x0010000901007387 */ /* 0x0005e20000100800 */
[----:B------:R-:W-:-:S02]  /*5560*/  IADD3 R193, PT, PT, -R193, RZ, RZ ;  /* 0x000000ffc1c17210 */ /* 0x000fc40007ffe1ff */
[----:B------:R-:W-:Y:S01]  /*5570*/  IMAD R184, R251, R187, R184 ;  /* 0x000000bbfbb87224 */ /* 0x000fe200078e02b8 */
[----:B------:R-:W-:Y:S01]  /*5580*/  IABS R187, R10 ;  /* 0x0000000a00bb7213 */ /* 0x000fe20000000000 */
[----:B------:R-:W-:Y:S01]  /*5590*/  IMAD.MOV R4, RZ, RZ, -R4 ;  /* 0x000000ffff047224 */ /* 0x000fe200078e0a04 */
[----:B-1----:R-:W-:Y:S01]  /*55a0*/  IADD3 R10, PT, PT, R3, 0xc5, RZ ;  /* 0x000000c5030a7810 */ /* 0x002fe20007ffe0ff */
[----:B------:R-:W-:Y:S01]  /*55b0*/  IMAD R165, R251, R133, R165 ;  /* 0x00000085fba57224 */ /* 0x000fe200078e02a5 */
[----:B------:R1:W-:Y:S01]  /*55c0*/  STL [R1+0xffc], R8 ;  /* 0x000ffc0801007387 */ /* 0x0003e20000100800 */
[----:B------:R-:W-:-:S04]  /*55d0*/  IMAD.HI.U32 R133, R7, R170, RZ ;  /* 0x000000aa07857227 */ /* 0x000fc800078e00ff */
[----:B------:R-:W-:Y:S02]  /*55e0*/  IMAD.MOV R192, RZ, RZ, -R192 ;  /* 0x000000ffffc07224 */ /* 0x000fe400078e0ac0 */
[----:B--2---:R-:W-:Y:S02]  /*55f0*/  VIADD R9, R3, 0xc6 ;  /* 0x000000c603097836 */ /* 0x004fe40000000000 */
[----:B------:R-:W-:Y:S02]  /*5600*/  IMAD R156, R251, R4, R156 ;  /* 0x00000004fb9c7224 */ /* 0x000fe400078e029c */
[----:B------:R-:W-:-:S04]  /*5610*/  IMAD.HI.U32 R194, R7, R187, RZ ;  /* 0x000000bb07c27227 */ /* 0x000fc800078e00ff */
[----:B------:R-:W-:-:S04]  /*5620*/  IMAD.HI.U32 R4, R7, R161, RZ ;  /* 0x000000a107047227 */ /* 0x000fc800078e00ff */
[----:B------:R-:W-:Y:S02]  /*5630*/  IMAD.MOV R133, RZ, RZ, -R133 ;  /* 0x000000ffff857224 */ /* 0x000fe400078e0a85 */
[----:B------:R-:W-:Y:S01]  /*5640*/  IMAD R189, R251, R192, R189 ;  /* 0x000000c0fbbd7224 */ /* 0x000fe200078e02bd */
[----:B------:R-:W-:Y:S01]  /*5650*/  IABS R192, R10 ;  /* 0x0000000a00c07213 */ /* 0x000fe20000000000 */
[C---:B------:R-:W-:Y:S02]  /*5660*/  VIADD R2, R3.reuse, 0xc3 ;  /* 0x000000c303027836 */ /* 0x040fe40000000000 */
[----:B------:R-:W-:Y:S02]  /*5670*/  VIADD R0, R3, 0xc4 ;  /* 0x000000c403007836 */ /* 0x000fe40000000000 */
[----:B------:R-:W-:Y:S01]  /*5680*/  IMAD R188, R251, R193, R188 ;  /* 0x000000c1fbbc7224 */ /* 0x000fe200078e02bc */
[----:B------:R-:W-:Y:S01]  /*5690*/  IABS R193, R9 ;  /* 0x0000000900c17213 */ /* 0x000fe20000000000 */
[----:B------:R-:W-:Y:S01]  /*56a0*/  IMAD.MOV R194, RZ, RZ, -R194 ;  /* 0x000000ffffc27224 */ /* 0x000fe200078e0ac2 */
[----:B------:R-:W-:Y:S01]  /*56b0*/  STL [R1+0xff8], R2 ;  /* 0x000ff80201007387 */ /* 0x000fe20000100800 */
[----:B-1----:R-:W-:Y:S01]  /*56c0*/  VIADD R8, R3, 0xc7 ;  /* 0x000000c703087836 */ /* 0x002fe20000000000 */
[----:B------:R-:W-:Y:S01]  /*56d0*/  IABS R190, R2 ;  /* 0x0000000200be7213 */ /* 0x000fe20000000000 */
[----:B------:R-:W-:Y:S01]  /*56e0*/  IMAD.MOV R4, RZ, RZ, -R4 ;  /* 0x000000ffff047224 */ /* 0x000fe200078e0a04 */
[----:B------:R1:W-:Y:S01]  /*56f0*/  STL [R1+0xff4], R0 ;  /* 0x000ff40001007387 */ /* 0x0003e20000100800 */
[----:B------:R-:W-:Y:S01]  /*5700*/  IMAD R170, R251, R133, R170 ;  /* 0x00000085fbaa7224 */ /* 0x000fe200078e02aa */
[----:B------:R-:W-:Y:S01]  /*5710*/  IABS R191, R0 ;  /* 0x0000000000bf7213 */ /* 0x000fe20000000000 */
[C---:B------:R-:W-:Y:S01]  /*5720*/  IMAD.HI.U32 R133, R7.reuse, R175, RZ ;  /* 0x000000af07857227 */ /* 0x040fe200078e00ff */
[----:B------:R-:W-:Y:S03]  /*5730*/  STL [R1+0xfdc], R10 ;  /* 0x000fdc0a01007387 */ /* 0x000fe60000100800 */
[----:B------:R-:W-:Y:S01]  /*5740*/  IMAD.HI.U32 R199, R7, R192, RZ ;  /* 0x000000c007c77227 */ /* 0x000fe200078e00ff */
[----:B------:R-:W-:Y:S01]  /*5750*/  STL [R1+0xfd8], R9 ;  /* 0x000fd80901007387 */ /* 0x000fe20000100800 */
[----:B------:R-:W-:-:S02]  /*5760*/  IADD3 R133, PT, PT, -R133, RZ, RZ ;  /* 0x000000ff85857210 */ /* 0x000fc40007ffe1ff */
[C---:B------:R-:W-:Y:S01]  /*5770*/  IMAD R187, R251.reuse, R194, R187 ;  /* 0x000000c2fbbb7224 */ /* 0x040fe200078e02bb */
[----:B------:R-:W-:Y:S01]  /*5780*/  IABS R194, R8 ;  /* 0x0000000800c27213 */ /* 0x000fe20000000000 */
[----:B------:R-:W-:Y:S01]  /*5790*/  IMAD R161, R251, R4, R161 ;  /* 0x00000004fba17224 */ /* 0x000fe200078e02a1 */
[----:B------:R2:W-:Y:S01]  /*57a0*/  STL [R1+0xfd4], R8 ;  /* 0x000fd40801007387 */ /* 0x0005e20000100800 */
[----:B------:R-:W-:Y:S01]  /*57b0*/  IMAD.HI.U32 R198, R7, R193, RZ ;  /* 0x000000c107c67227 */ /* 0x000fe200078e00ff */
[----:B-1----:R-:W-:-:S03]  /*57c0*/  IADD3 R0, PT, PT, R3, 0xc9, RZ ;  /* 0x000000c903007810 */ /* 0x002fc60007ffe0ff */
[----:B------:R-:W-:Y:S01]  /*57d0*/  IMAD.HI.U32 R4, R7, R166, RZ ;  /* 0x000000a607047227 */ /* 0x000fe200078e00ff */
[----:B------:R-:W-:-:S03]  /*57e0*/  IABS R196, R0 ;  /* 0x0000000000c47213 */ /* 0x000fc60000000000 */
[----:B------:R-:W-:Y:S01]  /*57f0*/  IMAD.MOV R199, RZ, RZ, -R199 ;  /* 0x000000ffffc77224 */ /* 0x000fe200078e0ac7 */
[C---:B--2---:R-:W-:Y:S01]  /*5800*/  IADD3 R8, PT, PT, R3.reuse, 0xcc, RZ ;  /* 0x000000cc03087810 */ /* 0x044fe20007ffe0ff */
[----:B------:R-:W-:Y:S02]  /*5810*/  IMAD.MOV R198, RZ, RZ, -R198 ;  /* 0x000000ffffc67224 */ /* 0x000fe400078e0ac6 */
[----:B------:R-:W-:Y:S02]  /*5820*/  VIADD R9, R3, 0xcb ;  /* 0x000000cb03097836 */ /* 0x000fe40000000000 */
[----:B------:R-:W-:Y:S02]  /*5830*/  IMAD.MOV R4, RZ, RZ, -R4 ;  /* 0x000000ffff047224 */ /* 0x000fe400078e0a04 */
[----:B------:R-:W-:-:S04]  /*5840*/  IMAD.HI.U32 R197, R7, R194, RZ ;  /* 0x000000c207c57227 */ /* 0x000fc800078e00ff */
[C---:B------:R-:W-:Y:S01]  /*5850*/  IMAD R192, R251.reuse, R199, R192 ;  /* 0x000000c7fbc07224 */ /* 0x040fe200078e02c0 */
[----:B------:R-:W-:Y:S01]  /*5860*/  IABS R199, R8 ;  /* 0x0000000800c77213 */ /* 0x000fe20000000000 */
[----:B------:R-:W-:Y:S02]  /*5870*/  IMAD R175, R251, R133, R175 ;  /* 0x00000085fbaf7224 */ /* 0x000fe400078e02af */
[----:B------:R-:W-:-:S04]  /*5880*/  IMAD.HI.U32 R133, R7, R180, RZ ;  /* 0x000000b407857227 */ /* 0x000fc800078e00ff */
[C---:B------:R-:W-:Y:S01]  /*5890*/  IMAD R193, R251.reuse, R198, R193 ;  /* 0x000000c6fbc17224 */ /* 0x040fe200078e02c1 */
[----:B------:R-:W-:Y:S01]  /*58a0*/  IABS R198, R9 ;  /* 0x0000000900c67213 */ /* 0x000fe20000000000 */
[----:B------:R-:W-:Y:S02]  /*58b0*/  IMAD R166, R251, R4, R166 ;  /* 0x00000004fba67224 */ /* 0x000fe400078e02a6 */
[C---:B------:R-:W-:Y:S02]  /*58c0*/  VIADD R2, R3.reuse, 0xc8 ;  /* 0x000000c803027836 */ /* 0x040fe40000000000 */
[----:B------:R-:W-:Y:S02]  /*58d0*/  IMAD.MOV R197, RZ, RZ, -R197 ;  /* 0x000000ffffc57224 */ /* 0x000fe400078e0ac5 */
[----:B------:R-:W-:Y:S01]  /*58e0*/  VIADD R10, R3, 0xca ;  /* 0x000000ca030a7836 */ /* 0x000fe20000000000 */
[----:B------:R-:W-:Y:S01]  /*58f0*/  STL [R1+0xfcc], R2 ;  /* 0x000fcc0201007387 */ /* 0x000fe20000100800 */
[----:B------:R-:W-:Y:S01]  /*5900*/  IMAD.HI.U32 R4, R7, R171, RZ ;  /* 0x000000ab07047227 */ /* 0x000fe200078e00ff */
[----:B------:R-:W-:-:S02]  /*5910*/  IABS R195, R2 ;  /* 0x0000000200c37213 */ /* 0x000fc40000000000 */
[----:B------:R-:W-:Y:S01]  /*5920*/  STL [R1+0xfc4], R0 ;  /* 0x000fc40001007387 */ /* 0x000fe20000100800 */
[----:B------:R-:W-:Y:S02]  /*5930*/  IMAD.MOV R133, RZ, RZ, -R133 ;  /* 0x000000ffff857224 */ /* 0x000fe400078e0a85 */
[----:B------:R-:W-:Y:S01]  /*5940*/  IMAD.HI.U32 R202, R7, R199, RZ ;  /* 0x000000c707ca7227 */ /* 0x000fe200078e00ff */
[----:B------:R1:W-:Y:S03]  /*5950*/  STL [R1+0xfb4], R10 ;  /* 0x000fb40a01007387 */ /* 0x0003e60000100800 */
        /* <DEDUP_REMOVED lines=8> */
[----:B------:R-:W-:Y:S01]  /*59e0*/  IMAD.MOV R202, RZ, RZ, -R202 ;  /* 0x000000ffffca7224 */ /* 0x000fe200078e0aca */
[----:B------:R1:W-:Y:S01]  /*59f0*/  STL [R1+0xf98], R8 ;  /* 0x000f980801007387 */ /* 0x0003e20000100800 */
[----:B------:R-:W-:-:S04]  /*5a00*/  IMAD.HI.U32 R133, R7, R185, RZ ;  /* 0x000000b907857227 */ /* 0x000fc800078e00ff */
[----:B------:R-:W-:Y:S01]  /*5a10*/  IMAD R171, R251, R4, R171 ;  /* 0x00000004fbab7224 */ /* 0x000fe200078e02ab */
[----:B------:R-:W-:Y:S01]  /*5a20*/  IADD3 R133, PT, PT, -R133, RZ, RZ ;  /* 0x000000ff85857210 */ /* 0x000fe20007ffe1ff */
[----:B------:R-:W-:-:S04]  /*5a30*/  IMAD.HI.U32 R4, R7, R176, RZ ;  /* 0x000000b007047227 */ /* 0x000fc800078e00ff */
[----:B------:R-:W-:-:S04]  /*5a40*/  IMAD.HI.U32 R204, R7, R197, RZ ;  /* 0x000000c507cc7227 */ /* 0x000fc800078e00ff */
[----:B------:R-:W-:Y:S01]  /*5a50*/  IMAD R199, R251, R202, R199 ;  /* 0x000000cafbc77224 */ /* 0x000fe200078e02c7 */
[----:B------:R-:W-:Y:S01]  /*5a60*/  IABS R202, R10 ;  /* 0x0000000a00ca7213 */ /* 0x000fe20000000000 */
[C---:B--2---:R-:W-:Y:S02]  /*5a70*/  VIADD R9, R3.reuse, 0xd0 ;  /* 0x000000d003097836 */ /* 0x044fe40000000000 */
[C---:B------:R-:W-:Y:S02]  /*5a80*/  VIADD R2, R3.reuse, 0xcd ;  /* 0x000000cd03027836 */ /* 0x040fe40000000000 */
[C---:B------:R-:W-:Y:S02]  /*5a90*/  VIADD R0, R3.reuse, 0xce ;  /* 0x000000ce03007836 */ /* 0x040fe40000000000 */
[----:B------:R-:W-:Y:S01]  /*5aa0*/  IMAD.MOV R4, RZ, RZ, -R4 ;  /* 0x000000ffff047224 */ /* 0x000fe200078e0a04 */
[----:B------:R-:W-:Y:S01]  /*5ab0*/  STL [R1+0xf94], R2 ;  /* 0x000f940201007387 */ /* 0x000fe20000100800 */
[----:B------:R-:W-:Y:S01]  /*5ac0*/  IMAD.MOV R204, RZ, RZ, -R204 ;  /* 0x000000ffffcc7224 */ /* 0x000fe200078e0acc */
[----:B------:R-:W-:Y:S01]  /*5ad0*/  IABS R200, R2 ;  /* 0x0000000200c87213 */ /* 0x000fe20000000000 */
[----:B-1----:R-:W-:Y:S01]  /*5ae0*/  VIADD R8, R3, 0xd1 ;  /* 0x000000d103087836 */ /* 0x002fe20000000000 */
[----:B------:R1:W-:Y:S01]  /*5af0*/  STL [R1+0xf90], R0 ;  /* 0x000f900001007387 */ /* 0x0003e20000100800 */
[----:B------:R-:W-:Y:S01]  /*5b00*/  IMAD R198, R251, R203, R198 ;  /* 0x000000cbfbc67224 */ /* 0x000fe200078e02c6 */
[----:B------:R-:W-:Y:S01]  /*5b10*/  IABS R203, R9 ;  /* 0x0000000900cb7213 */ /* 0x000fe20000000000 */
[----:B------:R-:W-:Y:S01]  /*5b20*/  IMAD.HI.U32 R209, R7, R202, RZ ;  /* 0x000000ca07d17227 */ /* 0x000fe200078e00ff */
[----:B------:R-:W-:Y:S01]  /*5b30*/  STL [R1+0xf64], R10 ;  /* 0x000f640a01007387 */ /* 0x000fe20000100800 */
[----:B------:R-:W-:-:S02]  /*5b40*/  IABS R201, R0 ;  /* 0x0000000000c97213 */ /* 0x000fc40000000000 */
[C---:B------:R-:W-:Y:S01]  /*5b50*/  IMAD R176, R251.reuse, R4, R176 ;  /* 0x00000004fbb07224 */ /* 0x040fe200078e02b0 */
[----:B------:R-:W-:Y:S01]  /*5b60*/  STL [R1+0xf60], R9 ;  /* 0x000f600901007387 */ /* 0x000fe20000100800 */
[----:B------:R-:W-:Y:S01]  /*5b70*/  IMAD R185, R251, R133, R185 ;  /* 0x00000085fbb97224 */ /* 0x000fe200078e02b9 */
[----:B-1----:R-:W-:Y:S01]  /*5b80*/  IADD3 R0, PT, PT, R3, 0xd3, RZ ;  /* 0x000000d303007810 */ /* 0x002fe20007ffe0ff */
[----:B------:R-:W-:Y:S01]  /*5b90*/  IMAD R197, R251, R204, R197 ;  /* 0x000000ccfbc57224 */ /* 0x000fe200078e02c5 */
[----:B------:R-:W-:Y:S01]  /*5ba0*/  IABS R204, R8 ;  /* 0x0000000800cc7213 */ /* 0x000fe20000000000 */
[C---:B------:R-:W-:Y:S01]  /*5bb0*/  IMAD.HI.U32 R4, R7.reuse, R181, RZ ;  /* 0x000000b507047227 */ /* 0x040fe200078e00ff */
[----:B------:R1:W-:Y:S01]  /*5bc0*/  STL [R1+0xf5c], R8 ;  /* 0x000f5c0801007387 */ /* 0x0003e20000100800 */
[----:B------:R-:W-:Y:S02]  /*5bd0*/  IABS R206, R0 ;  /* 0x0000000000ce7213 */ /* 0x000fe40000000000 */
[----:B------:R-:W-:-:S04]  /*5be0*/  IMAD.HI.U32 R133, R7, R190, RZ ;  /* 0x000000be07857227 */ /* 0x000fc800078e00ff */
[----:B------:R-:W-:Y:S01]  /*5bf0*/  IMAD.HI.U32 R208, R7, R203, RZ ;  /* 0x000000cb07d07227 */ /* 0x000fe200078e00ff */
[----:B-1----:R-:W-:-:S03]  /*5c00*/  IADD3 R8, PT, PT, R3, 0xd6, RZ ;  /* 0x000000d603087810 */ /* 0x002fc60007ffe0ff */
[----:B------:R-:W-:Y:S02]  /*5c10*/  IMAD.MOV R209, RZ, RZ, -R209 ;  /* 0x000000ffffd17224 */ /* 0x000fe400078e0ad1 */
[----:B------:R-:W-:Y:S02]  /*5c20*/  IMAD.MOV R4, RZ, RZ, -R4 ;  /* 0x000000ffff047224 */ /* 0x000fe400078e0a04 */
[----:B------:R-:W-:Y:S02]  /*5c30*/  IMAD.MOV R133, RZ, RZ, -R133 ;  /* 0x000000ffff857224 */ /* 0x000fe400078e0a85 */
[----:B------:R-:W-:-:S04]  /*5c40*/  IMAD.HI.U32 R207, R7, R204, RZ ;  /* 0x000000cc07cf7227 */ /* 0x000fc800078e00ff */
[----:B------:R-:W-:Y:S02]  /*5c50*/  IMAD.MOV R208, RZ, RZ, -R208 ;  /* 0x000000ffffd07224 */ /* 0x000fe400078e0ad0 */
[----:B------:R-:W-:Y:S01]  /*5c60*/  IMAD R202, R251, R209, R202 ;  /* 0x000000d1fbca7224 */ /* 0x000fe200078e02ca */
[----:B------:R-:W-:Y:S01]  /*5c70*/  IABS R209, R8 ;  /* 0x0000000800d17213 */ /* 0x000fe20000000000 */
[----:B------:R-:W-:Y:S02]  /*5c80*/  VIADD R9, R3, 0xd5 ;  /* 0x000000d503097836 */ /* 0x000fe40000000000 */
[C---:B------:R-:W-:Y:S02]  /*5c90*/  IMAD R181, R251.reuse, R4, R181 ;  /* 0x00000004fbb57224 */ /* 0x040fe400078e02b5 */
[----:B------:R-:W-:Y:S02]  /*5ca0*/  IMAD R190, R251, R133, R190 ;  /* 0x00000085fbbe7224 */ /* 0x000fe400078e02be */
[----:B------:R-:W-:-:S04]  /*5cb0*/  IMAD.HI.U32 R4, R7, R186, RZ ;  /* 0x000000ba07047227 */ /* 0x000fc800078e00ff */
[----:B------:R-:W-:-:S04]  /*5cc0*/  IMAD.HI.U32 R133, R7, R195, RZ ;  /* 0x000000c307857227 */ /* 0x000fc800078e00ff */
[----:B------:R-:W-:Y:S01]  /*5cd0*/  VIADD R2, R3, 0xd2 ;  /* 0x000000d203027836 */ /* 0x000fe20000000000 */
[----:B------:R-:W-:Y:S01]  /*5ce0*/  IADD3 R133, PT, PT, -R133, RZ, RZ ;  /* 0x000000ff85857210 */ /* 0x000fe20007ffe1ff */
[----:B------:R-:W-:Y:S02]  /*5cf0*/  IMAD.MOV R207, RZ, RZ, -R207 ;  /* 0x000000ffffcf7224 */ /* 0x000fe400078e0acf */
[----:B------:R-:W-:Y:S01]  /*5d00*/  VIADD R10, R3, 0xd4 ;  /* 0x000000d4030a7836 */ /* 0x000fe20000000000 */
[----:B------:R-:W-:Y:S01]  /*5d10*/  STL [R1+0xf58], R2 ;  /* 0x000f580201007387 */ /* 0x000fe20000100800 */
[----:B------:R-:W-:Y:S01]  /*5d20*/  IMAD R203, R251, R208, R203 ;  /* 0x000000d0fbcb7224 */ /* 0x000fe200078e02cb */
[----:B------:R-:W-:Y:S01]  /*5d30*/  IABS R208, R9 ;  /* 0x0000000900d07213 */ /* 0x000fe20000000000 */
[----:B------:R-:W-:Y:S01]  /*5d40*/  IMAD.HI.U32 R212, R7, R209, RZ ;  /* 0x000000d107d47227 */ /* 0x000fe200078e00ff */
[----:B------:R-:W-:Y:S01]  /*5d50*/  STL [R1+0xf54], R0 ;  /* 0x000f540001007387 */ /* 0x000fe20000100800 */
[----:B------:R-:W-:-:S02]  /*5d60*/  IABS R205, R2 ;  /* 0x0000000200cd7213 */ /* 0x000fc40000000000 */
[----:B------:R-:W-:Y:S01]  /*5d70*/  IMAD.MOV R4, RZ, RZ, -R4 ;  /* 0x000000ffff047224 */ /* 0x000fe200078e0a04 */
[----:B------:R1:W-:Y:S01]  /*5d80*/  STL [R1+0xf28], R10 ;  /* 0x000f280a01007387 */ /* 0x0003e20000100800 */
[----:B------:R-:W-:Y:S01]  /*5d90*/  IMAD R204, R251, R207, R204 ;  /* 0x000000cffbcc7224 */ /* 0x000fe200078e02cc */
[----:B------:R-:W-:Y:S01]  /*5da0*/  IABS R207, R10 ;  /* 0x0000000a00cf7213 */ /* 0x000fe20000000000 */
[----:B------:R-:W-:Y:S01]  /*5db0*/  IMAD.HI.U32 R213, R7, R208, RZ ;  /* 0x000000d007d57227 */ /* 0x000fe200078e00ff */
[----:B------:R2:W-:Y:S03]  /*5dc0*/  STL [R1+0xf24], R9 ;  /* 0x000f240901007387 */ /* 0x0005e60000100800 */
[----:B------:R-:W-:Y:S01]  /*5dd0*/  IMAD.MOV R212, RZ, RZ, -R212 ;  /* 0x000000ffffd47224 */ /* 0x000fe200078e0ad4 */
[----:B------:R-:W-:Y:S01]  /*5de0*/  IADD3 R213, PT, PT, -R213, RZ, RZ ;  /* 0x000000ffd5d57210 */ /* 0x000fe20007ffe1ff */
[----:B------:R-:W-:Y:S01]  /*5df0*/  IMAD R186, R251, R4, R186 ;  /* 0x00000004fbba7224 */ /* 0x000fe200078e02ba */
[----:B-1----:R-:W-:Y:S01]  /*5e00*/  IADD3 R10, PT, PT, R3, 0xd9, RZ ;  /* 0x000000d9030a7810 */ /* 0x002fe20007ffe0ff */
[----:B------:R-:W-:Y:S01]  /*5e10*/  IMAD.HI.U32 R4, R7, R191, RZ ;  /* 0x000000bf07047227 */ /* 0x000fe200078e00ff */
[----:B------:R1:W-:Y:S03]  /*5e20*/  STL [R1+0xf20], R8 ;  /* 0x000f200801007387 */ /* 0x0003e60000100800 */
[----:B------:R-:W-:-:S02]  /*5e30*/  IMAD R195, R251, R133, R195 ;  /* 0x00000085fbc37224 */ /* 0x000fc400078e02c3 */
[----:B------:R-:W-:-:S04]  /*5e40*/  IMAD.HI.U32 R214, R7, R207, RZ ;  /* 0x000000cf07d67227 */ /* 0x000fc800078e00ff */
[----:B------:R-:W-:-:S04]  /*5e50*/  IMAD.HI.U32 R133, R7, R200, RZ ;  /* 0x000000c807857227 */ /* 0x000fc800078e00ff */
[----:B------:R-:W-:Y:S01]  /*5e60*/  IMAD R209, R251, R212, R209 ;  /* 0x000000d4fbd17224 */ /* 0x000fe200078e02d1 */
[----:B------:R-:W-:Y:S01]  /*5e70*/  IABS R212, R10 ;  /* 0x0000000a00d47213 */ /* 0x000fe20000000000 */
[C---:B------:R-:W-:Y:S02]  /*5e80*/  VIADD R2, R3.reuse, 0xd7 ;  /* 0x000000d703027836 */ /* 0x040fe40000000000 */
[----:B------:R-:W-:Y:S02]  /*5e90*/  IMAD.MOV R4, RZ, RZ, -R4 ;  /* 0x000000ffff047224 */ /* 0x000fe400078e0a04 */
[C---:B------:R-:W-:Y:S01]  /*5ea0*/  VIADD R0, R3.reuse, 0xd8 ;  /* 0x000000d803007836 */ /* 0x040fe20000000000 */
[----:B------:R-:W-:Y:S01]  /*5eb0*/  STL [R1+0xf1c], R2 ;  /* 0x000f1c0201007387 */ /* 0x000fe20000100800 */
[C---:B--2---:R-:W-:Y:S01]  /*5ec0*/  VIADD R9, R3.reuse, 0xda ;  /* 0x000000da03097836 */ /* 0x044fe20000000000 */
[----:B------:R-:W-:Y:S01]  /*5ed0*/  IABS R210, R2 ;  /* 0x0000000200d27213 */ /* 0x000fe20000000000 */
[----:B------:R-:W-:Y:S01]  /*5ee0*/  IMAD.MOV R214, RZ, RZ, -R214 ;  /* 0x000000ffffd67224 */ /* 0x000fe200078e0ad6 */
[----:B------:R2:W-:Y:S01]  /*5ef0*/  STL [R1+0xf18], R0 ;  /* 0x000f180001007387 */ /* 0x0005e20000100800 */
[----:B-1----:R-:W-:Y:S01]  /*5f00*/  VIADD R8, R3, 0xdb ;  /* 0x000000db03087836 */ /* 0x002fe20000000000 */
[----:B------:R-:W-:Y:S01]  /*5f10*/  IABS R211, R0 ;  /* 0x0000000000d37213 */ /* 0x000fe20000000000 */
[----:B------:R-:W-:Y:S01]  /*5f20*/  IMAD.MOV R133, RZ, RZ, -R133 ;  /* 0x000000ffff857224 */ /* 0x000fe200078e0a85 */
[----:B------:R-:W-:Y:S01]  /*5f30*/  STL [R1+0xeec], R10 ;  /* 0x000eec0a01007387 */ /* 0x000fe20000100800 */
[----:B------:R-:W-:-:S02]  /*5f40*/  IMAD R191, R251, R4, R191 ;  /* 0x00000004fbbf7224 */ /* 0x000fc400078e02bf */
[----:B------:R-:W-:Y:S01]  /*5f50*/  IMAD R208, R251, R213, R208 ;  /* 0x000000d5fbd07224 */ /* 0x000fe200078e02d0 */
[----:B------:R-:W-:Y:S01]  /*5f60*/  IABS R213, R9 ;  /* 0x0000000900d57213 */ /* 0x000fe20000000000 */
[----:B------:R-:W-:Y:S01]  /*5f70*/  IMAD.HI.U32 R219, R7, R212, RZ ;  /* 0x000000d407db7227 */ /* 0x000fe200078e00ff */
[----:B------:R-:W-:Y:S01]  /*5f80*/  STL [R1+0xee8], R9 ;  /* 0x000ee80901007387 */ /* 0x000fe20000100800 */
[----:B--2---:R-:W-:Y:S02]  /*5f90*/  IADD3 R0, PT, PT, R3, 0xdd, RZ ;  /* 0x000000dd03007810 */ /* 0x004fe40007ffe0ff */
[----:B------:R-:W-:Y:S01]  /*5fa0*/  IMAD.HI.U32 R4, R7, R196, RZ ;  /* 0x000000c407047227 */ /* 0x000fe200078e00ff */
[----:B------:R1:W-:Y:S01]  /*5fb0*/  STL [R1+0xee4], R8 ;  /* 0x000ee40801007387 */ /* 0x0003e20000100800 */
[----:B------:R-:W-:Y:S02]  /*5fc0*/  IABS R216, R0 ;  /* 0x0000000000d87213 */ /* 0x000fe40000000000 */
[C---:B------:R-:W-:Y:S01]  /*5fd0*/  IMAD R207, R251.reuse, R214, R207 ;  /* 0x000000d6fbcf7224 */ /* 0x040fe200078e02cf */
[----:B------:R-:W-:Y:S01]  /*5fe0*/  IABS R214, R8 ;  /* 0x0000000800d67213 */ /* 0x000fe20000000000 */
[----:B------:R-:W-:-:S02]  /*5ff0*/  IMAD R200, R251, R133, R200 ;  /* 0x00000085fbc87224 */ /* 0x000fc400078e02c8 */
[----:B------:R-:W-:Y:S01]  /*6000*/  IMAD.HI.U32 R133, R7, R205, RZ ;  /* 0x000000cd07857227 */ /* 0x000fe200078e00ff */
[----:B-1----:R-:W-:-:S03]  /*6010*/  IADD3 R8, PT, PT, R3, 0xe0, RZ ;  /* 0x000000e003087810 */ /* 0x002fc60007ffe0ff */
[----:B------:R-:W-:Y:S01]  /*6020*/  IMAD.MOV R219, RZ, RZ, -R219 ;  /* 0x000000ffffdb7224 */ /* 0x000fe200078e0adb */
[----:B------:R-:W-:Y:S01]  /*6030*/  IADD3 R133, PT, PT, -R133, RZ, RZ ;  /* 0x000000ff85857210 */ /* 0x000fe20007ffe1ff */
[----:B------:R-:W-:Y:S02]  /*6040*/  IMAD.MOV R4, RZ, RZ, -R4 ;  /* 0x000000ffff047224 */ /* 0x000fe400078e0a04 */
[----:B------:R-:W-:-:S04]  /*6050*/  IMAD.HI.U32 R218, R7, R213, RZ ;  /* 0x000000d507da7227 */ /* 0x000fc800078e00ff */
[----:B------:R-:W-:-:S04]  /*6060*/  IMAD.HI.U32 R217, R7, R214, RZ ;  /* 0x000000d607d97227 */ /* 0x000fc800078e00ff */
[C---:B------:R-:W-:Y:S01]  /*6070*/  IMAD R212, R251.reuse, R219, R212 ;  /* 0x000000dbfbd47224 */ /* 0x040fe200078e02d4 */
[----:B------:R-:W-:Y:S01]  /*6080*/  IABS R219, R8 ;  /* 0x0000000800db7213 */ /* 0x000fe20000000000 */
[----:B------:R-:W-:Y:S02]  /*6090*/  IMAD R196, R251, R4, R196 ;  /* 0x00000004fbc47224 */ /* 0x000fe400078e02c4 */
[----:B------:R-:W-:-:S04]  /*60a0*/  IMAD.HI.U32 R4, R7, R201, RZ ;  /* 0x000000c907047227 */ /* 0x000fc800078e00ff */
[----:B------:R-:W-:Y:S02]  /*60b0*/  IMAD.MOV R218, RZ, RZ, -R218 ;  /* 0x000000ffffda7224 */ /* 0x000fe400078e0ada */
[C---:B------:R-:W-:Y:S02]  /*60c0*/  VIADD R9, R3.reuse, 0xdf ;  /* 0x000000df03097836 */ /* 0x040fe40000000000 */
[C---:B------:R-:W-:Y:S02]  /*60d0*/  VIADD R2, R3.reuse, 0xdc ;  /* 0x000000dc03027836 */ /* 0x040fe40000000000 */
[----:B------:R-:W-:Y:S02]  /*60e0*/  IMAD.MOV R217, RZ, RZ, -R217 ;  /* 0x000000ffffd97224 */ /* 0x000fe400078e0ad9 */
[----:B------:R-:W-:Y:S01]  /*60f0*/  VIADD R10, R3, 0xde ;  /* 0x000000de030a7836 */ /* 0x000fe20000000000 */
[----:B------:R-:W-:Y:S01]  /*6100*/  STL [R1+0xee0], R2 ;  /* 0x000ee00201007387 */ /* 0x000fe20000100800 */
[----:B------:R-:W-:Y:S01]  /*6110*/  IMAD R205, R251, R133, R205 ;  /* 0x00000085fbcd7224 */ /* 0x000fe200078e02cd */
[----:B------:R-:W-:Y:S01]  /*6120*/  IABS R215, R2 ;  /* 0x0000000200d77213 */ /* 0x000fe20000000000 */
[----:B------:R-:W-:Y:S01]  /*6130*/  IMAD.MOV R4, RZ, RZ, -R4 ;  /* 0x000000ffff047224 */ /* 0x000fe200078e0a04 */
[----:B------:R-:W-:Y:S01]  /*6140*/  STL [R1+0xedc], R0 ;  /* 0x000edc0001007387 */ /* 0x000fe20000100800 */
[----:B------:R-:W-:-:S03]  /*6150*/  IMAD.HI.U32 R133, R7, R210, RZ ;  /* 0x000000d207857227 */ /* 0x000fc600078e00ff */
[----:B------:R1:W-:Y:S01]  /*6160*/  STL [R1+0xeb0], R10 ;  /* 0x000eb00a01007387 */ /* 0x0003e20000100800 */
[----:B------:R-:W-:Y:S01]  /*6170*/  IMAD R213, R251, R218, R213 ;  /* 0x000000dafbd57224 */ /* 0x000fe200078e02d5 */
[----:B------:R-:W-:Y:S01]  /*6180*/  IABS R218, R9 ;  /* 0x0000000900da7213 */ /* 0x000fe20000000000 */
[----:B------:R-:W-:Y:S01]  /*6190*/  IMAD.HI.U32 R222, R7, R219, RZ ;  /* 0x000000db07de7227 */ /* 0x000fe200078e00ff */
[----:B------:R-:W-:Y:S03]  /*61a0*/  STL [R1+0xeac], R9 ;  /* 0x000eac0901007387 */ /* 0x000fe60000100800 */
[C---:B------:R-:W-:Y:S01]  /*61b0*/  IMAD R214, R251.reuse, R217, R214 ;  /* 0x000000d9fbd67224 */ /* 0x040fe200078e02d6 */
[----:B------:R-:W-:Y:S01]  /*61c0*/  IABS R217, R10 ;  /* 0x0000000a00d97213 */ /* 0x000fe20000000000 */
[----:B------:R-:W-:Y:S01]  /*61d0*/  IMAD R201, R251, R4, R201 ;  /* 0x00000004fbc97224 */ /* 0x000fe200078e02c9 */
[----:B-1----:R-:W-:Y:S01]  /*61e0*/  IADD3 R10, PT, PT, R3, 0xe3, RZ ;  /* 0x000000e3030a7810 */ /* 0x002fe20007ffe0ff */
[----:B------:R-:W-:Y:S01]  /*61f0*/  IMAD.MOV R133, RZ, RZ, -R133 ;  /* 0x000000ffff857224 */ /* 0x000fe200078e0a85 */
[----:B------:R1:W-:Y:S01]  /*6200*/  STL [R1+0xea8], R8 ;  /* 0x000ea80801007387 */ /* 0x0003e20000100800 */
[----:B------:R-:W-:-:S02]  /*6210*/  IMAD.MOV R222, RZ, RZ, -R222 ;  /* 0x000000ffffde7224 */ /* 0x000fc400078e0ade */
[----:B------:R-:W-:-:S04]  /*6220*/  IMAD.HI.U32 R4, R7, R206, RZ ;  /* 0x000000ce07047227 */ /* 0x000fc800078e00ff */
[----:B------:R-:W-:-:S04]  /*6230*/  IMAD.HI.U32 R223, R7, R218, RZ ;  /* 0x000000da07df7227 */ /* 0x000fc800078e00ff */
[----:B------:R-:W-:Y:S01]  /*6240*/  IMAD.HI.U32 R224, R7, R217, RZ ;  /* 0x000000d907e07227 */ /* 0x000fe200078e00ff */
[----:B------:R-:W-:-:S03]  /*6250*/  IADD3 R223, PT, PT, -R223, RZ, RZ ;  /* 0x000000ffdfdf7210 */ /* 0x000fc60007ffe1ff */
[C---:B------:R-:W-:Y:S02]  /*6260*/  IMAD R210, R251.reuse, R133, R210 ;  /* 0x00000085fbd27224 */ /* 0x040fe400078e02d2 */
[----:B------:R-:W-:Y:S01]  /*6270*/  IMAD R219, R251, R222, R219 ;  /* 0x000000defbdb7224 */ /* 0x000fe200078e02db */
[----:B------:R-:W-:Y:S01]  /*6280*/  IABS R222, R10 ;  /* 0x0000000a00de7213 */ /* 0x000fe20000000000 */
[----:B------:R-:W-:Y:S02]  /*6290*/  IMAD.MOV R4, RZ, RZ, -R4 ;  /* 0x000000ffff047224 */ /* 0x000fe400078e0a04 */
[----:B------:R-:W-:-:S04]  /*62a0*/  IMAD.HI.U32 R133, R7, R215, RZ ;  /* 0x000000d707857227 */ /* 0x000fc800078e00ff */
[----:B------:R-:W-:Y:S01]  /*62b0*/  VIADD R2, R3, 0xe1 ;  /* 0x000000e103027836 */ /* 0x000fe20000000000 */
[----:B------:R-:W-:Y:S01]  /*62c0*/  IADD3 R133, PT, PT, -R133, RZ, RZ ;  /* 0x000000ff85857210 */ /* 0x000fe20007ffe1ff */
[C---:B------:R-:W-:Y:S02]  /*62d0*/  VIADD R0, R3.reuse, 0xe2 ;  /* 0x000000e203007836 */ /* 0x040fe40000000000 */
[----:B------:R-:W-:Y:S01]  /*62e0*/  IMAD.MOV R224, RZ, RZ, -R224 ;  /* 0x000000ffffe07224 */ /* 0x000fe200078e0ae0 */
[----:B------:R-:W-:Y:S01]  /*62f0*/  STL [R1+0xea4], R2 ;  /* 0x000ea40201007387 */ /* 0x000fe20000100800 */
[C---:B-1----:R-:W-:Y:S01]  /*6300*/  VIADD R8, R3.reuse, 0xe5 ;  /* 0x000000e503087836 */ /* 0x042fe20000000000 */
[----:B------:R-:W-:Y:S01]  /*6310*/  IABS R220, R2 ;  /* 0x0000000200dc7213 */ /* 0x000fe20000000000 */
[----:B------:R-:W-:Y:S01]  /*6320*/  VIADD R9, R3, 0xe4 ;  /* 0x000000e403097836 */ /* 0x000fe20000000000 */
[----:B------:R1:W-:Y:S01]  /*6330*/  STL [R1+0xea0], R0 ;  /* 0x000ea00001007387 */ /* 0x0003e20000100800 */
[----:B------:R-:W-:Y:S01]  /*6340*/  IMAD R206, R251, R4, R206 ;  /* 0x00000004fbce7224 */ /* 0x000fe200078e02ce */
[----:B------:R-:W-:Y:S01]  /*6350*/  IABS R221, R0 ;  /* 0x0000000000dd7213 */ /* 0x000fe20000000000 */
[C---:B------:R-:W-:Y:S01]  /*6360*/  IMAD.HI.U32 R4, R7.reuse, R211, RZ ;  /* 0x000000d307047227 */ /* 0x040fe200078e00ff */
[----:B------:R-:W-:Y:S03]  /*6370*/  STL [R1+0xe88], R10 ;  /* 0x000e880a01007387 */ /* 0x000fe60000100800 */
[----:B------:R-:W-:Y:S01]  /*6380*/  IMAD.HI.U32 R229, R7, R222, RZ ;  /* 0x000000de07e57227 */ /* 0x000fe200078e00ff */
[----:B------:R-:W-:Y:S01]  /*6390*/  STL [R1+0xe84], R9 ;  /* 0x000e840901007387 */ /* 0x000fe20000100800 */
[----:B-1----:R-:W-:-:S02]  /*63a0*/  IADD3 R0, PT, PT, R3, 0xe7, RZ ;  /* 0x000000e703007810 */ /* 0x002fc40007ffe0ff */
[C---:B------:R-:W-:Y:S01]  /*63b0*/  IMAD R217, R251.reuse, R224, R217 ;  /* 0x000000e0fbd97224 */ /* 0x040fe200078e02d9 */
[----:B------:R-:W-:Y:S01]  /*63c0*/  IABS R224, R8 ;  /* 0x0000000800e07213 */ /* 0x000fe20000000000 */
[C---:B------:R-:W-:Y:S01]  /*63d0*/  IMAD R218, R251.reuse, R223, R218 ;  /* 0x000000dffbda7224 */ /* 0x040fe200078e02da */
[----:B------:R-:W-:Y:S01]  /*63e0*/  IABS R223, R9 ;  /* 0x0000000900df7213 */ /* 0x000fe20000000000 */
[----:B------:R-:W-:Y:S01]  /*63f0*/  IMAD.MOV R4, RZ, RZ, -R4 ;  /* 0x000000ffff047224 */ /* 0x000fe200078e0a04 */
[----:B------:R1:W-:Y:S01]  /*6400*/  STL [R1+0xe80], R8 ;  /* 0x000e800801007387 */ /* 0x0003e20000100800 */
[----:B------:R-:W-:Y:S01]  /*6410*/  IMAD.MOV R229, RZ, RZ, -R229 ;  /* 0x000000ffffe57224 */ /* 0x000fe200078e0ae5 */
[----:B------:R-:W-:Y:S01]  /*6420*/  IABS R226, R0 ;  /* 0x0000000000e27213 */ /* 0x000fe20000000000 */
[----:B------:R-:W-:Y:S02]  /*6430*/  IMAD R215, R251, R133, R215 ;  /* 0x00000085fbd77224 */ /* 0x000fe400078e02d7 */
[----:B------:R-:W-:-:S02]  /*6440*/  VIADD R2, R3, 0xe6 ;  /* 0x000000e603027836 */ /* 0x000fc40000000000 */
[----:B------:R-:W-:Y:S01]  /*6450*/  IMAD.HI.U32 R133, R7, R220, RZ ;  /* 0x000000dc07857227 */ /* 0x000fe200078e00ff */
[----:B-1----:R-:W-:-:S03]  /*6460*/  IADD3 R8, PT, PT, R3, 0xea, RZ ;  /* 0x000000ea03087810 */ /* 0x002fc60007ffe0ff */
[----:B------:R-:W-:Y:S01]  /*6470*/  IMAD.HI.U32 R227, R7, R224, RZ ;  /* 0x000000e007e37227 */ /* 0x000fe200078e00ff */
[----:B------:R-:W-:Y:S01]  /*6480*/  IABS R225, R2 ;  /* 0x0000000200e17213 */ /* 0x000fe20000000000 */
[----:B------:R1:W-:Y:S02]  /*6490*/  STL [R1+0xe7c], R2 ;  /* 0x000e7c0201007387 */ /* 0x0003e40000100800 */
[----:B------:R-:W-:Y:S02]  /*64a0*/  IMAD R211, R251, R4, R211 ;  /* 0x00000004fbd37224 */ /* 0x000fe400078e02d3 */
[----:B------:R-:W-:Y:S01]  /*64b0*/  IMAD.HI.U32 R228, R7, R223, RZ ;  /* 0x000000df07e47227 */ /* 0x000fe200078e00ff */
[----:B------:R-:W-:Y:S03]  /*64c0*/  STL [R1+0xe78], R0 ;  /* 0x000e780001007387 */ /* 0x000fe60000100800 */
[----:B------:R-:W-:Y:S01]  /*64d0*/  IMAD R222, R251, R229, R222 ;  /* 0x000000e5fbde7224 */ /* 0x000fe200078e02de */
[----:B------:R-:W-:Y:S01]  /*64e0*/  IABS R229, R8 ;  /* 0x0000000800e57213 */ /* 0x000fe20000000000 */
[----:B------:R-:W-:-:S04]  /*64f0*/  IMAD.HI.U32 R4, R7, R216, RZ ;  /* 0x000000d807047227 */ /* 0x000fc800078e00ff */
[----:B------:R-:W-:Y:S02]  /*6500*/  IMAD.MOV R133, RZ, RZ, -R133 ;  /* 0x000000ffff857224 */ /* 0x000fe400078e0a85 */
[----:B------:R-:W-:Y:S02]  /*6510*/  IMAD.MOV R227, RZ, RZ, -R227 ;  /* 0x000000ffffe37224 */ /* 0x000fe400078e0ae3 */
[C---:B------:R-:W-:Y:S02]  /*6520*/  VIADD R10, R3.reuse, 0xe8 ;  /* 0x000000e8030a7836 */ /* 0x040fe40000000000 */
[----:B------:R-:W-:Y:S02]  /*6530*/  IMAD.MOV R228, RZ, RZ, -R228 ;  /* 0x000000ffffe47224 */ /* 0x000fe400078e0ae4 */
[----:B------:R-:W-:Y:S01]  /*6540*/  VIADD R9, R3, 0xe9 ;  /* 0x000000e903097836 */ /* 0x000fe20000000000 */
[----:B------:R-:W-:Y:S01]  /*6550*/  STL [R1+0xe68], R10 ;  /* 0x000e680a01007387 */ /* 0x000fe20000100800 */
[----:B------:R-:W-:-:S02]  /*6560*/  IMAD.MOV R4, RZ, RZ, -R4 ;  /* 0x000000ffff047224 */ /* 0x000fc400078e0a04 */
[----:B------:R-:W-:Y:S01]  /*6570*/  IMAD R220, R251, R133, R220 ;  /* 0x00000085fbdc7224 */ /* 0x000fe200078e02dc */
[----:B------:R2:W-:Y:S01]  /*6580*/  STL [R1+0xe64], R9 ;  /* 0x000e640901007387 */ /* 0x0005e20000100800 */
[----:B------:R-:W-:-:S03]  /*6590*/  IMAD.HI.U32 R232, R7, R229, RZ ;  /* 0x000000e507e87227 */ /* 0x000fc600078e00ff */
[----:B------:R-:W-:Y:S01]  /*65a0*/  STL [R1+0xe60], R8 ;  /* 0x000e600801007387 */ /* 0x000fe20000100800 */
[----:B------:R-:W-:-:S04]  /*65b0*/  IMAD.HI.U32 R133, R7, R225, RZ ;  /* 0x000000e107857227 */ /* 0x000fc800078e00ff */
[C---:B------:R-:W-:Y:S01]  /*65c0*/  IMAD R224, R251.reuse, R227, R224 ;  /* 0x000000e3fbe07224 */ /* 0x040fe200078e02e0 */
[----:B------:R-:W-:Y:S01]  /*65d0*/  IABS R227, R10 ;  /* 0x0000000a00e37213 */ /* 0x000fe20000000000 */
[----:B------:R-:W-:Y:S01]  /*65e0*/  IMAD R223, R251, R228, R223 ;  /* 0x000000e4fbdf7224 */ /* 0x000fe200078e02df */
[----:B------:R-:W-:Y:S01]  /*65f0*/  IABS R228, R9 ;  /* 0x0000000900e47213 */ /* 0x000fe20000000000 */
[C---:B-1----:R-:W-:Y:S01]  /*6600*/  VIADD R2, R3.reuse, 0xeb ;  /* 0x000000eb03027836 */ /* 0x042fe20000000000 */
[----:B--2---:R-:W-:Y:S01]  /*6610*/  IADD3 R9, PT, PT, R3, 0xed, RZ ;  /* 0x000000ed03097810 */ /* 0x004fe20007ffe0ff */
[----:B------:R-:W-:Y:S01]  /*6620*/  IMAD R216, R251, R4, R216 ;  /* 0x00000004fbd87224 */ /* 0x000fe200078e02d8 */
[----:B------:R-:W-:Y:S01]  /*6630*/  IADD3 R133, PT, PT, -R133, RZ, RZ ;  /* 0x000000ff85857210 */ /* 0x000fe20007ffe1ff */
[----:B------:R-:W-:Y:S01]  /*6640*/  IMAD.HI.U32 R4, R7, R221, RZ ;  /* 0x000000dd07047227 */ /* 0x000fe200078e00ff */
[----:B------:R-:W-:Y:S01]  /*6650*/  IABS R230, R2 ;  /* 0x0000000200e67213 */ /* 0x000fe20000000000 */
[----:B------:R1:W-:Y:S02]  /*6660*/  STL [R1+0xe5c], R2 ;  /* 0x000e5c0201007387 */ /* 0x0003e40000100800 */
[----:B------:R-:W-:-:S02]  /*6670*/  IMAD.MOV R232, RZ, RZ, -R232 ;  /* 0x000000ffffe87224 */ /* 0x000fc400078e0ae8 */
[----:B------:R-:W-:-:S04]  /*6680*/  IMAD.HI.U32 R234, R7, R227, RZ ;  /* 0x000000e307ea7227 */ /* 0x000fc800078e00ff */
[----:B------:R-:W-:Y:S02]  /*6690*/  IMAD.MOV R4, RZ, RZ, -R4 ;  /* 0x000000ffff047224 */ /* 0x000fe400078e0a04 */
[----:B------:R-:W-:-:S04]  /*66a0*/  IMAD.HI.U32 R233, R7, R228, RZ ;  /* 0x000000e407e97227 */ /* 0x000fc800078e00ff */
[----:B------:R-:W-:Y:S01]  /*66b0*/  IMAD R229, R251, R232, R229 ;  /* 0x000000e8fbe57224 */ /* 0x000fe200078e02e5 */
[----:B------:R-:W-:Y:S01]  /*66c0*/  IABS R232, R9 ;  /* 0x0000000900e87213 */ /* 0x000fe20000000000 */
[----:B------:R-:W-:Y:S01]  /*66d0*/  VIADD R0, R3, 0xec ;  /* 0x000000ec03007836 */ /* 0x000fe20000000000 */
[----:B------:R-:W-:Y:S01]  /*66e0*/  IADD3 R233, PT, PT, -R233, RZ, RZ ;  /* 0x000000ffe9e97210 */ /* 0x000fe20007ffe1ff */
[----:B------:R-:W-:Y:S02]  /*66f0*/  IMAD R225, R251, R133, R225 ;  /* 0x00000085fbe17224 */ /* 0x000fe400078e02e1 */
[----:B------:R-:W-:Y:S01]  /*6700*/  IMAD.MOV R234, RZ, RZ, -R234 ;  /* 0x000000ffffea7224 */ /* 0x000fe200078e0aea */
[----:B------:R-:W-:Y:S01]  /*6710*/  STL [R1+0xe58], R0 ;  /* 0x000e580001007387 */ /* 0x000fe20000100800 */
[----:B-1----:R-:W-:Y:S01]  /*6720*/  VIADD R2, R3, 0xef ;  /* 0x000000ef03027836 */ /* 0x002fe20000000000 */
[----:B------:R-:W-:Y:S01]  /*6730*/  IABS R231, R0 ;  /* 0x0000000000e77213 */ /* 0x000fe20000000000 */
[----:B------:R-:W-:Y:S01]  /*6740*/  IMAD R221, R251, R4, R221 ;  /* 0x00000004fbdd7224 */ /* 0x000fe200078e02dd */
[----:B------:R1:W-:Y:S01]  /*6750*/  STL [R1+0xe4c], R9 ;  /* 0x000e4c0901007387 */ /* 0x0003e20000100800 */
[----:B------:R-:W-:-:S04]  /*6760*/  IMAD.HI.U32 R133, R7, R230, RZ ;  /* 0x000000e607857227 */ /* 0x000fc800078e00ff */
[----:B------:R-:W-:Y:S02]  /*6770*/  VIADD R8, R3, 0xee ;  /* 0x000000ee03087836 */ /* 0x000fe40000000000 */
[----:B------:R-:W-:-:S03]  /*6780*/  IMAD.HI.U32 R4, R7, R226, RZ ;  /* 0x000000e207047227 */ /* 0x000fc600078e00ff */
[----:B------:R-:W-:Y:S01]  /*6790*/  STL [R1+0xe48], R8 ;  /* 0x000e480801007387 */ /* 0x000fe20000100800 */
[----:B------:R-:W-:Y:S01]  /*67a0*/  IMAD.HI.U32 R237, R7, R232, RZ ;  /* 0x000000e807ed7227 */ /* 0x000fe200078e00ff */
[----:B-1----:R-:W-:Y:S02]  /*67b0*/  IADD3 R9, PT, PT, R3, 0xf1, RZ ;  /* 0x000000f103097810 */ /* 0x002fe40007ffe0ff */
[----:B------:R1:W-:Y:S01]  /*67c0*/  STL [R1+0xe44], R2 ;  /* 0x000e440201007387 */ /* 0x0003e20000100800 */
[----:B------:R-:W-:Y:S01]  /*67d0*/  IMAD R227, R251, R234, R227 ;  /* 0x000000eafbe37224 */ /* 0x000fe200078e02e3 */
[----:B------:R-:W-:Y:S01]  /*67e0*/  IABS R234, R2 ;  /* 0x0000000200ea7213 */ /* 0x000fe20000000000 */
[----:B------:R-:W-:Y:S01]  /*67f0*/  IMAD.MOV R133, RZ, RZ, -R133 ;  /* 0x000000ffff857224 */ /* 0x000fe200078e0a85 */
[----:B------:R-:W-:Y:S01]  /*6800*/  IADD3 R237, PT, PT, -R237, RZ, RZ ;  /* 0x000000ffeded7210 */ /* 0x000fe20007ffe1ff */
[----:B------:R-:W-:Y:S02]  /*6810*/  IMAD.MOV R4, RZ, RZ, -R4 ;  /* 0x000000ffff047224 */ /* 0x000fe400078e0a04 */
[----:B------:R-:W-:Y:S01]  /*6820*/  IMAD R228, R251, R233, R228 ;  /* 0x000000e9fbe47224 */ /* 0x000fe200078e02e4 */
[----:B------:R-:W-:Y:S01]  /*6830*/  IABS R233, R8 ;  /* 0x0000000800e97213 */ /* 0x000fe20000000000 */
[----:B------:R-:W-:-:S02]  /*6840*/  VIADD R0, R3, 0xf0 ;  /* 0x000000f003007836 */ /* 0x000fc40000000000 */
[----:B-1----:R-:W-:Y:S02]  /*6850*/  VIADD R2, R3, 0xf3 ;  /* 0x000000f303027836 */ /* 0x002fe40000000000 */
[----:B------:R-:W-:Y:S01]  /*6860*/  IMAD R230, R251, R133, R230 ;  /* 0x00000085fbe67224 */ /* 0x000fe200078e02e6 */
[----:B------:R1:W-:Y:S01]  /*6870*/  STL [R1+0xe40], R0 ;  /* 0x000e400001007387 */ /* 0x0003e20000100800 */
[----:B------:R-:W-:Y:S01]  /*6880*/  VIADD R8, R3, 0xf2 ;  /* 0x000000f203087836 */ /* 0x000fe20000000000 */
[----:B------:R-:W-:Y:S01]  /*6890*/  IABS R235, R0 ;  /* 0x0000000000eb7213 */ /* 0x000fe20000000000 */
[----:B------:R-:W-:Y:S01]  /*68a0*/  IMAD R226, R251, R4, R226 ;  /* 0x00000004fbe27224 */ /* 0x000fe200078e02e2 */
[----:B------:R-:W-:Y:S01]  /*68b0*/  IABS R238, R2 ;  /* 0x0000000200ee7213 */ /* 0x000fe20000000000 */
[C---:B------:R-:W-:Y:S01]  /*68c0*/  IMAD.HI.U32 R133, R7.reuse, R234, RZ ;  /* 0x000000ea07857227 */ /* 0x040fe200078e00ff */
[----:B------:R-:W-:Y:S03]  /*68d0*/  STL [R1+0xe38], R9 ;  /* 0x000e380901007387 */ /* 0x000fe60000100800 */
[----:B------:R-:W-:Y:S01]  /*68e0*/  IMAD.HI.U32 R4, R7, R231, RZ ;  /* 0x000000e707047227 */ /* 0x000fe200078e00ff */
[----:B------:R-:W-:Y:S03]  /*68f0*/  STL [R1+0xe34], R8 ;  /* 0x000e340801007387 */ /* 0x000fe60000100800 */
[----:B------:R-:W-:Y:S01]  /*6900*/  IMAD R232, R251, R237, R232 ;  /* 0x000000edfbe87224 */ /* 0x000fe200078e02e8 */
[----:B------:R-:W-:Y:S01]  /*6910*/  IABS R237, R8 ;  /* 0x0000000800ed7213 */ /* 0x000fe20000000000 */
[----:B-1----:R-:W-:Y:S01]  /*6920*/  VIADD R0, R3, 0xf4 ;  /* 0x000000f403007836 */ /* 0x002fe20000000000 */
[----:B------:R1:W-:Y:S01]  /*6930*/  STL [R1+0xe30], R2 ;  /* 0x000e300201007387 */ /* 0x0003e20000100800 */
[----:B------:R-:W-:-:S02]  /*6940*/  IMAD.MOV R133, RZ, RZ, -R133 ;  /* 0x000000ffff857224 */ /* 0x000fc400078e0a85 */
[----:B------:R-:W-:Y:S01]  /*6950*/  IMAD.MOV R4, RZ, RZ, -R4 ;  /* 0x000000ffff047224 */ /* 0x000fe200078e0a04 */
[----:B------:R-:W-:Y:S01]  /*6960*/  IABS R239, R0 ;  /* 0x0000000000ef7213 */ /* 0x000fe20000000000 */
[----:B------:R-:W-:Y:S01]  /*6970*/  IMAD.HI.U32 R236, R7, R233, RZ ;  /* 0x000000e907ec7227 */ /* 0x000fe200078e00ff */
[----:B------:R2:W-:Y:S03]  /*6980*/  STL [R1+0xe2c], R0 ;  /* 0x000e2c0001007387 */ /* 0x0005e60000100800 */
[----:B------:R-:W-:Y:S01]  /*6990*/  IMAD R234, R251, R133, R234 ;  /* 0x00000085fbea7224 */ /* 0x000fe200078e02ea */
[----:B-1----:R-:W-:Y:S01]  /*69a0*/  IADD3 R2, PT, PT, R3, 0xf5, RZ ;  /* 0x000000f503027810 */ /* 0x002fe20007ffe0ff */
[----:B------:R-:W-:-:S04]  /*69b0*/  IMAD.HI.U32 R240, R7, R238, RZ ;  /* 0x000000ee07f07227 */ /* 0x000fc800078e00ff */
[----:B------:R-:W-:Y:S01]  /*69c0*/  IMAD R231, R251, R4, R231 ;  /* 0x00000004fbe77224 */ /* 0x000fe200078e02e7 */
[----:B------:R1:W-:Y:S01]  /*69d0*/  STL [R1+0xe20], R2 ;  /* 0x000e200201007387 */ /* 0x0003e20000100800 */
[----:B------:R-:W-:Y:S02]  /*69e0*/  IMAD.MOV R236, RZ, RZ, -R236 ;  /* 0x000000ffffec7224 */ /* 0x000fe400078e0aec */
[----:B------:R-:W-:-:S04]  /*69f0*/  IMAD.HI.U32 R133, R7, R237, RZ ;  /* 0x000000ed07857227 */ /* 0x000fc800078e00ff */
[----:B------:R-:W-:-:S04]  /*6a00*/  IMAD.HI.U32 R4, R7, R235, RZ ;  /* 0x000000eb07047227 */ /* 0x000fc800078e00ff */
[----:B------:R-:W-:Y:S02]  /*6a10*/  IMAD.MOV R240, RZ, RZ, -R240 ;  /* 0x000000fffff07224 */ /* 0x000fe400078e0af0 */
[----:B------:R-:W-:Y:S01]  /*6a20*/  IMAD R233, R251, R236, R233 ;  /* 0x000000ecfbe97224 */ /* 0x000fe200078e02e9 */
[----:B------:R-:W-:Y:S01]  /*6a30*/  IABS R236, R9 ;  /* 0x0000000900ec7213 */ /* 0x000fe20000000000 */
[----:B------:R-:W-:-:S04]  /*6a40*/  IMAD.HI.U32 R241, R7, R239, RZ ;  /* 0x000000ef07f17227 */ /* 0x000fc800078e00ff */
[----:B------:R-:W-:Y:S02]  /*6a50*/  IMAD.MOV R133, RZ, RZ, -R133 ;  /* 0x000000ffff857224 */ /* 0x000fe400078e0a85 */
[----:B------:R-:W-:Y:S02]  /*6a60*/  IMAD.MOV R4, RZ, RZ, -R4 ;  /* 0x000000ffff047224 */ /* 0x000fe400078e0a04 */
[C---:B------:R-:W-:Y:S01]  /*6a70*/  IMAD R238, R251.reuse, R240, R238 ;  /* 0x000000f0fbee7224 */ /* 0x040fe200078e02ee */
[----:B------:R-:W-:Y:S01]  /*6a80*/  IABS R240, R2 ;  /* 0x0000000200f07213 */ /* 0x000fe20000000000 */
[----:B------:R-:W-:Y:S02]  /*6a90*/  IMAD.MOV R241, RZ, RZ, -R241 ;  /* 0x000000fffff17224 */ /* 0x000fe400078e0af1 */
[----:B------:R-:W-:Y:S01]  /*6aa0*/  IMAD R237, R251, R133, R237 ;  /* 0x00000085fbed7224 */ /* 0x000fe200078e02ed */
[----:B------:R-:W-:Y:S01]  /*6ab0*/  LOP3.LUT R133, R252, 0x7f, RZ, 0xc0, !PT ;  /* 0x0000007ffc857812 */ /* 0x000fe200078ec0ff */
[----:B--2---:R-:W-:-:S02]  /*6ac0*/  VIADD R0, R3, 0xf6 ;  /* 0x000000f603007836 */ /* 0x004fc40000000000 */
[----:B------:R-:W-:Y:S02]  /*6ad0*/  IMAD R235, R251, R4, R235 ;  /* 0x00000004fbeb7224 */ /* 0x000fe400078e02eb */
[----:B------:R-:W-:Y:S01]  /*6ae0*/  IMAD.HI.U32 R4, R7, R236, RZ ;  /* 0x000000ec07047227 */ /* 0x000fe200078e00ff */
[----:B------:R2:W-:Y:S03]  /*6af0*/  STL [R1+0xe1c], R0 ;  /* 0x000e1c0001007387 */ /* 0x0005e60000100800 */
[----:B-1----:R-:W-:Y:S01]  /*6b00*/  VIADD R2, R3, 0xf7 ;  /* 0x000000f703027836 */ /* 0x002fe20000000000 */
[----:B------:R-:W-:Y:S01]  /*6b10*/  IADD3 R4, PT, PT, -R4, RZ, RZ ;  /* 0x000000ff04047210 */ /* 0x000fe20007ffe1ff */
[----:B------:R-:W-:Y:S01]  /*6b20*/  IMAD R239, R251, R241, R239 ;  /* 0x000000f1fbef7224 */ /* 0x000fe200078e02ef */
[----:B------:R-:W-:Y:S01]  /*6b30*/  IABS R241, R0 ;  /* 0x0000000000f17213 */ /* 0x000fe20000000000 */
[----:B------:R-:W-:Y:S01]  /*6b40*/  IMAD.HI.U32 R243, R7, R240, RZ ;  /* 0x000000f007f37227 */ /* 0x000fe200078e00ff */
[----:B------:R1:W-:Y:S03]  /*6b50*/  STL [R1+0xe18], R2 ;  /* 0x000e180201007387 */ /* 0x0003e60000100800 */
[----:B--2---:R-:W-:Y:S01]  /*6b60*/  IMAD R0, R242, 0x80, R133 ;  /* 0x00000080f2007824 */ /* 0x004fe200078e0285 */
[----:B------:R-:W-:Y:S01]  /*6b70*/  IABS R242, R2 ;  /* 0x0000000200f27213 */ /* 0x000fe20000000000 */
[----:B------:R-:W-:Y:S01]  /*6b80*/  IMAD R236, R251, R4, R236 ;  /* 0x00000004fbec7224 */ /* 0x000fe200078e02ec */
[----:B------:R-:W-:Y:S01]  /*6b90*/  IADD3 R243, PT, PT, -R243, RZ, RZ ;  /* 0x000000fff3f37210 */ /* 0x000fe20007ffe1ff */
[----:B------:R-:W-:Y:S01]  /*6ba0*/  IMAD.HI.U32 R244, R7, R241, RZ ;  /* 0x000000f107f47227 */ /* 0x000fe200078e00ff */
[----:B------:R-:W-:Y:S01]  /*6bb0*/  IABS R4, R0 ;  /* 0x0000000000047213 */ /* 0x000fe20000000000 */
[----:B------:R-:W-:Y:S01]  /*6bc0*/  STL [R1+0xdd8], R0 ;  /* 0x000dd80001007387 */ /* 0x000fe20000100800 */
[----:B-1----:R-:W-:Y:S01]  /*6bd0*/  IADD3 R2, PT, PT, R3, 0xf8, RZ ;  /* 0x000000f803027810 */ /* 0x002fe20007ffe0ff */
[----:B------:R-:W-:-:S04]  /*6be0*/  IMAD.HI.U32 R245, R7, R242, RZ ;  /* 0x000000f207f57227 */ /* 0x000fc800078e00ff */
[----:B------:R-:W-:Y:S01]  /*6bf0*/  IMAD R240, R251, R243, R240 ;  /* 0x000000f3fbf07224 */ /* 0x000fe200078e02f0 */
[----:B------:R1:W-:Y:S01]  /*6c00*/  STL [R1+0xe0c], R2 ;  /* 0x000e0c0201007387 */ /* 0x0003e20000100800 */
[----:B------:R-:W-:Y:S02]  /*6c10*/  IMAD.MOV R243, RZ, RZ, -R245 ;  /* 0x000000fffff37224 */ /* 0x000fe400078e0af5 */
[----:B------:R-:W-:-:S04]  /*6c20*/  IMAD.HI.U32 R247, R247, R4, RZ ;  /* 0x00000004f7f77227 */ /* 0x000fc800078e00ff */
[----:B------:R-:W-:Y:S01]  /*6c30*/  IMAD R242, R251, R243, R242 ;  /* 0x000000f3fbf27224 */ /* 0x000fe200078e02f2 */
[----:B------:R-:W-:Y:S01]  /*6c40*/  IABS R243, R2 ;  /* 0x0000000200f37213 */ /* 0x000fe20000000000 */
[----:B------:R-:W-:Y:S02]  /*6c50*/  IMAD.MOV R246, RZ, RZ, -R244 ;  /* 0x000000fffff67224 */ /* 0x000fe400078e0af4 */
[----:B------:R-:W-:Y:S02]  /*6c60*/  IMAD.MOV R244, RZ, RZ, -R247 ;  /* 0x000000fffff47224 */ /* 0x000fe400078e0af7 */
[C---:B-1----:R-:W-:Y:S02]  /*6c70*/  VIADD R2, R3.reuse, 0xf9 ;  /* 0x000000f903027836 */ /* 0x042fe40000000000 */
[----:B------:R-:W-:Y:S02]  /*6c80*/  VIADD R8, R3, 0xfa ;  /* 0x000000fa03087836 */ /* 0x000fe40000000000 */
[----:B------:R-:W-:Y:S01]  /*6c90*/  IMAD R4, R6, R244, R4 ;  /* 0x000000f406047224 */ /* 0x000fe200078e0204 */
[----:B------:R1:W-:Y:S01]  /*6ca0*/  STL [R1+0xe08], R2 ;  /* 0x000e080201007387 */ /* 0x0003e20000100800 */
[----:B------:R-:W-:Y:S01]  /*6cb0*/  IABS R244, R2 ;  /* 0x0000000200f47213 */ /* 0x000fe20000000000 */
[----:B------:R-:W-:Y:S01]  /*6cc0*/  IMAD R241, R251, R246, R241 ;  /* 0x000000f6fbf17224 */ /* 0x000fe200078e02f1 */
[----:B------:R-:W-:Y:S01]  /*6cd0*/  IABS R245, R8 ;  /* 0x0000000800f57213 */ /* 0x000fe20000000000 */
[----:B------:R2:W-:Y:S01]  /*6ce0*/  STL [R1+0xe04], R8 ;  /* 0x000e040801007387 */ /* 0x0005e20000100800 */
[----:B------:R-:W-:Y:S01]  /*6cf0*/  IMAD.HI.U32 R247, R7, R243, RZ ;  /* 0x000000f307f77227 */ /* 0x000fe200078e00ff */
[----:B------:R-:W-:-:S02]  /*6d00*/  ISETP.GE.AND P2, PT, R0, RZ, PT ;  /* 0x000000ff0000720c */ /* 0x000fc40003f46270 */
[----:B------:R-:W-:Y:S01]  /*6d10*/  ISETP.GT.U32.AND P0, PT, R6, R4, PT ;  /* 0x000000040600720c */ /* 0x000fe20003f04070 */
[----:B-1----:R-:W-:Y:S02]  /*6d20*/  VIADD R2, R3, 0xfb ;  /* 0x000000fb03027836 */ /* 0x002fe40000000000 */
[----:B------:R-:W-:-:S03]  /*6d30*/  IMAD.HI.U32 R248, R7, R245, RZ ;  /* 0x000000f507f87227 */ /* 0x000fc600078e00ff */
[----:B------:R1:W-:Y:S01]  /*6d40*/  STL [R1+0xe00], R2 ;  /* 0x000e000201007387 */ /* 0x0003e20000100800 */
[----:B------:R-:W-:Y:S01]  /*6d50*/  IABS R246, R2 ;  /* 0x0000000200f67213 */ /* 0x000fe20000000000 */
[----:B--2---:R-:W-:Y:S02]  /*6d60*/  VIADD R8, R3, 0xfc ;  /* 0x000000fc03087836 */ /* 0x004fe40000000000 */
[----:B------:R-:W2:Y:S01]  /*6d70*/  LDL.LU R15, [R1+0x30] ;  /* 0x00003000010f7983 */ /* 0x000ea20000300800 */
[----:B------:R-:W-:Y:S01]  /*6d80*/  IMAD.MOV R248, RZ, RZ, -R248 ;  /* 0x000000fffff87224 */ /* 0x000fe200078e0af8 */
[----:B------:R-:W-:Y:S01]  /*6d90*/  IADD3 R247, PT, PT, -R247, RZ, RZ ;  /* 0x000000fff7f77210 */ /* 0x000fe20007ffe1ff */
[----:B------:R-:W-:Y:S01]  /*6da0*/  IMAD.HI.U32 R249, R7, R244, RZ ;  /* 0x000000f407f97227 */ /* 0x000fe200078e00ff */
[----:B------:R-:W-:Y:S03]  /*6db0*/  STL [R1+0xdfc], R8 ;  /* 0x000dfc0801007387 */ /* 0x000fe60000100800 */
[----:B-1----:R-:W-:-:S02]  /*6dc0*/  VIADD R2, R3, 0xfd ;  /* 0x000000fd03027836 */ /* 0x002fc40000000000 */
[C---:B------:R-:W-:Y:S02]  /*6dd0*/  IMAD R245, R251.reuse, R248, R245 ;  /* 0x000000f8fbf57224 */ /* 0x040fe400078e02f5 */
[----:B------:R-:W-:Y:S01]  /*6de0*/  IMAD R243, R251, R247, R243 ;  /* 0x000000f7fbf37224 */ /* 0x000fe200078e02f3 */
[----:B------:R1:W-:Y:S01]  /*6df0*/  STL [R1+0xdf8], R2 ;  /* 0x000df80201007387 */ /* 0x0003e20000100800 */
[----:B------:R-:W-:Y:S01]  /*6e00*/  IABS R248, R2 ;  /* 0x0000000200f87213 */ /* 0x000fe20000000000 */
[----:B------:R-:W-:Y:S02]  /*6e10*/  IMAD.MOV R247, RZ, RZ, -R249 ;  /* 0x000000fffff77224 */ /* 0x000fe400078e0af9 */
[----:B------:R-:W3:Y:S01]  /*6e20*/  LDL.LU R13, [R1+0x2c] ;  /* 0x00002c00010d7983 */ /* 0x000ee20000300800 */
[----:B------:R-:W-:-:S04]  /*6e30*/  IMAD.HI.U32 R249, R7, R246, RZ ;  /* 0x000000f607f97227 */ /* 0x000fc800078e00ff */
[----:B------:R-:W-:Y:S01]  /*6e40*/  IMAD R244, R251, R247, R244 ;  /* 0x000000f7fbf47224 */ /* 0x000fe200078e02f4 */
[----:B------:R-:W-:Y:S01]  /*6e50*/  IADD3 R247, PT, PT, -R249, RZ, RZ ;  /* 0x000000fff9f77210 */ /* 0x000fe20007ffe1ff */
[----:B-1----:R-:W-:Y:S02]  /*6e60*/  VIADD R2, R3, 0xfe ;  /* 0x000000fe03027836 */ /* 0x002fe40000000000 */
[----:B------:R-:W-:Y:S02]  /*6e70*/  @!P0 IMAD.IADD R4, R4, 0x1, -R6 ;  /* 0x0000000104048824 */ /* 0x000fe400078e0a06 */
[----:B------:R-:W-:Y:S01]  /*6e80*/  IMAD R246, R251, R247, R246 ;  /* 0x000000f7fbf67224 */ /* 0x000fe200078e02f6 */
[----:B------:R1:W-:Y:S01]  /*6e90*/  STL [R1+0xdf0], R2 ;  /* 0x000df00201007387 */ /* 0x0003e20000100800 */
[----:B------:R-:W-:Y:S02]  /*6ea0*/  IABS R249, R2 ;  /* 0x0000000200f97213 */ /* 0x000fe40000000000 */
[----:B------:R-:W-:Y:S01]  /*6eb0*/  IABS R247, R8 ;  /* 0x0000000800f77213 */ /* 0x000fe20000000000 */
[----:B------:R-:W4:Y:S01]  /*6ec0*/  LDL.LU R12, [R1+0x28] ;  /* 0x00002800010c7983 */ /* 0x000f220000300800 */
[----:B------:R-:W-:-:S03]  /*6ed0*/  ISETP.GT.U32.AND P0, PT, R6, R4, PT ;  /* 0x000000040600720c */ /* 0x000fc60003f04070 */
[----:B------:R-:W4:Y:S04]  /*6ee0*/  LDL.LU R11, [R1+0x24] ;  /* 0x00002400010b7983 */ /* 0x000f280000300800 */
[----:B------:R-:W4:Y:S04]  /*6ef0*/  LDL.LU R10, [R1+0x20] ;  /* 0x00002000010a7983 */ /* 0x000f280000300800 */
[----:B------:R-:W4:Y:S04]  /*6f00*/  LDL.LU R9, [R1+0x1c] ;  /* 0x00001c0001097983 */ /* 0x000f280000300800 */
[----:B------:R-:W4:Y:S04]  /*6f10*/  LDL.LU R0, [R1+0x18] ;  /* 0x0000180001007983 */ /* 0x000f280000300800 */
[----:B-1----:R-:W4:Y:S04]  /*6f20*/  LDL.LU R2, [R1+0x14] ;  /* 0x0000140001027983 */ /* 0x002f280000300800 */
[----:B------:R-:W4:Y:S01]  /*6f30*/  LDL.LU R8, [R1+0x10] ;  /* 0x0000100001087983 */ /* 0x000f220000300800 */
[----:B------:R-:W-:-:S04]  /*6f40*/  @!P0 IADD3 R4, PT, PT, R4, -R6, RZ ;  /* 0x8000000604048210 */ /* 0x000fc80007ffe0ff */
[----:B------:R-:W-:Y:S02]  /*6f50*/  @!P2 IADD3 R4, PT, PT, -R4, RZ, RZ ;  /* 0x000000ff0404a210 */ /* 0x000fe40007ffe1ff */
[----:B------:R-:W-:Y:S01]  /*6f60*/  ISETP.GT.U32.AND P2, PT, R251, R5, PT ;  /* 0x00000005fb00720c */ /* 0x000fe20003f44070 */
[----:B------:R-:W-:-:S12]  /*6f70*/  IMAD.HI.U32 R6, R7, R247, RZ ;  /* 0x000000f707067227 */ /* 0x000fd800078e00ff */
[----:B------:R-:W-:Y:S02]  /*6f80*/  @!P2 IMAD.IADD R5, R5, 0x1, -R251 ;  /* 0x000000010505a824 */ /* 0x000fe400078e0afb */
[----:B------:R-:W-:-:S04]  /*6f90*/  IMAD.HI.U32 R250, R7, R248, RZ ;  /* 0x000000f807fa7227 */ /* 0x000fc800078e00ff */
[----:B------:R-:W-:Y:S02]  /*6fa0*/  IMAD.MOV R6, RZ, RZ, -R6 ;  /* 0x000000ffff067224 */ /* 0x000fe400078e0a06 */
[----:B------:R-:W-:-:S04]  /*6fb0*/  IMAD.HI.U32 R7, R7, R249, RZ ;  /* 0x000000f907077227 */ /* 0x000fc800078e00ff */
[C---:B------:R-:W-:Y:S02]  /*6fc0*/  IMAD R247, R251.reuse, R6, R247 ;  /* 0x00000006fbf77224 */ /* 0x040fe400078e02f7 */
[----:B------:R-:W-:Y:S02]  /*6fd0*/  IMAD.MOV R6, RZ, RZ, -R7 ;  /* 0x000000ffff067224 */ /* 0x000fe400078e0a07 */
[----:B------:R-:W-:Y:S02]  /*6fe0*/  IMAD.MOV R250, RZ, RZ, -R250 ;  /* 0x000000fffffa7224 */ /* 0x000fe400078e0afa */
[C---:B------:R-:W-:Y:S02]  /*6ff0*/  IMAD R249, R251.reuse, R6, R249 ;  /* 0x00000006fbf97224 */ /* 0x040fe400078e02f9 */
[----:B------:R-:W-:Y:S01]  /*7000*/  IMAD R248, R251, R250, R248 ;  /* 0x000000fafbf87224 */ /* 0x000fe200078e02f8 */
[----:B--2---:R-:W-:Y:S02]  /*7010*/  ISETP.NE.AND P0, PT, R15, RZ, PT ;  /* 0x000000ff0f00720c */ /* 0x004fe40003f05270 */
[----:B---3--:R-:W-:-:S11]  /*7020*/  ISETP.GT.U32.AND P1, PT, R251, R13, PT ;  /* 0x0000000dfb00720c */ /* 0x008fd60003f24070 */
[----:B------:R-:W-:Y:S02]  /*7030*/  @!P0 LOP3.LUT R4, RZ, R15, RZ, 0x33, !PT ;  /* 0x0000000fff048212 */ /* 0x000fe400078e33ff */
[----:B------:R-:W2:Y:S04]  /*7040*/  LDL.LU R15, [R1+0xc] ;  /* 0x00000c00010f7983 */ /* 0x000ea80000300800 */
[----:B------:R-:W3:Y:S04]  /*7050*/  LDL.LU R6, [R1+0x8] ;  /* 0x0000080001067983 */ /* 0x000ee80000300800 */
[----:B------:R-:W3:Y:S01]  /*7060*/  LDL.LU R7, [R1+0x4] ;  /* 0x0000040001077983 */ /* 0x000ee20000300800 */
[----:B----4-:R-:W-:-:S02]  /*7070*/  ISETP.GT.U32.AND P0, PT, R251, R12, PT ;  /* 0x0000000cfb00720c */ /* 0x010fc40003f04070 */
[----:B------:R-:W-:Y:S01]  /*7080*/  ISETP.GT.U32.AND P5, PT, R251, R11, PT ;  /* 0x0000000bfb00720c */ /* 0x000fe20003fa4070 */
[----:B------:R-:W-:Y:S01]  /*7090*/  @!P1 IMAD.IADD R13, R13, 0x1, -R251 ;  /* 0x000000010d0d9824 */ /* 0x000fe200078e0afb */
[----:B------:R-:W4:Y:S01]  /*70a0*/  LDL.LU R250, [R1] ;  /* 0x0000000001fa7983 */ /* 0x000f220000300800 */
[C---:B------:R-:W-:Y:S02]  /*70b0*/  ISETP.GT.U32.AND P3, PT, R251.reuse, R10, PT ;  /* 0x0000000afb00720c */ /* 0x040fe40003f64070 */
[C---:B------:R-:W-:Y:S02]  /*70c0*/  ISETP.GT.U32.AND P6, PT, R251.reuse, R9, PT ;  /* 0x00000009fb00720c */ /* 0x040fe40003fc4070 */
[----:B------:R-:W-:-:S04]  /*70d0*/  ISETP.GT.U32.AND P1, PT, R251, R0, PT ;  /* 0x00000000fb00720c */ /* 0x000fc80003f24070 */
[--C-:B------:R-:W-:Y:S01]  /*70e0*/  @!P0 IMAD.IADD R12, R12, 0x1, -R251.reuse ;  /* 0x000000010c0c8824 */ /* 0x100fe200078e0afb */
[C---:B------:R-:W-:Y:S02]  /*70f0*/  ISETP.GT.U32.AND P2, PT, R251.reuse, R2, PT ;  /* 0x00000002fb00720c */ /* 0x040fe40003f44070 */
[C---:B------:R-:W-:Y:S02]  /*7100*/  ISETP.GT.U32.AND P0, PT, R251.reuse, R13, PT ;  /* 0x0000000dfb00720c */ /* 0x040fe40003f04070 */
[----:B------:R-:W-:Y:S02]  /*7110*/  ISETP.GT.U32.AND P4, PT, R251, R8, PT ;  /* 0x00000008fb00720c */ /* 0x000fe40003f84070 */
[----:B------:R-:W-:Y:S02]  /*7120*/  @!P5 IADD3 R11, PT, PT, R11, -R251, RZ ;  /* 0x800000fb0b0bd210 */ /* 0x000fe40007ffe0ff */
[C---:B------:R-:W-:Y:S01]  /*7130*/  ISETP.GT.U32.AND P5, PT, R251.reuse, R5, PT ;  /* 0x00000005fb00720c */ /* 0x040fe20003fa4070 */
[--C-:B------:R-:W-:Y:S01]  /*7140*/  @!P3 IMAD.IADD R10, R10, 0x1, -R251.reuse ;  /* 0x000000010a0ab824 */ /* 0x100fe200078e0afb */
[----:B------:R-:W-:Y:S01]  /*7150*/  ISETP.GT.U32.AND P3, PT, R251, R12, PT ;  /* 0x0000000cfb00720c */ /* 0x000fe20003f64070 */
[----:B------:R-:W-:-:S02]  /*7160*/  @!P6 IMAD.IADD R9, R9, 0x1, -R251 ;  /* 0x000000010909e824 */ /* 0x000fc400078e0afb */
[--C-:B------:R-:W-:Y:S01]  /*7170*/  @!P1 IMAD.IADD R0, R0, 0x1, -R251.reuse ;  /* 0x0000000100009824 */ /* 0x100fe200078e0afb */
[C---:B------:R-:W-:Y:S02]  /*7180*/  ISETP.GT.U32.AND P1, PT, R251.reuse, R11, PT ;  /* 0x0000000bfb00720c */ /* 0x040fe40003f24070 */
[----:B------:R-:W-:Y:S01]  /*7190*/  @!P2 IADD3 R2, PT, PT, R2, -R251, RZ ;  /* 0x800000fb0202a210 */ /* 0x000fe20007ffe0ff */
[--C-:B------:R-:W-:Y:S01]  /*71a0*/  @!P4 IMAD.IADD R8, R8, 0x1, -R251.reuse ;  /* 0x000000010808c824 */ /* 0x100fe200078e0afb */
[----:B------:R-:W-:Y:S01]  /*71b0*/  ISETP.GT.U32.AND P2, PT, R251, R10, PT ;  /* 0x0000000afb00720c */ /* 0x000fe20003f44070 */
[--C-:B------:R-:W-:Y:S01]  /*71c0*/  @!P0 IMAD.IADD R13, R13, 0x1, -R251.reuse ;  /* 0x000000010d0d8824 */ /* 0x100fe200078e0afb */
[----:B------:R-:W-:Y:S01]  /*71d0*/  ISETP.GT.U32.AND P4, PT, R251, R9, PT ;  /* 0x00000009fb00720c */ /* 0x000fe20003f84070 */
[----:B------:R-:W-:Y:S01]  /*71e0*/  @!P5 IMAD.IADD R5, R5, 0x1, -R251 ;  /* 0x000000010505d824 */ /* 0x000fe200078e0afb */
[C---:B------:R-:W-:Y:S02]  /*71f0*/  ISETP.GT.U32.AND P0, PT, R251.reuse, R0, PT ;  /* 0x00000000fb00720c */ /* 0x040fe40003f04070 */
[----:B------:R-:W-:-:S02]  /*7200*/  ISETP.GT.U32.AND P5, PT, R251, R2, PT ;  /* 0x00000002fb00720c */ /* 0x000fc40003fa4070 */
[----:B------:R-:W-:Y:S02]  /*7210*/  ISETP.GT.U32.AND P6, PT, R251, R8, PT ;  /* 0x00000008fb00720c */ /* 0x000fe40003fc4070 */
[-C--:B------:R-:W-:Y:S01]  /*7220*/  @!P3 IADD3 R12, PT, PT, R12, -R251.reuse, RZ ;  /* 0x800000fb0c0cb210 */ /* 0x080fe20007ffe0ff */
[--C-:B------:R-:W-:Y:S01]  /*7230*/  @!P1 IMAD.IADD R11, R11, 0x1, -R251.reuse ;  /* 0x000000010b0b9824 */ /* 0x100fe200078e0afb */
[----:B------:R1:W-:Y:S01]  /*7240*/  STL [R1+0x2c], R13 ;  /* 0x00002c0d01007387 */ /* 0x0003e20000100800 */
[--C-:B------:R-:W-:Y:S02]  /*7250*/  @!P2 IMAD.IADD R10, R10, 0x1, -R251.reuse ;  /* 0x000000010a0aa824 */ /* 0x100fe400078e0afb */
[--C-:B------:R-:W-:Y:S02]  /*7260*/  @!P4 IMAD.IADD R9, R9, 0x1, -R251.reuse ;  /* 0x000000010909c824 */ /* 0x100fe400078e0afb */
[----:B------:R-:W-:Y:S01]  /*7270*/  @!P0 IADD3 R0, PT, PT, R0, -R251, RZ ;  /* 0x800000fb00008210 */ /* 0x000fe20007ffe0ff */
[----:B-1----:R-:W3:Y:S04]  /*7280*/  LDL.LU R13, [R1+0x126c] ;  /* 0x00126c00010d7983 */ /* 0x002ee80000300800 */
[----:B------:R1:W-:Y:S01]  /*7290*/  STL [R1+0x28], R12 ;  /* 0x0000280c01007387 */ /* 0x0003e20000100800 */
[----:B------:R-:W-:-:S02]  /*72a0*/  @!P5 IMAD.IADD R2, R2, 0x1, -R251 ;  /* 0x000000010202d824 */ /* 0x000fc400078e0afb */
[----:B------:R-:W-:Y:S01]  /*72b0*/  @!P6 IMAD.IADD R8, R8, 0x1, -R251 ;  /* 0x000000010808e824 */ /* 0x000fe200078e0afb */
[----:B-1----:R-:W3:Y:S04]  /*72c0*/  LDL.LU R12, [R1+0x1268] ;  /* 0x00126800010c7983 */ /* 0x002ee80000300800 */
[----:B------:R1:W-:Y:S04]  /*72d0*/  STL [R1+0x24], R11 ;  /* 0x0000240b01007387 */ /* 0x0003e80000100800 */
        /* <DEDUP_REMOVED lines=10> */
[----:B-1----:R-:W3:Y:S01]  /*7380*/  LDL.LU R8, [R1+0x1250] ;  /* 0x0012500001087983 */ /* 0x002ee20000300800 */
[----:B--2---:R-:W-:-:S13]  /*7390*/  ISETP.GT.U32.AND P3, PT, R251, R15, PT ;  /* 0x0000000ffb00720c */ /* 0x004fda0003f64070 */
[----:B------:R-:W-:Y:S01]  /*73a0*/  @!P3 IMAD.IADD R15, R15, 0x1, -R251 ;  /* 0x000000010f0fb824 */ /* 0x000fe200078e0afb */
[----:B---3--:R-:W-:-:S13]  /*73b0*/  ISETP.GT.U32.AND P6, PT, R251, R8, PT ;  /* 0x00000008fb00720c */ /* 0x008fda0003fc4070 */
[----:B------:R-:W-:Y:S01]  /*73c0*/  @!P6 IMAD.IADD R8, R8, 0x1, -R251 ;  /* 0x000000010808e824 */ /* 0x000fe200078e0afb */
[----:B------:R-:W-:-:S13]  /*73d0*/  ISETP.GT.U32.AND P6, PT, R251, R15, PT ;  /* 0x0000000ffb00720c */ /* 0x000fda0003fc4070 */
[----:B------:R-:W-:-:S05]  /*73e0*/  @!P6 IADD3 R15, PT, PT, R15, -R251, RZ ;  /* 0x800000fb0f0fe210 */ /* 0x000fca0007ffe0ff */
[----:B------:R1:W-:Y:S04]  /*73f0*/  STL [R1+0xc], R15 ;  /* 0x00000c0f01007387 */ /* 0x0003e80000100800 */
[----:B-1----:R-:W2:Y:S01]  /*7400*/  LDL.LU R15, [R1+0x124c] ;  /* 0x00124c00010f7983 */ /* 0x002ea20000300800 */
[C---:B------:R-:W-:Y:S02]  /*7410*/  ISETP.GT.U32.AND P1, PT, R251.reuse, R6, PT ;  /* 0x00000006fb00720c */ /* 0x040fe40003f24070 */
[C---:B------:R-:W-:Y:S02]  /*7420*/  ISETP.GT.U32.AND P0, PT, R251.reuse, R0, PT ;  /* 0x00000000fb00720c */ /* 0x040fe40003f04070 */
[C---:B------:R-:W-:Y:S02]  /*7430*/  ISETP.GT.U32.AND P2, PT, R251.reuse, R7, PT ;  /* 0x00000007fb00720c */ /* 0x040fe40003f44070 */
[----:B----4-:R-:W-:-:S02]  /*7440*/  ISETP.GT.U32.AND P4, PT, R251, R250, PT ;  /* 0x000000fafb00720c */ /* 0x010fc40003f84070 */
[----:B------:R-:W-:-:S05]  /*7450*/  ISETP.GT.U32.AND P5, PT, R251, R2, PT ;  /* 0x00000002fb00720c */ /* 0x000fca0003fa4070 */
[----:B------:R-:W-:Y:S02]  /*7460*/  @!P1 IADD3 R6, PT, PT, R6, -R251, RZ ;  /* 0x800000fb06069210 */ /* 0x000fe40007ffe0ff */
[C---:B------:R-:W-:Y:S01]  /*7470*/  ISETP.GT.U32.AND P1, PT, R251.reuse, R10, PT ;  /* 0x0000000afb00720c */ /* 0x040fe20003f24070 */
[--C-:B------:R-:W-:Y:S01]  /*7480*/  @!P0 IMAD.IADD R0, R0, 0x1, -R251.reuse ;  /* 0x0000000100008824 */ /* 0x100fe200078e0afb */
[----:B------:R-:W-:Y:S01]  /*7490*/  ISETP.GT.U32.AND P0, PT, R251, R13, PT ;  /* 0x0000000dfb00720c */ /* 0x000fe20003f04070 */
[--C-:B------:R-:W-:Y:S01]  /*74a0*/  @!P2 IMAD.IADD R7, R7, 0x1, -R251.reuse ;  /* 0x000000010707a824 */ /* 0x100fe200078e0afb */
[C---:B------:R-:W-:Y:S02]  /*74b0*/  ISETP.GT.U32.AND P3, PT, R251.reuse, R9, PT ;  /* 0x00000009fb00720c */ /* 0x040fe40003f64070 */
[----:B------:R-:W-:Y:S01]  /*74c0*/  ISETP.GT.U32.AND P2, PT, R251, R11, PT ;  /* 0x0000000bfb00720c */ /* 0x000fe20003f44070 */
[----:B------:R-:W-:Y:S01]  /*74d0*/  @!P4 IMAD.IADD R250, R250, 0x1, -R251 ;  /* 0x00000001fafac824 */ /* 0x000fe200078e0afb */
[----:B------:R-:W-:-:S02]  /*74e0*/  @!P5 IADD3 R2, PT, PT, R2, -R251, RZ ;  /* 0x800000fb0202d210 */ /* 0x000fc40007ffe0ff */
[----:B------:R-:W-:-:S03]  /*74f0*/  ISETP.GT.U32.AND P4, PT, R251, R12, PT ;  /* 0x0000000cfb00720c */ /* 0x000fc60003f84070 */
[--C-:B------:R-:W-:Y:S01]  /*7500*/  @!P1 IMAD.IADD R10, R10, 0x1, -R251.reuse ;  /* 0x000000010a0a9824 */ /* 0x100fe200078e0afb */
[C---:B------:R-:W-:Y:S02]  /*7510*/  ISETP.GT.U32.AND P1, PT, R251.reuse, R7, PT ;  /* 0x00000007fb00720c */ /* 0x040fe40003f24070 */
[----:B------:R-:W-:Y:S01]  /*7520*/  ISETP.GT.U32.AND P5, PT, R251, R14, PT ;  /* 0x0000000efb00720c */ /* 0x000fe20003fa4070 */
[--C-:B------:R-:W-:Y:S01]  /*7530*/  @!P0 IMAD.IADD R13, R13, 0x1, -R251.reuse ;  /* 0x000000010d0d8824 */ /* 0x100fe200078e0afb */
[----:B------:R-:W-:Y:S01]  /*7540*/  ISETP.GT.U32.AND P0, PT, R251, R2, PT ;  /* 0x00000002fb00720c */ /* 0x000fe20003f04070 */
[--C-:B------:R-:W-:Y:S01]  /*7550*/  @!P3 IMAD.IADD R9, R9, 0x1, -R251.reuse ;  /* 0x000000010909b824 */ /* 0x100fe200078e0afb */
[----:B------:R-:W-:Y:S02]  /*7560*/  @!P2 IADD3 R11, PT, PT, R11, -R251, RZ ;  /* 0x800000fb0b0ba210 */ /* 0x000fe40007ffe0ff */
[C---:B------:R-:W-:Y:S02]  /*7570*/  ISETP.GT.U32.AND P3, PT, R251.reuse, R6, PT ;  /* 0x00000006fb00720c */ /* 0x040fe40003f64070 */
[----:B------:R-:W-:Y:S01]  /*7580*/  ISETP.GT.U32.AND P2, PT, R251, R250, PT ;  /* 0x000000fafb00720c */ /* 0x000fe20003f44070 */
[----:B------:R-:W-:-:S02]  /*7590*/  @!P4 IMAD.IADD R12, R12, 0x1, -R251 ;  /* 0x000000010c0cc824 */ /* 0x000fc400078e0afb */
[--C-:B------:R-:W-:Y:S01]  /*75a0*/  @!P1 IMAD.IADD R7, R7, 0x1, -R251.reuse ;  /* 0x0000000107079824 */ /* 0x100fe200078e0afb */
[C---:B------:R-:W-:Y:S01]  /*75b0*/  ISETP.GT.U32.AND P1, PT, R251.reuse, R10, PT ;  /* 0x0000000afb00720c */ /* 0x040fe20003f24070 */
[--C-:B------:R-:W-:Y:S01]  /*75c0*/  @!P5 IMAD.IADD R14, R14, 0x1, -R251.reuse ;  /* 0x000000010e0ed824 */ /* 0x100fe200078e0afb */
[C---:B------:R-:W-:Y:S02]  /*75d0*/  ISETP.GT.U32.AND P4, PT, R251.reuse, R0, PT ;  /* 0x00000000fb00720c */ /* 0x040fe40003f84070 */
[C---:B------:R-:W-:Y:S01]  /*75e0*/  ISETP.GT.U32.AND P5, PT, R251.reuse, R8, PT ;  /* 0x00000008fb00720c */ /* 0x040fe20003fa4070 */
[--C-:B------:R-:W-:Y:S01]  /*75f0*/  @!P0 IMAD.IADD R2, R2, 0x1, -R251.reuse ;  /* 0x0000000102028824 */ /* 0x100fe200078e0afb */
[C---:B------:R-:W-:Y:S01]  /*7600*/  ISETP.GT.U32.AND P0, PT, R251.reuse, R13, PT ;  /* 0x0000000dfb00720c */ /* 0x040fe20003f04070 */
[--C-:B------:R-:W-:Y:S01]  /*7610*/  @!P3 IMAD.IADD R6, R6, 0x1, -R251.reuse ;  /* 0x000000010606b824 */ /* 0x100fe200078e0afb */
[C---:B------:R-:W-:Y:S01]  /*7620*/  ISETP.GT.U32.AND P3, PT, R251.reuse, R9, PT ;  /* 0x00000009fb00720c */ /* 0x040fe20003f64070 */
[----:B------:R-:W-:Y:S01]  /*7630*/  @!P2 IMAD.IADD R250, R250, 0x1, -R251 ;  /* 0x00000001fafaa824 */ /* 0x000fe200078e0afb */
[----:B------:R-:W-:-:S03]  /*7640*/  ISETP.GT.U32.AND P2, PT, R251, R11, PT ;  /* 0x0000000bfb00720c */ /* 0x000fc60003f44070 */
[----:B------:R-:W-:Y:S02]  /*7650*/  @!P1 IADD3 R10, PT, PT, R10, -R251, RZ ;  /* 0x800000fb0a0a9210 */ /* 0x000fe40007ffe0ff */
[C---:B------:R-:W-:Y:S02]  /*7660*/  ISETP.GT.U32.AND P1, PT, R251.reuse, R17, PT ;  /* 0x00000011fb00720c */ /* 0x040fe40003f24070 */
[----:B------:R-:W-:Y:S01]  /*7670*/  @!P4 IADD3 R0, PT, PT, R0, -R251, RZ ;  /* 0x800000fb0000c210 */ /* 0x000fe20007ffe0ff */
[--C-:B------:R-:W-:Y:S01]  /*7680*/  @!P5 IMAD.IADD R8, R8, 0x1, -R251.reuse ;  /* 0x000000010808d824 */ /* 0x100fe200078e0afb */
[C---:B------:R-:W-:Y:S02]  /*7690*/  ISETP.GT.U32.AND P4, PT, R251.reuse, R12, PT ;  /* 0x0000000cfb00720c */ /* 0x040fe40003f84070 */
[----:B------:R-:W-:Y:S01]  /*76a0*/  ISETP.GT.U32.AND P6, PT, R251, R14, PT ;  /* 0x0000000efb00720c */ /* 0x000fe20003fc4070 */
[--C-:B------:R-:W-:Y:S01]  /*76b0*/  @!P0 IMAD.IADD R13, R13, 0x1, -R251.reuse ;  /* 0x000000010d0d8824 */ /* 0x100fe200078e0afb */
[----:B------:R-:W-:Y:S01]  /*76c0*/  ISETP.GT.U32.AND P0, PT, R251, R20, PT ;  /* 0x00000014fb00720c */ /* 0x000fe20003f04070 */
[--C-:B------:R-:W-:Y:S01]  /*76d0*/  @!P3 IMAD.IADD R9, R9, 0x1, -R251.reuse ;  /* 0x000000010909b824 */ /* 0x100fe200078e0afb */
[----:B------:R-:W-:Y:S01]  /*76e0*/  ISETP.GT.U32.AND P3, PT, R251, R16, PT ;  /* 0x00000010fb00720c */ /* 0x000fe20003f64070 */
[--C-:B------:R-:W-:Y:S01]  /*76f0*/  @!P2 IMAD.IADD R11, R11, 0x1, -R251.reuse ;  /* 0x000000010b0ba824 */ /* 0x100fe200078e0afb */
[----:B------:R-:W-:Y:S01]  /*7700*/  ISETP.GT.U32.AND P2, PT, R251, R18, PT ;  /* 0x00000012fb00720c */ /* 0x000fe20003f44070 */
[----:B------:R-:W-:Y:S01]  /*7710*/  @!P1 IMAD.IADD R17, R17, 0x1, -R251 ;  /* 0x0000000111119824 */ /* 0x000fe200078e0afb */
[----:B------:R-:W-:-:S03]  /*7720*/  ISETP.GT.U32.AND P1, PT, R251, R24, PT ;  /* 0x00000018fb00720c */ /* 0x000fc60003f24070 */
[--C-:B------:R-:W-:Y:S01]  /*7730*/  @!P4 IMAD.IADD R12, R12, 0x1, -R251.reuse ;  /* 0x000000010c0cc824 */ /* 0x100fe200078e0afb */
[C---:B------:R-:W-:Y:S02]  /*7740*/  ISETP.GT.U32.AND P4, PT, R251.reuse, R19, PT ;  /* 0x00000013fb00720c */ /* 0x040fe40003f84070 */
[----:B------:R-:W-:Y:S02]  /*7750*/  @!P6 IADD3 R14, PT, PT, R14, -R251, RZ ;  /* 0x800000fb0e0ee210 */ /* 0x000fe40007ffe0ff */
[C---:B------:R-:W-:Y:S01]  /*7760*/  ISETP.GT.U32.AND P6, PT, R251.reuse, R21, PT ;  /* 0x00000015fb00720c */ /* 0x040fe20003fc4070 */
[--C-:B------:R-:W-:Y:S01]  /*7770*/  @!P0 IMAD.IADD R20, R20, 0x1, -R251.reuse ;  /* 0x0000000114148824 */ /* 0x100fe200078e0afb */
[C---:B------:R-:W-:Y:S01]  /*7780*/  ISETP.GT.U32.AND P0, PT, R251.reuse, R27, PT ;  /* 0x0000001bfb00720c */ /* 0x040fe20003f04070 */
[----:B------:R-:W-:Y:S01]  /*7790*/  @!P3 IMAD.IADD R16, R16, 0x1, -R251 ;  /* 0x000000011010b824 */ /* 0x000fe200078e0afb */
[----:B------:R-:W-:Y:S02]  /*77a0*/  @!P2 IADD3 R18, PT, PT, R18, -R251, RZ ;  /* 0x800000fb1212a210 */ /* 0x000fe40007ffe0ff */
[----:B------:R-:W-:-:S02]  /*77b0*/  ISETP.GT.U32.AND P3, PT, R251, R23, PT ;  /* 0x00000017fb00720c */ /* 0x000fc40003f64070 */
[C---:B------:R-:W-:Y:S01]  /*77c0*/  ISETP.GT.U32.AND P2, PT, R251.reuse, R25, PT ;  /* 0x00000019fb00720c */ /* 0x040fe20003f44070 */
[--C-:B------:R-:W-:Y:S01]  /*77d0*/  @!P1 IMAD.IADD R24, R24, 0x1, -R251.reuse ;  /* 0x0000000118189824 */ /* 0x100fe200078e0afb */
[----:B------:R-:W-:Y:S01]  /*77e0*/  ISETP.GT.U32.AND P1, PT, R251, R18, PT ;  /* 0x00000012fb00720c */ /* 0x000fe20003f24070 */
[--C-:B------:R-:W-:Y:S01]  /*77f0*/  @!P4 IMAD.IADD R19, R19, 0x1, -R251.reuse ;  /* 0x000000011313c824 */ /* 0x100fe200078e0afb */
[----:B------:R-:W-:Y:S01]  /*7800*/  ISETP.GT.U32.AND P4, PT, R251, R26, PT ;  /* 0x0000001afb00720c */ /* 0x000fe20003f84070 */
[--C-:B------:R-:W-:Y:S02]  /*7810*/  @!P6 IMAD.IADD R21, R21, 0x1, -R251.reuse ;  /* 0x000000011515e824 */ /* 0x100fe400078e0afb */
[----:B------:R-:W-:-:S03]  /*7820*/  @!P0 IMAD.IADD R27, R27, 0x1, -R251 ;  /* 0x000000011b1b8824 */ /* 0x000fc600078e0afb */
[----:B------:R-:W-:Y:S01]  /*7830*/  ISETP.GT.U32.AND P0, PT, R251, R21, PT ;  /* 0x00000015fb00720c */ /* 0x000fe20003f04070 */
[--C-:B------:R-:W-:Y:S01]  /*7840*/  @!P3 IMAD.IADD R23, R23, 0x1, -R251.reuse ;  /* 0x000000011717b824 */ /* 0x100fe200078e0afb */
[----:B------:R-:W-:Y:S01]  /*7850*/  ISETP.GT.U32.AND P3, PT, R251, R17, PT ;  /* 0x00000011fb00720c */ /* 0x000fe20003f64070 */
[--C-:B------:R-:W-:Y:S01]  /*7860*/  @!P2 IMAD.IADD R25, R25, 0x1, -R251.reuse ;  /* 0x000000011919a824 */ /* 0x100fe200078e0afb */
[C---:B------:R-:W-:Y:S01]  /*7870*/  ISETP.GT.U32.AND P2, PT, R251.reuse, R19, PT ;  /* 0x00000013fb00720c */ /* 0x040fe20003f44070 */
[----:B------:R-:W-:Y:S01]  /*7880*/  @!P1 IMAD.IADD R18, R18, 0x1, -R251 ;  /* 0x0000000112129824 */ /* 0x000fe200078e0afb */
[C---:B------:R-:W-:Y:S02]  /*7890*/  ISETP.GT.U32.AND P1, PT, R251.reuse, R24, PT ;  /* 0x00000018fb00720c */ /* 0x040fe40003f24070 */
[----:B------:R-:W-:Y:S02]  /*78a0*/  @!P4 IADD3 R26, PT, PT, R26, -R251, RZ ;  /* 0x800000fb1a1ac210 */ /* 0x000fe40007ffe0ff */
[----:B------:R-:W-:-:S03]  /*78b0*/  ISETP.GT.U32.AND P4, PT, R251, R20, PT ;  /* 0x00000014fb00720c */ /* 0x000fc60003f84070 */
[-C--:B------:R-:W-:Y:S02]  /*78c0*/  @!P0 IADD3 R21, PT, PT, R21, -R251.reuse, RZ ;  /* 0x800000fb15158210 */ /* 0x080fe40007ffe0ff */
[----:B------:R-:W-:Y:S02]  /*78d0*/  ISETP.GT.U32.AND P0, PT, R251, R28, PT ;  /* 0x0000001cfb00720c */ /* 0x000fe40003f04070 */
[----:B------:R-:W-:Y:S01]  /*78e0*/  @!P3 IADD3 R17, PT, PT, R17, -R251, RZ ;  /* 0x800000fb1111b210 */ /* 0x000fe20007ffe0ff */
[--C-:B------:R-:W-:Y:S01]  /*78f0*/  @!P2 IMAD.IADD R19, R19, 0x1, -R251.reuse ;  /* 0x000000011313a824 */ /* 0x100fe200078e0afb */
[C---:B------:R-:W-:Y:S02]  /*7900*/  ISETP.GT.U32.AND P3, PT, R251.reuse, R23, PT ;  /* 0x00000017fb00720c */ /* 0x040fe40003f64070 */
[C---:B------:R-:W-:Y:S01]  /*7910*/  ISETP.GT.U32.AND P2, PT, R251.reuse, R25, PT ;  /* 0x00000019fb00720c */ /* 0x040fe20003f44070 */
[--C-:B------:R-:W-:Y:S01]  /*7920*/  @!P1 IMAD.IADD R24, R24, 0x1, -R251.reuse ;  /* 0x0000000118189824 */ /* 0x100fe200078e0afb */
[C---:B------:R-:W-:Y:S01]  /*7930*/  ISETP.GT.U32.AND P1, PT, R251.reuse, R31, PT ;  /* 0x0000001ffb00720c */ /* 0x040fe20003f24070 */
[----:B------:R-:W-:Y:S01]  /*7940*/  @!P4 IMAD.IADD R20, R20, 0x1, -R251 ;  /* 0x000000011414c824 */ /* 0x000fe200078e0afb */
[----:B------:R-:W-:-:S03]  /*7950*/  ISETP.GT.U32.AND P4, PT, R251, R26, PT ;  /* 0x0000001afb00720c */ /* 0x000fc60003f84070 */
[----:B------:R-:W-:Y:S01]  /*7960*/  @!P0 IMAD.IADD R28, R28, 0x1, -R251 ;  /* 0x000000011c1c8824 */ /* 0x000fe200078e0afb */
[----:B------:R-:W-:-:S03]  /*7970*/  ISETP.GT.U32.AND P0, PT, R251, R35, PT ;  /* 0x00000023fb00720c */ /* 0x000fc60003f04070 */
[--C-:B------:R-:W-:Y:S01]  /*7980*/  @!P3 IMAD.IADD R23, R23, 0x1, -R251.reuse ;  /* 0x000000011717b824 */ /* 0x100fe200078e0afb */
[----:B------:R-:W-:Y:S02]  /*7990*/  ISETP.GT.U32.AND P3, PT, R251, R30, PT ;  /* 0x0000001efb00720c */ /* 0x000fe40003f64070 */
[----:B------:R-:W-:Y:S02]  /*79a0*/  @!P2 IADD3 R25, PT, PT, R25, -R251, RZ ;  /* 0x800000fb1919a210 */ /* 0x000fe40007ffe0ff */
[----:B------:R-:W-:Y:S01]  /*79b0*/  ISETP.GT.U32.AND P2, PT, R251, R32, PT ;  /* 0x00000020fb00720c */ /* 0x000fe20003f44070 */
[--C-:B------:R-:W-:Y:S01]  /*79c0*/  @!P1 IMAD.IADD R31, R31, 0x1, -R251.reuse ;  /* 0x000000011f1f9824 */ /* 0x100fe200078e0afb */
[C---:B------:R-:W-:Y:S01]  /*79d0*/  ISETP.GT.U32.AND P1, PT, R251.reuse, R38, PT ;  /* 0x00000026fb00720c */ /* 0x040fe20003f24070 */
[--C-:B------:R-:W-:Y:S01]  /*79e0*/  @!P4 IMAD.IADD R26, R26, 0x1, -R251.reuse ;  /* 0x000000011a1ac824 */ /* 0x100fe200078e0afb */
[----:B------:R-:W-:Y:S01]  /*79f0*/  ISETP.GT.U32.AND P4, PT, R251, R33, PT ;  /* 0x00000021fb00720c */ /* 0x000fe20003f84070 */
[----:B------:R-:W-:-:S04]  /*7a00*/  @!P0 IMAD.IADD R35, R35, 0x1, -R251 ;  /* 0x0000000123238824 */ /* 0x000fc800078e0afb */
[----:B------:R-:W-:Y:S01]  /*7a10*/  @!P3 IMAD.IADD R30, R30, 0x1, -R251 ;  /* 0x000000011e1eb824 */ /* 0x000fe200078e0afb */
[----:B------:R-:W-:-:S03]  /*7a20*/  ISETP.GT.U32.AND P3, PT, R251, R37, PT ;  /* 0x00000025fb00720c */ /* 0x000fc60003f64070 */
[--C-:B------:R-:W-:Y:S01]  /*7a30*/  @!P2 IMAD.IADD R32, R32, 0x1, -R251.reuse ;  /* 0x000000012020a824 */ /* 0x100fe200078e0afb */
[----:B------:R-:W-:Y:S01]  /*7a40*/  ISETP.GT.U32.AND P2, PT, R251, R39, PT ;  /* 0x00000027fb00720c */ /* 0x000fe20003f44070 */
[----:B------:R-:W-:Y:S02]  /*7a50*/  @!P1 IMAD.IADD R38, R38, 0x1, -R251 ;  /* 0x0000000126269824 */ /* 0x000fe400078e0afb */
[-C--:B------:R-:W-:Y:S02]  /*7a60*/  @!P4 IADD3 R33, PT, PT, R33, -R251.reuse, RZ ;  /* 0x800000fb2121c210 */ /* 0x080fe40007ffe0ff */
[C---:B------:R-:W-:Y:S02]  /*7a70*/  ISETP.GT.U32.AND P1, PT, R251.reuse, R32, PT ;  /* 0x00000020fb00720c */ /* 0x040fe40003f24070 */
[----:B------:R-:W-:Y:S02]  /*7a80*/  ISETP.GT.U32.AND P4, PT, R251, R40, PT ;  /* 0x00000028fb00720c */ /* 0x000fe40003f84070 */
[----:B------:R-:W-:-:S02]  /*7a90*/  @!P3 IADD3 R37, PT, PT, R37, -R251, RZ ;  /* 0x800000fb2525b210 */ /* 0x000fc40007ffe0ff */
[----:B------:R-:W-:Y:S02]  /*7aa0*/  ISETP.GT.U32.AND P3, PT, R251, R31, PT ;  /* 0x0000001ffb00720c */ /* 0x000fe40003f64070 */
[----:B------:R-:W-:Y:S01]  /*7ab0*/  @!P2 IMAD.IADD R39, R39, 0x1, -R251 ;  /* 0x000000012727a824 */ /* 0x000fe200078e0afb */
[----:B------:R-:W-:-:S04]  /*7ac0*/  ISETP.GT.U32.AND P2, PT, R251, R33, PT ;  /* 0x00000021fb00720c */ /* 0x000fc80003f44070 */
[----:B------:R-:W-:Y:S02]  /*7ad0*/  @!P1 IADD3 R32, PT, PT, R32, -R251, RZ ;  /* 0x800000fb20209210 */ /* 0x000fe40007ffe0ff */
[----:B------:R-:W-:Y:S01]  /*7ae0*/  ISETP.GT.U32.AND P1, PT, R251, R38, PT ;  /* 0x00000026fb00720c */ /* 0x000fe20003f24070 */
[----:B------:R-:W-:-:S03]  /*7af0*/  @!P4 IMAD.IADD R40, R40, 0x1, -R251 ;  /* 0x000000012828c824 */ /* 0x000fc600078e0afb */
[--C-:B------:R-:W-:Y:S01]  /*7b00*/  @!P3 IMAD.IADD R31, R31, 0x1, -R251.reuse ;  /* 0x000000011f1fb824 */ /* 0x100fe200078e0afb */
[----:B------:R-:W-:Y:S02]  /*7b10*/  ISETP.GT.U32.AND P3, PT, R251, R37, PT ;  /* 0x00000025fb00720c */ /* 0x000fe40003f64070 */
[----:B------:R-:W-:Y:S01]  /*7b20*/  @!P2 IMAD.IADD R33, R33, 0x1, -R251 ;  /* 0x000000012121a824 */ /* 0x000fe200078e0afb */
[----:B------:R-:W-:-:S05]  /*7b30*/  ISETP.GT.U32.AND P2, PT, R251, R39, PT ;  /* 0x00000027fb00720c */ /* 0x000fca0003f44070 */
[----:B------:R-:W-:Y:S01]  /*7b40*/  @!P1 IMAD.IADD R38, R38, 0x1, -R251 ;  /* 0x0000000126269824 */ /* 0x000fe200078e0afb */
[C---:B------:R-:W-:Y:S02]  /*7b50*/  ISETP.GT.U32.AND P1, PT, R251.reuse, R45, PT ;  /* 0x0000002dfb00720c */ /* 0x040fe40003f24070 */
[----:B--2---:R-:W-:-:S13]  /*7b60*/  ISETP.GT.U32.AND P5, PT, R251, R15, PT ;  /* 0x0000000ffb00720c */ /* 0x004fda0003fa4070 */
[----:B------:R-:W-:Y:S01]  /*7b70*/  @!P5 IMAD.IADD R15, R15, 0x1, -R251 ;  /* 0x000000010f0fd824 */ /* 0x000fe200078e0afb */
[----:B------:R-:W-:-:S13]  /*7b80*/  ISETP.GT.U32.AND P5, PT, R251, R22, PT ;  /* 0x00000016fb00720c */ /* 0x000fda0003fa4070 */
[----:B------:R-:W-:Y:S02]  /*7b90*/  @!P5 IADD3 R22, PT, PT, R22, -R251, RZ ;  /* 0x800000fb1616d210 */ /* 0x000fe40007ffe0ff */
[C---:B------:R-:W-:Y:S02]  /*7ba0*/  ISETP.GT.U32.AND P5, PT, R251.reuse, R16, PT ;  /* 0x00000010fb00720c */ /* 0x040fe40003fa4070 */
[----:B------:R-:W-:-:S11]  /*7bb0*/  ISETP.GT.U32.AND P6, PT, R251, R15, PT ;  /* 0x0000000ffb00720c */ /* 0x000fd60003fc4070 */
[--C-:B------:R-:W-:Y:S01]  /*7bc0*/  @!P5 IMAD.IADD R16, R16, 0x1, -R251.reuse ;  /* 0x000000011010d824 */ /* 0x100fe200078e0afb */
[----:B------:R-:W-:Y:S01]  /*7bd0*/  ISETP.GT.U32.AND P5, PT, R251, R22, PT ;  /* 0x00000016fb00720c */ /* 0x000fe20003fa4070 */
[----:B------:R-:W-:Y:S01]  /*7be0*/  @!P6 IMAD.IADD R15, R15, 0x1, -R251 ;  /* 0x000000010f0fe824 */ /* 0x000fe200078e0afb */
[----:B------:R-:W-:-:S11]  /*7bf0*/  ISETP.GT.U32.AND P6, PT, R251, R27, PT ;  /* 0x0000001bfb00720c */ /* 0x000fd60003fc4070 */
[--C-:B------:R-:W-:Y:S01]  /*7c00*/  @!P5 IMAD.IADD R22, R22, 0x1, -R251.reuse ;  /* 0x000000011616d824 */ /* 0x100fe200078e0afb */
[----:B------:R-:W-:Y:S01]  /*7c10*/  ISETP.GT.U32.AND P5, PT, R251, R29, PT ;  /* 0x0000001dfb00720c */ /* 0x000fe20003fa4070 */
[----:B------:R-:W-:Y:S01]  /*7c20*/  @!P6 IMAD.IADD R27, R27, 0x1, -R251 ;  /* 0x000000011b1be824 */ /* 0x000fe200078e0afb */
[----:B------:R-:W-:-:S11]  /*7c30*/  ISETP.GT.U32.AND P6, PT, R251, R34, PT ;  /* 0x00000022fb00720c */ /* 0x000fd60003fc4070 */
[----:B------:R-:W-:Y:S02]  /*7c40*/  @!P5 IADD3 R29, PT, PT, R29, -R251, RZ ;  /* 0x800000fb1d1dd210 */ /* 0x000fe40007ffe0ff */
[C---:B------:R-:W-:Y:S02]  /*7c50*/  ISETP.GT.U32.AND P5, PT, R251.reuse, R36, PT ;  /* 0x00000024fb00720c */ /* 0x040fe40003fa4070 */
[----:B------:R-:W-:Y:S01]  /*7c60*/  ISETP.GT.U32.AND P0, PT, R251, R29, PT ;  /* 0x0000001dfb00720c */ /* 0x000fe20003f04070 */
[----:B------:R-:W-:-:S10]  /*7c70*/  @!P6 IMAD.IADD R34, R34, 0x1, -R251 ;  /* 0x000000012222e824 */ /* 0x000fd400078e0afb */
[--C-:B------:R-:W-:Y:S01]  /*7c80*/  @!P5 IMAD.IADD R36, R36, 0x1, -R251.reuse ;  /* 0x000000012424d824 */ /* 0x100fe200078e0afb */
[----:B------:R-:W-:Y:S01]  /*7c90*/  ISETP.GT.U32.AND P5, PT, R251, R30, PT ;  /* 0x0000001efb00720c */ /* 0x000fe20003fa4070 */
[----:B------:R-:W-:Y:S01]  /*7ca0*/  @!P0 IMAD.IADD R29, R29, 0x1, -R251 ;  /* 0x000000011d1d8824 */ /* 0x000fe200078e0afb */
[C---:B------:R-:W-:Y:S02]  /*7cb0*/  ISETP.GT.U32.AND P0, PT, R251.reuse, R35, PT ;  /* 0x00000023fb00720c */ /* 0x040fe40003f04070 */
[C---:B------:R-:W-:Y:S02]  /*7cc0*/  ISETP.GT.U32.AND P4, PT, R251.reuse, R34, PT ;  /* 0x00000022fb00720c */ /* 0x040fe40003f84070 */
[----:B------:R-:W-:-:S07]  /*7cd0*/  ISETP.GT.U32.AND P6, PT, R251, R28, PT ;  /* 0x0000001cfb00720c */ /* 0x000fce0003fc4070 */
[--C-:B------:R-:W-:Y:S01]  /*7ce0*/  @!P5 IMAD.IADD R30, R30, 0x1, -R251.reuse ;  /* 0x000000011e1ed824 */ /* 0x100fe200078e0afb */
[----:B------:R-:W-:Y:S01]  /*7cf0*/  ISETP.GT.U32.AND P5, PT, R251, R36, PT ;  /* 0x00000024fb00720c */ /* 0x000fe20003fa4070 */
[--C-:B------:R-:W-:Y:S01]  /*7d00*/  @!P0 IMAD.IADD R35, R35, 0x1, -R251.reuse ;  /* 0x0000000123238824 */ /* 0x100fe200078e0afb */
[C---:B------:R-:W-:Y:S01]  /*7d10*/  ISETP.GT.U32.AND P0, PT, R251.reuse, R42, PT ;  /* 0x0000002afb00720c */ /* 0x040fe20003f04070 */
[----:B------:R-:W-:Y:S01]  /*7d20*/  @!P4 IMAD.IADD R34, R34, 0x1, -R251 ;  /* 0x000000012222c824 */ /* 0x000fe200078e0afb */
[C---:B------:R-:W-:Y:S02]  /*7d30*/  ISETP.GT.U32.AND P4, PT, R251.reuse, R41, PT ;  /* 0x00000029fb00720c */ /* 0x040fe40003f84070 */
[----:B------:R-:W-:Y:S02]  /*7d40*/  @!P6 IADD3 R28, PT, PT, R28, -R251, RZ ;  /* 0x800000fb1c1ce210 */ /* 0x000fe40007ffe0ff */
[----:B------:R-:W-:-:S05]  /*7d50*/  ISETP.GT.U32.AND P6, PT, R251, R40, PT ;  /* 0x00000028fb00720c */ /* 0x000fca0003fc4070 */
[----:B------:R-:W-:Y:S02]  /*7d60*/  @!P5 IADD3 R36, PT, PT, R36, -R251, RZ ;  /* 0x800000fb2424d210 */ /* 0x000fe40007ffe0ff */
[C---:B------:R-:W-:Y:S01]  /*7d70*/  ISETP.GT.U32.AND P5, PT, R251.reuse, R43, PT ;  /* 0x0000002bfb00720c */ /* 0x040fe20003fa4070 */
[--C-:B------:R-:W-:Y:S01]  /*7d80*/  @!P0 IMAD.IADD R42, R42, 0x1, -R251.reuse ;  /* 0x000000012a2a8824 */ /* 0x100fe200078e0afb */
        /* <DEDUP_REMOVED lines=10> */
[----:B------:R-:W-:Y:S01]  /*7e30*/  ISETP.GT.U32.AND P5, PT, R251, R50, PT ;  /* 0x00000032fb00720c */ /* 0x000fe20003fa4070 */
[--C-:B------:R-:W-:Y:S01]  /*7e40*/  @!P0 IMAD.IADD R49, R49, 0x1, -R251.reuse ;  /* 0x0000000131318824 */ /* 0x100fe200078e0afb */
[----:B------:R-:W-:Y:S02]  /*7e50*/  @!P6 IADD3 R40, PT, PT, R40, -R251, RZ ;  /* 0x800000fb2828e210 */ /* 0x000fe40007ffe0ff */
[C---:B------:R-:W-:Y:S02]  /*7e60*/  ISETP.GT.U32.AND P6, PT, R251.reuse, R47, PT ;  /* 0x0000002ffb00720c */ /* 0x040fe40003fc4070 */
[C---:B------:R-:W-:Y:S01]  /*7e70*/  ISETP.GT.U32.AND P0, PT, R251.reuse, R43, PT ;  /* 0x0000002bfb00720c */ /* 0x040fe20003f04070 */
[----:B------:R-:W-:Y:S01]  /*7e80*/  @!P2 IMAD.IADD R46, R46, 0x1, -R251 ;  /* 0x000000012e2ea824 */ /* 0x000fe200078e0afb */
[----:B------:R-:W-:Y:S02]  /*7e90*/  @!P3 IADD3 R44, PT, PT, R44, -R251, RZ ;  /* 0x800000fb2c2cb210 */ /* 0x000fe40007ffe0ff */
[----:B------:R-:W-:-:S02]  /*7ea0*/  ISETP.GT.U32.AND P3, PT, R251, R51, PT ;  /* 0x00000033fb00720c */ /* 0x000fc40003f64070 */
[C---:B------:R-:W-:Y:S02]  /*7eb0*/  ISETP.GT.U32.AND P2, PT, R251.reuse, R53, PT ;  /* 0x00000035fb00720c */ /* 0x040fe40003f44070 */
[-C--:B------:R-:W-:Y:S01]  /*7ec0*/  @!P1 IADD3 R52, PT, PT, R52, -R251.reuse, RZ ;  /* 0x800000fb34349210 */ /* 0x080fe20007ffe0ff */
[--C-:B------:R-:W-:Y:S01]  /*7ed0*/  @!P5 IMAD.IADD R50, R50, 0x1, -R251.reuse ;  /* 0x000000013232d824 */ /* 0x100fe200078e0afb */
[C---:B------:R-:W-:Y:S02]  /*7ee0*/  ISETP.GT.U32.AND P1, PT, R251.reuse, R46, PT ;  /* 0x0000002efb00720c */ /* 0x040fe40003f24070 */
[-C--:B------:R-:W-:Y:S02]  /*7ef0*/  @!P4 IADD3 R48, PT, PT, R48, -R251.reuse, RZ ;  /* 0x800000fb3030c210 */ /* 0x080fe40007ffe0ff */
[C---:B------:R-:W-:Y:S02]  /*7f00*/  ISETP.GT.U32.AND P4, PT, R251.reuse, R42, PT ;  /* 0x0000002afb00720c */ /* 0x040fe40003f84070 */
[----:B------:R-:W-:Y:S01]  /*7f10*/  ISETP.GT.U32.AND P5, PT, R251, R44, PT ;  /* 0x0000002cfb00720c */ /* 0x000fe20003fa4070 */
[----:B------:R-:W-:Y:S01]  /*7f20*/  @!P6 IMAD.IADD R47, R47, 0x1, -R251 ;  /* 0x000000012f2fe824 */ /* 0x000fe200078e0afb */
[----:B------:R-:W-:-:S02]  /*7f30*/  @!P0 IADD3 R43, PT, PT, R43, -R251, RZ ;  /* 0x800000fb2b2b8210 */ /* 0x000fc40007ffe0ff */
[----:B------:R-:W-:Y:S01]  /*7f40*/  ISETP.GT.U32.AND P0, PT, R251, R49, PT ;  /* 0x00000031fb00720c */ /* 0x000fe20003f04070 */
[--C-:B------:R-:W-:Y:S01]  /*7f50*/  @!P3 IMAD.IADD R51, R51, 0x1, -R251.reuse ;  /* 0x000000013333b824 */ /* 0x100fe200078e0afb */
[----:B------:R-:W-:Y:S01]  /*7f60*/  ISETP.GT.U32.AND P6, PT, R251, R41, PT ;  /* 0x00000029fb00720c */ /* 0x000fe20003fc4070 */
[--C-:B------:R-:W-:Y:S01]  /*7f70*/  @!P2 IMAD.IADD R53, R53, 0x1, -R251.reuse ;  /* 0x000000013535a824 */ /* 0x100fe200078e0afb */
[C---:B------:R-:W-:Y:S02]  /*7f80*/  ISETP.GT.U32.AND P3, PT, R251.reuse, R45, PT ;  /* 0x0000002dfb00720c */ /* 0x040fe40003f64070 */
[C---:B------:R-:W-:Y:S01]  /*7f90*/  ISETP.GT.U32.AND P2, PT, R251.reuse, R47, PT ;  /* 0x0000002ffb00720c */ /* 0x040fe20003f44070 */
[--C-:B------:R-:W-:Y:S01]  /*7fa0*/  @!P1 IMAD.IADD R46, R46, 0x1, -R251.reuse ;  /* 0x000000012e2e9824 */ /* 0x100fe200078e0afb */
[C---:B------:R-:W-:Y:S01]  /*7fb0*/  ISETP.GT.U32.AND P1, PT, R251.reuse, R52, PT ;  /* 0x00000034fb00720c */ /* 0x040fe20003f24070 */
[--C-:B------:R-:W-:Y:S01]  /*7fc0*/  @!P4 IMAD.IADD R42, R42, 0x1, -R251.reuse ;  /* 0x000000012a2ac824 */ /* 0x100fe200078e0afb */
[C---:B------:R-:W-:Y:S01]  /*7fd0*/  ISETP.GT.U32.AND P4, PT, R251.reuse, R48, PT ;  /* 0x00000030fb00720c */ /* 0x040fe20003f84070 */
[--C-:B------:R-:W-:Y:S01]  /*7fe0*/  @!P5 IMAD.IADD R44, R44, 0x1, -R251.reuse ;  /* 0x000000012c2cd824 */ /* 0x100fe200078e0afb */
[----:B------:R-:W-:Y:S01]  /*7ff0*/  ISETP.GT.U32.AND P5, PT, R251, R50, PT ;  /* 0x00000032fb00720c */ /* 0x000fe20003fa4070 */
[--C-:B------:R-:W-:Y:S01]  /*8000*/  @!P0 IMAD.IADD R49, R49, 0x1, -R251.reuse ;  /* 0x0000000131318824 */ /* 0x100fe200078e0afb */
[----:B------:R-:W-:Y:S01]  /*8010*/  ISETP.GT.U32.AND P0, PT, R251, R56, PT ;  /* 0x00000038fb00720c */ /* 0x000fe20003f04070 */
[--C-:B------:R-:W-:Y:S01]  /*8020*/  @!P6 IMAD.IADD R41, R41, 0x1, -R251.reuse ;  /* 0x000000012929e824 */ /* 0x100fe200078e0afb */
[----:B------:R-:W-:Y:S01]  /*8030*/  ISETP.GT.U32.AND P6, PT, R251, R53, PT ;  /* 0x00000035fb00720c */ /* 0x000fe20003fc4070 */
[----:B------:R-:W-:Y:S01]  /*8040*/  @!P3 IMAD.IADD R45, R45, 0x1, -R251 ;  /* 0x000000012d2db824 */ /* 0x000fe200078e0afb */
[----:B------:R-:W-:-:S02]  /*8050*/  ISETP.GT.U32.AND P3, PT, R251, R51, PT ;  /* 0x00000033fb00720c */ /* 0x000fc40003f64070 */
[----:B------:R-:W-:Y:S02]  /*8060*/  @!P2 IADD3 R47, PT, PT, R47, -R251, RZ ;  /* 0x800000fb2f2fa210 */ /* 0x000fe40007ffe0ff */
[C---:B------:R-:W-:Y:S01]  /*8070*/  ISETP.GT.U32.AND P2, PT, R251.reuse, R54, PT ;  /* 0x00000036fb00720c */ /* 0x040fe20003f44070 */
[--C-:B------:R-:W-:Y:S01]  /*8080*/  @!P1 IMAD.IADD R52, R52, 0x1, -R251.reuse ;  /* 0x0000000134349824 */ /* 0x100fe200078e0afb */
[C---:B------:R-:W-:Y:S01]  /*8090*/  ISETP.GT.U32.AND P1, PT, R251.reuse, R59, PT ;  /* 0x0000003bfb00720c */ /* 0x040fe20003f24070 */
[--C-:B------:R-:W-:Y:S01]  /*80a0*/  @!P4 IMAD.IADD R48, R48, 0x1, -R251.reuse ;  /* 0x000000013030c824 */ /* 0x100fe200078e0afb */
[C---:B------:R-:W-:Y:S01]  /*80b0*/  ISETP.GT.U32.AND P4, PT, R251.reuse, R55, PT ;  /* 0x00000037fb00720c */ /* 0x040fe20003f84070 */
[--C-:B------:R-:W-:Y:S01]  /*80c0*/  @!P5 IMAD.IADD R50, R50, 0x1, -R251.reuse ;  /* 0x000000013232d824 */ /* 0x100fe200078e0afb */
[C---:B------:R-:W-:Y:S01]  /*80d0*/  ISETP.GT.U32.AND P5, PT, R251.reuse, R57, PT ;  /* 0x00000039fb00720c */ /* 0x040fe20003fa4070 */
[--C-:B------:R-:W-:Y:S01]  /*80e0*/  @!P0 IMAD.IADD R56, R56, 0x1, -R251.reuse ;  /* 0x0000000138388824 */ /* 0x100fe200078e0afb */
[----:B------:R-:W-:Y:S01]  /*80f0*/  ISETP.GT.U32.AND P0, PT, R251, R63, PT ;  /* 0x0000003ffb00720c */ /* 0x000fe20003f04070 */
[----:B------:R-:W-:Y:S01]  /*8100*/  @!P6 IMAD.IADD R53, R53, 0x1, -R251 ;  /* 0x000000013535e824 */ /* 0x000fe200078e0afb */
[----:B------:R-:W-:-:S02]  /*8110*/  @!P3 IADD3 R51, PT, PT, R51, -R251, RZ ;  /* 0x800000fb3333b210 */ /* 0x000fc40007ffe0ff */
[C---:B------:R-:W-:Y:S01]  /*8120*/  ISETP.GT.U32.AND P3, PT, R251.reuse, R58, PT ;  /* 0x0000003afb00720c */ /* 0x040fe20003f64070 */
[--C-:B------:R-:W-:Y:S01]  /*8130*/  @!P2 IMAD.IADD R54, R54, 0x1, -R251.reuse ;  /* 0x000000013636a824 */ /* 0x100fe200078e0afb */
[C---:B------:R-:W-:Y:S02]  /*8140*/  ISETP.GT.U32.AND P6, PT, R251.reuse, R60, PT ;  /* 0x0000003cfb00720c */ /* 0x040fe40003fc4070 */
[----:B------:R-:W-:Y:S02]  /*8150*/  ISETP.GT.U32.AND P2, PT, R251, R61, PT ;  /* 0x0000003dfb00720c */ /* 0x000fe40003f44070 */
[-C--:B------:R-:W-:Y:S01]  /*8160*/  @!P1 IADD3 R59, PT, PT, R59, -R251.reuse, RZ ;  /* 0x800000fb3b3b9210 */ /* 0x080fe20007ffe0ff */
[----:B------:R-:W-:Y:S01]  /*8170*/  @!P5 IMAD.IADD R57, R57, 0x1, -R251 ;  /* 0x000000013939d824 */ /* 0x000fe200078e0afb */
[----:B------:R-:W-:Y:S02]  /*8180*/  ISETP.GT.U32.AND P1, PT, R251, R66, PT ;  /* 0x00000042fb00720c */ /* 0x000fe40003f24070 */
[----:B------:R-:W-:-:S02]  /*8190*/  @!P4 IADD3 R55, PT, PT, R55, -R251, RZ ;  /* 0x800000fb3737c210 */ /* 0x000fc40007ffe0ff */
[C---:B------:R-:W-:Y:S02]  /*81a0*/  ISETP.GT.U32.AND P4, PT, R251.reuse, R62, PT ;  /* 0x0000003efb00720c */ /* 0x040fe40003f84070 */
[----:B------:R-:W-:Y:S02]  /*81b0*/  ISETP.GT.U32.AND P5, PT, R251, R64, PT ;  /* 0x00000040fb00720c */ /* 0x000fe40003fa4070 */
[----:B------:R-:W-:Y:S02]  /*81c0*/  @!P0 IADD3 R63, PT, PT, R63, -R251, RZ ;  /* 0x800000fb3f3f8210 */ /* 0x000fe40007ffe0ff */
[C---:B------:R-:W-:Y:S01]  /*81d0*/  ISETP.GT.U32.AND P0, PT, R251.reuse, R57, PT ;  /* 0x00000039fb00720c */ /* 0x040fe20003f04070 */
[--C-:B------:R-:W-:Y:S01]  /*81e0*/  @!P3 IMAD.IADD R58, R58, 0x1, -R251.reuse ;  /* 0x000000013a3ab824 */ /* 0x100fe200078e0afb */
[----:B------:R-:W-:Y:S01]  /*81f0*/  ISETP.GT.U32.AND P3, PT, R251, R65, PT ;  /* 0x00000041fb00720c */ /* 0x000fe20003f64070 */
[--C-:B------:R-:W-:Y:S02]  /*8200*/  @!P6 IMAD.IADD R60, R60, 0x1, -R251.reuse ;  /* 0x000000013c3ce824 */ /* 0x100fe400078e0afb */
        /* <DEDUP_REMOVED lines=10> */
[----:B------:R-:W-:Y:S01]  /*82b0*/  @!P3 IMAD.IADD R65, R65, 0x1, -R251 ;  /* 0x000000014141b824 */ /* 0x000fe200078e0afb */
[----:B------:R-:W-:-:S03]  /*82c0*/  ISETP.GT.U32.AND P3, PT, R251, R59, PT ;  /* 0x0000003bfb00720c */ /* 0x000fc60003f64070 */
[--C-:B------:R-:W-:Y:S01]  /*82d0*/  @!P2 IMAD.IADD R55, R55, 0x1, -R251.reuse ;  /* 0x000000013737a824 */ /* 0x100fe200078e0afb */
[C---:B------:R-:W-:Y:S01]  /*82e0*/  ISETP.GT.U32.AND P2, PT, R251.reuse, R61, PT ;  /* 0x0000003dfb00720c */ /* 0x040fe20003f44070 */
[--C-:B------:R-:W-:Y:S01]  /*82f0*/  @!P1 IMAD.IADD R60, R60, 0x1, -R251.reuse ;  /* 0x000000013c3c9824 */ /* 0x100fe200078e0afb */
[C---:B------:R-:W-:Y:S01]  /*8300*/  ISETP.GT.U32.AND P1, PT, R251.reuse, R67, PT ;  /* 0x00000043fb00720c */ /* 0x040fe20003f24070 */
[--C-:B------:R-:W-:Y:S01]  /*8310*/  @!P4 IMAD.IADD R56, R56, 0x1, -R251.reuse ;  /* 0x000000013838c824 */ /* 0x100fe200078e0afb */
[C---:B------:R-:W-:Y:S02]  /*8320*/  ISETP.GT.U32.AND P4, PT, R251.reuse, R62, PT ;  /* 0x0000003efb00720c */ /* 0x040fe40003f84070 */
[----:B------:R-:W-:Y:S02]  /*8330*/  @!P5 IADD3 R58, PT, PT, R58, -R251, RZ ;  /* 0x800000fb3a3ad210 */ /* 0x000fe40007ffe0ff */
[----:B------:R-:W-:Y:S01]  /*8340*/  ISETP.GT.U32.AND P5, PT, R251, R64, PT ;  /* 0x00000040fb00720c */ /* 0x000fe20003fa4070 */
[----:B------:R-:W-:Y:S01]  /*8350*/  @!P0 IMAD.IADD R63, R63, 0x1, -R251 ;  /* 0x000000013f3f8824 */ /* 0x000fe200078e0afb */
[----:B------:R-:W-:-:S02]  /*8360*/  ISETP.GT.U32.AND P6, PT, R251, R54, PT ;  /* 0x00000036fb00720c */ /* 0x000fc40003fc4070 */
[----:B------:R-:W-:Y:S01]  /*8370*/  ISETP.GT.U32.AND P0, PT, R251, R70, PT ;  /* 0x00000046fb00720c */ /* 0x000fe20003f04070 */
[--C-:B------:R-:W-:Y:S01]  /*8380*/  @!P3 IMAD.IADD R59, R59, 0x1, -R251.reuse ;  /* 0x000000013b3bb824 */ /* 0x100fe200078e0afb */
[----:B------:R-:W-:Y:S01]  /*8390*/  ISETP.GT.U32.AND P3, PT, R251, R65, PT ;  /* 0x00000041fb00720c */ /* 0x000fe20003f64070 */
[--C-:B------:R-:W-:Y:S01]  /*83a0*/  @!P2 IMAD.IADD R61, R61, 0x1, -R251.reuse ;  /* 0x000000013d3da824 */ /* 0x100fe200078e0afb */
[----:B------:R-:W-:Y:S01]  /*83b0*/  ISETP.GT.U32.AND P2, PT, R251, R68, PT ;  /* 0x00000044fb00720c */ /* 0x000fe20003f44070 */
[--C-:B------:R-:W-:Y:S01]  /*83c0*/  @!P1 IMAD.IADD R67, R67, 0x1, -R251.reuse ;  /* 0x0000000143439824 */ /* 0x100fe200078e0afb */
[C---:B------:R-:W-:Y:S02]  /*83d0*/  ISETP.GT.U32.AND P1, PT, R251.reuse, R74, PT ;  /* 0x0000004afb00720c */ /* 0x040fe40003f24070 */
[----:B------:R-:W-:Y:S01]  /*83e0*/  @!P4 IADD3 R62, PT, PT, R62, -R251, RZ ;  /* 0x800000fb3e3ec210 */ /* 0x000fe20007ffe0ff */
[----:B------:R-:W-:Y:S01]  /*83f0*/  @!P5 IMAD.IADD R64, R64, 0x1, -R251 ;  /* 0x000000014040d824 */ /* 0x000fe200078e0afb */
[----:B------:R-:W-:-:S02]  /*8400*/  ISETP.GT.U32.AND P4, PT, R251, R69, PT ;  /* 0x00000045fb00720c */ /* 0x000fc40003f84070 */
[C---:B------:R-:W-:Y:S02]  /*8410*/  ISETP.GT.U32.AND P5, PT, R251.reuse, R71, PT ;  /* 0x00000047fb00720c */ /* 0x040fe40003fa4070 */
[-C--:B------:R-:W-:Y:S02]  /*8420*/  @!P6 IADD3 R54, PT, PT, R54, -R251.reuse, RZ ;  /* 0x800000fb3636e210 */ /* 0x080fe40007ffe0ff */
[----:B------:R-:W-:Y:S02]  /*8430*/  @!P0 IADD3 R70, PT, PT, R70, -R251, RZ ;  /* 0x800000fb46468210 */ /* 0x000fe40007ffe0ff */
[C---:B------:R-:W-:Y:S02]  /*8440*/  ISETP.GT.U32.AND P6, PT, R251.reuse, R66, PT ;  /* 0x00000042fb00720c */ /* 0x040fe40003fc4070 */
[----:B------:R-:W-:Y:S01]  /*8450*/  ISETP.GT.U32.AND P0, PT, R251, R77, PT ;  /* 0x0000004dfb00720c */ /* 0x000fe20003f04070 */
[--C-:B------:R-:W-:Y:S01]  /*8460*/  @!P3 IMAD.IADD R65, R65, 0x1, -R251.reuse ;  /* 0x000000014141b824 */ /* 0x100fe200078e0afb */
[C---:B------:R-:W-:Y:S01]  /*8470*/  ISETP.GT.U32.AND P3, PT, R251.reuse, R72, PT ;  /* 0x00000048fb00720c */ /* 0x040fe20003f64070 */
[----:B------:R-:W-:Y:S01]  /*8480*/  @!P2 IMAD.IADD R68, R68, 0x1, -R251 ;  /* 0x000000014444a824 */ /* 0x000fe200078e0afb */
[----:B------:R-:W-:-:S02]  /*8490*/  ISETP.GT.U32.AND P2, PT, R251, R75, PT ;  /* 0x0000004bfb00720c */ /* 0x000fc40003f44070 */
[-C--:B------:R-:W-:Y:S01]  /*84a0*/  @!P1 IADD3 R74, PT, PT, R74, -R251.reuse, RZ ;  /* 0x800000fb4a4a9210 */ /* 0x080fe20007ffe0ff */
[--C-:B------:R-:W-:Y:S01]  /*84b0*/  @!P4 IMAD.IADD R69, R69, 0x1, -R251.reuse ;  /* 0x000000014545c824 */ /* 0x100fe200078e0afb */
[----:B------:R-:W-:Y:S01]  /*84c0*/  ISETP.GT.U32.AND P1, PT, R251, R68, PT ;  /* 0x00000044fb00720c */ /* 0x000fe20003f24070 */
[--C-:B------:R-:W-:Y:S01]  /*84d0*/  @!P5 IMAD.IADD R71, R71, 0x1, -R251.reuse ;  /* 0x000000014747d824 */ /* 0x100fe200078e0afb */
[C---:B------:R-:W-:Y:S02]  /*84e0*/  ISETP.GT.U32.AND P4, PT, R251.reuse, R76, PT ;  /* 0x0000004cfb00720c */ /* 0x040fe40003f84070 */
[----:B------:R-:W-:Y:S01]  /*84f0*/  ISETP.GT.U32.AND P5, PT, R251, R78, PT ;  /* 0x0000004efb00720c */ /* 0x000fe20003fa4070 */
[----:B------:R-:W-:Y:S01]  /*8500*/  @!P0 IMAD.IADD R77, R77, 0x1, -R251 ;  /* 0x000000014d4d8824 */ /* 0x000fe200078e0afb */
[----:B------:R-:W-:Y:S02]  /*8510*/  @!P6 IADD3 R66, PT, PT, R66, -R251, RZ ;  /* 0x800000fb4242e210 */ /* 0x000fe40007ffe0ff */
[----:B------:R-:W-:-:S02]  /*8520*/  ISETP.GT.U32.AND P6, PT, R251, R73, PT ;  /* 0x00000049fb00720c */ /* 0x000fc40003fc4070 */
[C---:B------:R-:W-:Y:S01]  /*8530*/  ISETP.GT.U32.AND P0, PT, R251.reuse, R71, PT ;  /* 0x00000047fb00720c */ /* 0x040fe20003f04070 */
[--C-:B------:R-:W-:Y:S01]  /*8540*/  @!P3 IMAD.IADD R72, R72, 0x1, -R251.reuse ;  /* 0x000000014848b824 */ /* 0x100fe200078e0afb */
[----:B------:R-:W-:Y:S01]  /*8550*/  ISETP.GT.U32.AND P3, PT, R251, R79, PT ;  /* 0x0000004ffb00720c */ /* 0x000fe20003f64070 */
[--C-:B------:R-:W-:Y:S01]  /*8560*/  @!P2 IMAD.IADD R75, R75, 0x1, -R251.reuse ;  /* 0x000000014b4ba824 */ /* 0x100fe200078e0afb */
[C---:B------:R-:W-:Y:S01]  /*8570*/  ISETP.GT.U32.AND P2, PT, R251.reuse, R69, PT ;  /* 0x00000045fb00720c */ /* 0x040fe20003f44070 */
[--C-:B------:R-:W-:Y:S01]  /*8580*/  @!P1 IMAD.IADD R68, R68, 0x1, -R251.reuse ;  /* 0x0000000144449824 */ /* 0x100fe200078e0afb */
[C---:B------:R-:W-:Y:S01]  /*8590*/  ISETP.GT.U32.AND P1, PT, R251.reuse, R74, PT ;  /* 0x0000004afb00720c */ /* 0x040fe20003f24070 */
[----:B------:R-:W-:Y:S01]  /*85a0*/  @!P4 IMAD.IADD R76, R76, 0x1, -R251 ;  /* 0x000000014c4cc824 */ /* 0x000fe200078e0afb */
[----:B------:R-:W-:Y:S02]  /*85b0*/  @!P5 IADD3 R78, PT, PT, R78, -R251, RZ ;  /* 0x800000fb4e4ed210 */ /* 0x000fe40007ffe0ff */
[----:B------:R-:W-:-:S02]  /*85c0*/  ISETP.GT.U32.AND P4, PT, R251, R70, PT ;  /* 0x00000046fb00720c */ /* 0x000fc40003f84070 */
[----:B------:R-:W-:Y:S01]  /*85d0*/  ISETP.GT.U32.AND P5, PT, R251, R72, PT ;  /* 0x00000048fb00720c */ /* 0x000fe20003fa4070 */
[--C-:B------:R-:W-:Y:S02]  /*85e0*/  @!P6 IMAD.IADD R73, R73, 0x1, -R251.reuse ;  /* 0x000000014949e824 */ /* 0x100fe400078e0afb */
[--C-:B------:R-:W-:Y:S01]  /*85f0*/  @!P0 IMAD.IADD R71, R71, 0x1, -R251.reuse ;  /* 0x0000000147478824 */ /* 0x100fe200078e0afb */
[----:B------:R-:W-:Y:S01]  /*8600*/  ISETP.GT.U32.AND P0, PT, R251, R77, PT ;  /* 0x0000004dfb00720c */ /* 0x000fe20003f04070 */
[--C-:B------:R-:W-:Y:S01]  /*8610*/  @!P3 IMAD.IADD R79, R79, 0x1, -R251.reuse ;  /* 0x000000014f4fb824 */ /* 0x100fe200078e0afb */
[----:B------:R-:W-:Y:S02]  /*8620*/  @!P2 IADD3 R69, PT, PT, R69, -R251, RZ ;  /* 0x800000fb4545a210 */ /* 0x000fe40007ffe0ff */
[C---:B------:R-:W-:Y:S02]  /*8630*/  ISETP.GT.U32.AND P3, PT, R251.reuse, R73, PT ;  /* 0x00000049fb00720c */ /* 0x040fe40003f64070 */
[C---:B------:R-:W-:Y:S01]  /*8640*/  ISETP.GT.U32.AND P2, PT, R251.reuse, R75, PT ;  /* 0x0000004bfb00720c */ /* 0x040fe20003f44070 */
[--C-:B------:R-:W-:Y:S01]  /*8650*/  @!P1 IMAD.IADD R74, R74, 0x1, -R251.reuse ;  /* 0x000000014a4a9824 */ /* 0x100fe200078e0afb */
[C---:B------:R-:W-:Y:S01]  /*8660*/  ISETP.GT.U32.AND P6, PT, R251.reuse, R67, PT ;  /* 0x00000043fb00720c */ /* 0x040fe20003fc4070 */
[--C-:B------:R-:W-:Y:S01]  /*8670*/  @!P4 IMAD.IADD R70, R70, 0x1, -R251.reuse ;  /* 0x000000014646c824 */ /* 0x100fe200078e0afb */
[C---:B------:R-:W-:Y:S01]  /*8680*/  ISETP.GT.U32.AND P1, PT, R251.reuse, R81, PT ;  /* 0x00000051fb00720c */ /* 0x040fe20003f24070 */
[----:B------:R-:W-:Y:S01]  /*8690*/  @!P5 IMAD.IADD R72, R72, 0x1, -R251 ;  /* 0x000000014848d824 */ /* 0x000fe200078e0afb */
[----:B------:R-:W-:-:S02]  /*86a0*/  ISETP.GT.U32.AND P4, PT, R251, R76, PT ;  /* 0x0000004cfb00720c */ /* 0x000fc40003f84070 */
[----:B------:R-:W-:Y:S02]  /*86b0*/  ISETP.GT.U32.AND P5, PT, R251, R78, PT ;  /* 0x0000004efb00720c */ /* 0x000fe40003fa4070 */
[-C--:B------:R-:W-:Y:S02]  /*86c0*/  @!P0 IADD3 R77, PT, PT, R77, -R251.reuse, RZ ;  /* 0x800000fb4d4d8210 */ /* 0x080fe40007ffe0ff */
[----:B------:R-:W-:Y:S01]  /*86d0*/  ISETP.GT.U32.AND P0, PT, R251, R84, PT ;  /* 0x00000054fb00720c */ /* 0x000fe20003f04070 */
[--C-:B------:R-:W-:Y:S01]  /*86e0*/  @!P2 IMAD.IADD R75, R75, 0x1, -R251.reuse ;  /* 0x000000014b4ba824 */ /* 0x100fe200078e0afb */
[----:B------:R-:W-:Y:S01]  /*86f0*/  @!P3 IADD3 R73, PT, PT, R73, -R251, RZ ;  /* 0x800000fb4949b210 */ /* 0x000fe20007ffe0ff */
[----:B------:R-:W-:Y:S01]  /*8700*/  @!P6 IMAD.IADD R67, R67, 0x1, -R251 ;  /* 0x000000014343e824 */ /* 0x000fe200078e0afb */
[C---:B------:R-:W-:Y:S02]  /*8710*/  ISETP.GT.U32.AND P3, PT, R251.reuse, R80, PT ;  /* 0x00000050fb00720c */ /* 0x040fe40003f64070 */
[----:B------:R-:W-:-:S02]  /*8720*/  ISETP.GT.U32.AND P2, PT, R251, R82, PT ;  /* 0x00000052fb00720c */ /* 0x000fc40003f44070 */
[----:B------:R-:W-:Y:S02]  /*8730*/  ISETP.GT.U32.AND P6, PT, R251, R79, PT ;  /* 0x0000004ffb00720c */ /* 0x000fe40003fc4070 */
[----:B------:R-:W-:Y:S01]  /*8740*/  @!P1 IADD3 R81, PT, PT, R81, -R251, RZ ;  /* 0x800000fb51519210 */ /* 0x000fe20007ffe0ff */
        /* <DEDUP_REMOVED lines=12> */
[C---:B------:R-:W-:Y:S01]  /*8810*/  ISETP.GT.U32.AND P6, PT, R251.reuse, R86, PT ;  /* 0x00000056fb00720c */ /* 0x040fe20003fc4070 */
[--C-:B------:R-:W-:Y:S01]  /*8820*/  @!P1 IMAD.IADD R88, R88, 0x1, -R251.reuse ;  /* 0x0000000158589824 */ /* 0x100fe200078e0afb */
[----:B------:R-:W-:Y:S01]  /*8830*/  ISETP.GT.U32.AND P1, PT, R251, R82, PT ;  /* 0x00000052fb00720c */ /* 0x000fe20003f24070 */
[----:B------:R-:W-:Y:S01]  /*8840*/  @!P4 IMAD.IADD R83, R83, 0x1, -R251 ;  /* 0x000000015353c824 */ /* 0x000fe200078e0afb */
[----:B------:R-:W-:-:S02]  /*8850*/  ISETP.GT.U32.AND P4, PT, R251, R90, PT ;  /* 0x0000005afb00720c */ /* 0x000fc40003f84070 */
[----:B------:R-:W-:Y:S02]  /*8860*/  @!P5 IADD3 R85, PT, PT, R85, -R251, RZ ;  /* 0x800000fb5555d210 */ /* 0x000fe40007ffe0ff */
[----:B------:R-:W-:Y:S01]  /*8870*/  ISETP.GT.U32.AND P5, PT, R251, R92, PT ;  /* 0x0000005cfb00720c */ /* 0x000fe20003fa4070 */
[--C-:B------:R-:W-:Y:S01]  /*8880*/  @!P0 IMAD.IADD R91, R91, 0x1, -R251.reuse ;  /* 0x000000015b5b8824 */ /* 0x100fe200078e0afb */
[----:B------:R-:W-:Y:S01]  /*8890*/  ISETP.GT.U32.AND P0, PT, R251, R85, PT ;  /* 0x00000055fb00720c */ /* 0x000fe20003f04070 */
[--C-:B------:R-:W-:Y:S01]  /*88a0*/  @!P3 IMAD.IADD R87, R87, 0x1, -R251.reuse ;  /* 0x000000015757b824 */ /* 0x100fe200078e0afb */
[----:B------:R-:W-:Y:S01]  /*88b0*/  @!P2 IADD3 R89, PT, PT, R89, -R251, RZ ;  /* 0x800000fb5959a210 */ /* 0x000fe20007ffe0ff */
        /* <DEDUP_REMOVED lines=9> */
[----:B------:R-:W-:Y:S01]  /*8950*/  ISETP.GT.U32.AND P5, PT, R251, R86, PT ;  /* 0x00000056fb00720c */ /* 0x000fe20003fa4070 */
[--C-:B------:R-:W-:Y:S01]  /*8960*/  @!P0 IMAD.IADD R85, R85, 0x1, -R251.reuse ;  /* 0x0000000155558824 */ /* 0x100fe200078e0afb */
[----:B------:R-:W-:Y:S01]  /*8970*/  ISETP.GT.U32.AND P0, PT, R251, R91, PT ;  /* 0x0000005bfb00720c */ /* 0x000fe20003f04070 */
[--C-:B------:R-:W-:Y:S01]  /*8980*/  @!P3 IMAD.IADD R81, R81, 0x1, -R251.reuse ;  /* 0x000000015151b824 */ /* 0x100fe200078e0afb */
[----:B------:R-:W-:Y:S01]  /*8990*/  ISETP.GT.U32.AND P3, PT, R251, R87, PT ;  /* 0x00000057fb00720c */ /* 0x000fe20003f64070 */
[----:B------:R-:W-:Y:S01]  /*89a0*/  @!P2 IMAD.IADD R83, R83, 0x1, -R251 ;  /* 0x000000015353a824 */ /* 0x000fe200078e0afb */
[C---:B------:R-:W-:Y:S02]  /*89b0*/  ISETP.GT.U32.AND P2, PT, R251.reuse, R89, PT ;  /* 0x00000059fb00720c */ /* 0x040fe40003f44070 */
[----:B------:R-:W-:Y:S02]  /*89c0*/  @!P1 IADD3 R88, PT, PT, R88, -R251, RZ ;  /* 0x800000fb58589210 */ /* 0x000fe40007ffe0ff */
[----:B------:R-:W-:-:S02]  /*89d0*/  ISETP.GT.U32.AND P1, PT, R251, R95, PT ;  /* 0x0000005ffb00720c */ /* 0x000fc40003f24070 */
[-C--:B------:R-:W-:Y:S01]  /*89e0*/  @!P6 IADD3 R80, PT, PT, R80, -R251.reuse, RZ ;  /* 0x800000fb5050e210 */ /* 0x080fe20007ffe0ff */
[--C-:B------:R-:W-:Y:S01]  /*89f0*/  @!P5 IMAD.IADD R86, R86, 0x1, -R251.reuse ;  /* 0x000000015656d824 */ /* 0x100fe200078e0afb */
[----:B------:R-:W-:Y:S02]  /*8a00*/  @!P4 IADD3 R84, PT, PT, R84, -R251, RZ ;  /* 0x800000fb5454c210 */ /* 0x000fe40007ffe0ff */
[C---:B------:R-:W-:Y:S02]  /*8a10*/  ISETP.GT.U32.AND P4, PT, R251.reuse, R90, PT ;  /* 0x0000005afb00720c */ /* 0x040fe40003f84070 */
        /* <DEDUP_REMOVED lines=8> */
[--C-:B------:R-:W-:Y:S01]  /*8aa0*/  @!P1 IMAD.IADD R95, R95, 0x1, -R251.reuse ;  /* 0x000000015f5f9824 */ /* 0x100fe200078e0afb */
[C---:B------:R-:W-:Y:S01]  /*8ab0*/  ISETP.GT.U32.AND P1, PT, R251.reuse, R102, PT ;  /* 0x00000066fb00720c */ /* 0x040fe20003f24070 */
[----:B------:R-:W-:Y:S01]  /*8ac0*/  @!P4 IMAD.IADD R90, R90, 0x1, -R251 ;  /* 0x000000015a5ac824 */ /* 0x000fe200078e0afb */
[----:B------:R-:W-:-:S02]  /*8ad0*/  ISETP.GT.U32.AND P4, PT, R251, R97, PT ;  /* 0x00000061fb00720c */ /* 0x000fc40003f84070 */
[----:B------:R-:W-:Y:S01]  /*8ae0*/  @!P6 IADD3 R92, PT, PT, R92, -R251, RZ ;  /* 0x800000fb5c5ce210 */ /* 0x000fe20007ffe0ff */
[--C-:B------:R-:W-:Y:S01]  /*8af0*/  @!P5 IMAD.IADD R93, R93, 0x1, -R251.reuse ;  /* 0x000000015d5dd824 */ /* 0x100fe200078e0afb */
[C---:B------:R-:W-:Y:S02]  /*8b00*/  ISETP.GT.U32.AND P6, PT, R251.reuse, R99, PT ;  /* 0x00000063fb00720c */ /* 0x040fe40003fc4070 */
        /* <DEDUP_REMOVED lines=11> */
[--C-:B------:R-:W-:Y:S01]  /*8bc0*/  @!P6 IMAD.IADD R99, R99, 0x1, -R251.reuse ;  /* 0x000000016363e824 */ /* 0x100fe200078e0afb */
[----:B------:R-:W-:Y:S02]  /*8bd0*/  @!P5 IADD3 R100, PT, PT, R100, -R251, RZ ;  /* 0x800000fb6464d210 */ /* 0x000fe40007ffe0ff */
        /* <DEDUP_REMOVED lines=9> */
[-C--:B------:R-:W-:Y:S02]  /*8c70*/  @!P4 IADD3 R104, PT, PT, R104, -R251.reuse, RZ ;  /* 0x800000fb6868c210 */ /* 0x080fe40007ffe0ff */
[C---:B------:R-:W-:Y:S01]  /*8c80*/  ISETP.GT.U32.AND P4, PT, R251.reuse, R98, PT ;  /* 0x00000062fb00720c */ /* 0x040fe20003f84070 */
[--C-:B------:R-:W-:Y:S01]  /*8c90*/  @!P5 IMAD.IADD R94, R94, 0x1, -R251.reuse ;  /* 0x000000015e5ed824 */ /* 0x100fe200078e0afb */
[----:B------:R-:W-:Y:S02]  /*8ca0*/  ISETP.GT.U32.AND P5, PT, R251, R100, PT ;  /* 0x00000064fb00720c */ /* 0x000fe40003fa4070 */
[-C--:B------:R-:W-:Y:S02]  /*8cb0*/  @!P0 IADD3 R99, PT, PT, R99, -R251.reuse, RZ ;  /* 0x800000fb63638210 */ /* 0x080fe40007ffe0ff */
[----:B------:R-:W-:Y:S01]  /*8cc0*/  ISETP.GT.U32.AND P0, PT, R251, R106, PT ;  /* 0x0000006afb00720c */ /* 0x000fe20003f04070 */
[----:B------:R-:W-:Y:S01]  /*8cd0*/  @!P2 IMAD.IADD R97, R97, 0x1, -R251 ;  /* 0x000000016161a824 */ /* 0x000fe200078e0afb */
[----:B------:R-:W-:-:S02]  /*8ce0*/  @!P3 IADD3 R95, PT, PT, R95, -R251, RZ ;  /* 0x800000fb5f5fb210 */ /* 0x000fc40007ffe0ff */
[C---:B------:R-:W-:Y:S02]  /*8cf0*/  ISETP.GT.U32.AND P3, PT, R251.reuse, R101, PT ;  /* 0x00000065fb00720c */ /* 0x040fe40003f64070 */
[C---:B------:R-:W-:Y:S01]  /*8d00*/  ISETP.GT.U32.AND P2, PT, R251.reuse, R103, PT ;  /* 0x00000067fb00720c */ /* 0x040fe20003f44070 */
[--C-:B------:R-:W-:Y:S01]  /*8d10*/  @!P1 IMAD.IADD R102, R102, 0x1, -R251.reuse ;  /* 0x0000000166669824 */ /* 0x100fe200078e0afb */
[C---:B------:R-:W-:Y:S01]  /*8d20*/  ISETP.GT.U32.AND P6, PT, R251.reuse, R93, PT ;  /* 0x0000005dfb00720c */ /* 0x040fe20003fc4070 */
[--C-:B------:R-:W-:Y:S01]  /*8d30*/  @!P4 IMAD.IADD R98, R98, 0x1, -R251.reuse ;  /* 0x000000016262c824 */ /* 0x100fe200078e0afb */
[C---:B------:R-:W-:Y:S01]  /*8d40*/  ISETP.GT.U32.AND P1, PT, R251.reuse, R109, PT ;  /* 0x0000006dfb00720c */ /* 0x040fe20003f24070 */
[----:B------:R-:W-:Y:S01]  /*8d50*/  @!P5 IMAD.IADD R100, R100, 0x1, -R251 ;  /* 0x000000016464d824 */ /* 0x000fe200078e0afb */
[C---:B------:R-:W-:Y:S02]  /*8d60*/  ISETP.GT.U32.AND P4, PT, R251.reuse, R104, PT ;  /* 0x00000068fb00720c */ /* 0x040fe40003f84070 */
[----:B------:R-:W-:-:S02]  /*8d70*/  ISETP.GT.U32.AND P5, PT, R251, R107, PT ;  /* 0x0000006bfb00720c */ /* 0x000fc40003fa4070 */
[----:B------:R-:W-:Y:S02]  /*8d80*/  @!P0 IADD3 R106, PT, PT, R106, -R251, RZ ;  /* 0x800000fb6a6a8210 */ /* 0x000fe40007ffe0ff */
[----:B------:R-:W-:Y:S01]  /*8d90*/  ISETP.GT.U32.AND P0, PT, R251, R113, PT ;  /* 0x00000071fb00720c */ /* 0x000fe20003f04070 */
[--C-:B------:R-:W-:Y:S01]  /*8da0*/  @!P3 IMAD.IADD R101, R101, 0x1, -R251.reuse ;  /* 0x000000016565b824 */ /* 0x100fe200078e0afb */
[----:B------:R-:W-:Y:S02]  /*8db0*/  @!P2 IADD3 R103, PT, PT, R103, -R251, RZ ;  /* 0x800000fb6767a210 */ /* 0x000fe40007ffe0ff */
[C---:B------:R-:W-:Y:S02]  /*8dc0*/  ISETP.GT.U32.AND P3, PT, R251.reuse, R108, PT ;  /* 0x0000006cfb00720c */ /* 0x040fe40003f64070 */
[----:B------:R-:W-:Y:S01]  /*8dd0*/  ISETP.GT.U32.AND P2, PT, R251, R110, PT ;  /* 0x0000006efb00720c */ /* 0x000fe20003f44070 */
[----:B------:R-:W-:Y:S01]  /*8de0*/  @!P6 IMAD.IADD R93, R93, 0x1, -R251 ;  /* 0x000000015d5de824 */ /* 0x000fe200078e0afb */
[----:B------:R-:W-:-:S02]  /*8df0*/  ISETP.GT.U32.AND P6, PT, R251, R105, PT ;  /* 0x00000069fb00720c */ /* 0x000fc40003fc4070 */
[----:B------:R-:W-:Y:S01]  /*8e00*/  @!P1 IADD3 R109, PT, PT, R109, -R251, RZ ;  /* 0x800000fb6d6d9210 */ /* 0x000fe20007ffe0ff */
[--C-:B------:R-:W-:Y:S01]  /*8e10*/  @!P4 IMAD.IADD R104, R104, 0x1, -R251.reuse ;  /* 0x000000016868c824 */ /* 0x100fe200078e0afb */
[----:B------:R-:W-:Y:S01]  /*8e20*/  ISETP.GT.U32.AND P1, PT, R251, R116, PT ;  /* 0x00000074fb00720c */ /* 0x000fe20003f24070 */
[--C-:B------:R-:W-:Y:S01]  /*8e30*/  @!P5 IMAD.IADD R107, R107, 0x1, -R251.reuse ;  /* 0x000000016b6bd824 */ /* 0x100fe200078e0afb */
[C---:B------:R-:W-:Y:S02]  /*8e40*/  ISETP.GT.U32.AND P4, PT, R251.reuse, R111, PT ;  /* 0x0000006ffb00720c */ /* 0x040fe40003f84070 */
[----:B------:R-:W-:Y:S01]  /*8e50*/  ISETP.GT.U32.AND P5, PT, R251, R114, PT ;  /* 0x00000072fb00720c */ /* 0x000fe20003fa4070 */
        /* <DEDUP_REMOVED lines=16> */
[----:B------:R-:W-:Y:S01]  /*8f60*/  @!P3 IADD3 R115, PT, PT, R115, -R251, RZ ;  /* 0x800000fb7373b210 */ /* 0x000fe20007ffe0ff */
[--C-:B------:R-:W-:Y:S01]  /*8f70*/  @!P2 IMAD.IADD R117, R117, 0x1, -R251.reuse ;  /* 0x000000017575a824 */ /* 0x100fe200078e0afb */
[C---:B------:R-:W-:Y:S02]  /*8f80*/  ISETP.GT.U32.AND P3, PT, R251.reuse, R109, PT ;  /* 0x0000006dfb00720c */ /* 0x040fe40003f64070 */
[C---:B------:R-:W-:Y:S01]  /*8f90*/  ISETP.GT.U32.AND P2, PT, R251.reuse, R111, PT ;  /* 0x0000006ffb00720c */ /* 0x040fe20003f44070 */
[----:B------:R-:W-:Y:S01]  /*8fa0*/  @!P1 IMAD.IADD R110, R110, 0x1, -R251 ;  /* 0x000000016e6e9824 */ /* 0x000fe200078e0afb */
[-C--:B------:R-:W-:Y:S02]  /*8fb0*/  @!P6 IADD3 R112, PT, PT, R112, -R251.reuse, RZ ;  /* 0x800000fb7070e210 */ /* 0x080fe40007ffe0ff */
[----:B------:R-:W-:Y:S02]  /*8fc0*/  ISETP.GT.U32.AND P1, PT, R251, R116, PT ;  /* 0x00000074fb00720c */ /* 0x000fe40003f24070 */
[----:B------:R-:W-:-:S02]  /*8fd0*/  @!P4 IADD3 R118, PT, PT, R118, -R251, RZ ;  /* 0x800000fb7676c210 */ /* 0x000fc40007ffe0ff */
[-C--:B------:R-:W-:Y:S02]  /*8fe0*/  @!P5 IADD3 R108, PT, PT, R108, -R251.reuse, RZ ;  /* 0x800000fb6c6cd210 */ /* 0x080fe40007ffe0ff */
[C---:B------:R-:W-:Y:S02]  /*8ff0*/  ISETP.GT.U32.AND P6, PT, R251.reuse, R106, PT ;  /* 0x0000006afb00720c */ /* 0x040fe40003fc4070 */
[C---:B------:R-:W-:Y:S02]  /*9000*/  ISETP.GT.U32.AND P4, PT, R251.reuse, R112, PT ;  /* 0x00000070fb00720c */ /* 0x040fe40003f84070 */
[----:B------:R-:W-:Y:S01]  /*9010*/  ISETP.GT.U32.AND P5, PT, R251, R114, PT ;  /* 0x00000072fb00720c */ /* 0x000fe20003fa4070 */
[--C-:B------:R-:W-:Y:S01]  /*9020*/  @!P0 IMAD.IADD R113, R113, 0x1, -R251.reuse ;  /* 0x0000000171718824 */ /* 0x100fe200078e0afb */
        /* <DEDUP_REMOVED lines=10> */
[----:B------:R-:W-:Y:S02]  /*90d0*/  @!P5 IADD3 R114, PT, PT, R114, -R251, RZ ;  /* 0x800000fb7272d210 */ /* 0x000fe40007ffe0ff */
[----:B------:R-:W-:-:S02]  /*90e0*/  ISETP.GT.U32.AND P4, PT, R251, R119, PT ;  /* 0x00000077fb00720c */ /* 0x000fc40003f84070 */
[C---:B------:R-:W-:Y:S02]  /*90f0*/  ISETP.GT.U32.AND P5, PT, R251.reuse, R121, PT ;  /* 0x00000079fb00720c */ /* 0x040fe40003fa4070 */
[----:B------:R-:W-:Y:S02]  /*9100*/  @!P0 IADD3 R120, PT, PT, R120, -R251, RZ ;  /* 0x800000fb78788210 */ /* 0x000fe40007ffe0ff */
[----:B------:R-:W-:Y:S01]  /*9110*/  ISETP.GT.U32.AND P0, PT, R251, R127, PT ;  /* 0x0000007ffb00720c */ /* 0x000fe20003f04070 */
[----:B------:R-:W-:Y:S01]  /*9120*/  @!P3 IMAD.IADD R115, R115, 0x1, -R251 ;  /* 0x000000017373b824 */ /* 0x000fe200078e0afb */
[----:B------:R-:W-:Y:S02]  /*9130*/  @!P2 IADD3 R117, PT, PT, R117, -R251, RZ ;  /* 0x800000fb7575a210 */ /* 0x000fe40007ffe0ff */
[C---:B------:R-:W-:Y:S02]  /*9140*/  ISETP.GT.U32.AND P3, PT, R251.reuse, R122, PT ;  /* 0x0000007afb00720c */ /* 0x040fe40003f64070 */
[----:B------:R-:W-:-:S02]  /*9150*/  ISETP.GT.U32.AND P2, PT, R251, R124, PT ;  /* 0x0000007cfb00720c */ /* 0x000fc40003f44070 */
[----:B------:R-:W-:Y:S01]  /*9160*/  @!P1 IADD3 R123, PT, PT, R123, -R251, RZ ;  /* 0x800000fb7b7b9210 */ /* 0x000fe20007ffe0ff */
[--C-:B------:R-:W-:Y:S01]  /*9170*/  @!P6 IMAD.IADD R118, R118, 0x1, -R251.reuse ;  /* 0x000000017676e824 */ /* 0x100fe200078e0afb */
[----:B------:R-:W-:Y:S01]  /*9180*/  ISETP.GT.U32.AND P1, PT, R251, R130, PT ;  /* 0x00000082fb00720c */ /* 0x000fe20003f24070 */
[--C-:B------:R-:W-:Y:S01]  /*9190*/  @!P4 IMAD.IADD R119, R119, 0x1, -R251.reuse ;  /* 0x000000017777c824 */ /* 0x100fe200078e0afb */
[----:B------:R-:W-:Y:S01]  /*91a0*/  ISETP.GT.U32.AND P6, PT, R251, R125, PT ;  /* 0x0000007dfb00720c */ /* 0x000fe20003fc4070 */
[--C-:B------:R-:W-:Y:S01]  /*91b0*/  @!P5 IMAD.IADD R121, R121, 0x1, -R251.reuse ;  /* 0x000000017979d824 */ /* 0x100fe200078e0afb */
[----:B------:R-:W-:Y:S01]  /*91c0*/  ISETP.GT.U32.AND P4, PT, R251, R126, PT ;  /* 0x0000007efb00720c */ /* 0x000fe20003f84070 */
[----:B------:R-:W-:-:S03]  /*91d0*/  @!P0 IMAD.IADD R127, R127, 0x1, -R251 ;  /* 0x000000017f7f8824 */ /* 0x000fc600078e0afb */
        /* <DEDUP_REMOVED lines=8> */
[----:B------:R-:W-:Y:S02]  /*9260*/  ISETP.GT.U32.AND P1, PT, R251, R124, PT ;  /* 0x0000007cfb00720c */ /* 0x000fe40003f24070 */
[----:B------:R-:W-:-:S02]  /*9270*/  @!P4 IADD3 R126, PT, PT, R126, -R251, RZ ;  /* 0x800000fb7e7ec210 */ /* 0x000fc40007ffe0ff */
[C---:B------:R-:W-:Y:S02]  /*9280*/  ISETP.GT.U32.AND P6, PT, R251.reuse, R119, PT ;  /* 0x00000077fb00720c */ /* 0x040fe40003fc4070 */
        /* <DEDUP_REMOVED lines=8> */
[----:B------:R-:W-:Y:S01]  /*9310*/  @!P1 IMAD.IADD R124, R124, 0x1, -R251 ;  /* 0x000000017c7c9824 */ /* 0x000fe200078e0afb */
[----:B------:R-:W-:-:S02]  /*9320*/  ISETP.GT.U32.AND P5, PT, R251, R122, PT ;  /* 0x0000007afb00720c */ /* 0x000fc40003fa4070 */
[----:B------:R-:W-:Y:S01]  /*9330*/  ISETP.GT.U32.AND P1, PT, R251, R130, PT ;  /* 0x00000082fb00720c */ /* 0x000fe20003f24070 */
[--C-:B------:R-:W-:Y:S01]  /*9340*/  @!P4 IMAD.IADD R120, R120, 0x1, -R251.reuse ;  /* 0x000000017878c824 */ /* 0x100fe200078e0afb */
[----:B------:R-:W-:Y:S02]  /*9350*/  @!P6 IADD3 R119, PT, PT, R119, -R251, RZ ;  /* 0x800000fb7777e210 */ /* 0x000fe40007ffe0ff */
[C---:B------:R-:W-:Y:S02]  /*9360*/  ISETP.GT.U32.AND P4, PT, R251.reuse, R126, PT ;  /* 0x0000007efb00720c */ /* 0x040fe40003f84070 */
[----:B------:R-:W-:Y:S01]  /*9370*/  ISETP.GT.U32.AND P6, PT, R251, R128, PT ;  /* 0x00000080fb00720c */ /* 0x000fe20003fc4070 */
[--C-:B------:R-:W-:Y:S01]  /*9380*/  @!P0 IMAD.IADD R127, R127, 0x1, -R251.reuse ;  /* 0x000000017f7f8824 */ /* 0x100fe200078e0afb */
[----:B------:R-:W-:Y:S01]  /*9390*/  ISETP.GT.U32.AND P0, PT, R251, R135, PT ;  /* 0x00000087fb00720c */ /* 0x000fe20003f04070 */
[----:B------:R-:W-:Y:S01]  /*93a0*/  @!P3 IMAD.IADD R123, R123, 0x1, -R251 ;  /* 0x000000017b7bb824 */ /* 0x000fe200078e0afb */
[----:B------:R-:W-:-:S02]  /*93b0*/  @!P2 IADD3 R125, PT, PT, R125, -R251, RZ ;  /* 0x800000fb7d7da210 */ /* 0x000fc40007ffe0ff */
[C---:B------:R-:W-:Y:S02]  /*93c0*/  ISETP.GT.U32.AND P3, PT, R251.reuse, R131, PT ;  /* 0x00000083fb00720c */ /* 0x040fe40003f64070 */
[C---:B------:R-:W-:Y:S02]  /*93d0*/  ISETP.GT.U32.AND P2, PT, R251.reuse, R132, PT ;  /* 0x00000084fb00720c */ /* 0x040fe40003f44070 */
[----:B------:R-:W-:Y:S01]  /*93e0*/  @!P5 IADD3 R122, PT, PT, R122, -R251, RZ ;  /* 0x800000fb7a7ad210 */ /* 0x000fe20007ffe0ff */
[--C-:B------:R-:W-:Y:S01]  /*93f0*/  @!P1 IMAD.IADD R130, R130, 0x1, -R251.reuse ;  /* 0x0000000182829824 */ /* 0x100fe200078e0afb */
[C---:B------:R-:W-:Y:S01]  /*9400*/  ISETP.GT.U32.AND P5, PT, R251.reuse, R129, PT ;  /* 0x00000081fb00720c */ /* 0x040fe20003fa4070 */
[----:B------:R-:W-:Y:S01]  /*9410*/  @!P4 IMAD.IADD R126, R126, 0x1, -R251 ;  /* 0x000000017e7ec824 */ /* 0x000fe200078e0afb */
[----:B------:R-:W-:Y:S02]  /*9420*/  ISETP.GT.U32.AND P1, PT, R251, R138, PT ;  /* 0x0000008afb00720c */ /* 0x000fe40003f24070 */
[----:B------:R-:W-:-:S02]  /*9430*/  @!P6 IADD3 R128, PT, PT, R128, -R251, RZ ;  /* 0x800000fb8080e210 */ /* 0x000fc40007ffe0ff */
[C---:B------:R-:W-:Y:S02]  /*9440*/  ISETP.GT.U32.AND P4, PT, R251.reuse, R134, PT ;  /* 0x00000086fb00720c */ /* 0x040fe40003f84070 */
[----:B------:R-:W-:Y:S02]  /*9450*/  ISETP.GT.U32.AND P6, PT, R251, R136, PT ;  /* 0x00000088fb00720c */ /* 0x000fe40003fc4070 */
[-C--:B------:R-:W-:Y:S02]  /*9460*/  @!P0 IADD3 R135, PT, PT, R135, -R251.reuse, RZ ;  /* 0x800000fb87878210 */ /* 0x080fe40007ffe0ff */
[----:B------:R-:W-:Y:S01]  /*9470*/  ISETP.GT.U32.AND P0, PT, R251, R142, PT ;  /* 0x0000008efb00720c */ /* 0x000fe20003f04070 */
[--C-:B------:R-:W-:Y:S01]  /*9480*/  @!P2 IMAD.IADD R132, R132, 0x1, -R251.reuse ;  /* 0x000000018484a824 */ /* 0x100fe200078e0afb */
[----:B------:R-:W-:Y:S01]  /*9490*/  @!P3 IADD3 R131, PT, PT, R131, -R251, RZ ;  /* 0x800000fb8383b210 */ /* 0x000fe20007ffe0ff */
[----:B------:R-:W-:Y:S01]  /*94a0*/  @!P5 IMAD.IADD R129, R129, 0x1, -R251 ;  /* 0x000000018181d824 */ /* 0x000fe200078e0afb */
[----:B------:R-:W-:-:S02]  /*94b0*/  ISETP.GT.U32.AND P3, PT, R251, R139, PT ;  /* 0x0000008bfb00720c */ /* 0x000fc40003f64070 */
[C---:B------:R-:W-:Y:S02]  /*94c0*/  ISETP.GT.U32.AND P2, PT, R251.reuse, R140, PT ;  /* 0x0000008cfb00720c */ /* 0x040fe40003f44070 */
[C---:B------:R-:W-:Y:S02]  /*94d0*/  ISETP.GT.U32.AND P5, PT, R251.reuse, R137, PT ;  /* 0x00000089fb00720c */ /* 0x040fe40003fa4070 */
[----:B------:R-:W-:Y:S01]  /*94e0*/  @!P1 IADD3 R138, PT, PT, R138, -R251, RZ ;  /* 0x800000fb8a8a9210 */ /* 0x000fe20007ffe0ff */
[--C-:B------:R-:W-:Y:S01]  /*94f0*/  @!P4 IMAD.IADD R134, R134, 0x1, -R251.reuse ;  /* 0x000000018686c824 */ /* 0x100fe200078e0afb */
[C---:B------:R-:W-:Y:S01]  /*9500*/  ISETP.GT.U32.AND P1, PT, R251.reuse, R145, PT ;  /* 0x00000091fb00720c */ /* 0x040fe20003f24070 */
[--C-:B------:R-:W-:Y:S01]  /*9510*/  @!P6 IMAD.IADD R136, R136, 0x1, -R251.reuse ;  /* 0x000000018888e824 */ /* 0x100fe200078e0afb */
[----:B------:R-:W-:Y:S01]  /*9520*/  ISETP.GT.U32.AND P4, PT, R251, R141, PT ;  /* 0x0000008dfb00720c */ /* 0x000fe20003f84070 */
[----:B------:R-:W-:-:S03]  /*9530*/  @!P0 IMAD.IADD R142, R142, 0x1, -R251 ;  /* 0x000000018e8e8824 */ /* 0x000fc600078e0afb */
[----:B------:R-:W-:Y:S01]  /*9540*/  ISETP.GT.U32.AND P0, PT, R251, R136, PT ;  /* 0x00000088fb00720c */ /* 0x000fe20003f04070 */
[--C-:B------:R-:W-:Y:S02]  /*9550*/  @!P3 IMAD.IADD R139, R139, 0x1, -R251.reuse ;  /* 0x000000018b8bb824 */ /* 0x100fe400078e0afb */
[--C-:B------:R-:W-:Y:S01]  /*9560*/  @!P2 IMAD.IADD R140, R140, 0x1, -R251.reuse ;  /* 0x000000018c8ca824 */ /* 0x100fe200078e0afb */
[----:B------:R-:W-:Y:S01]  /*9570*/  ISETP.GT.U32.AND P2, PT, R251, R134, PT ;  /* 0x00000086fb00720c */ /* 0x000fe20003f44070 */
[--C-:B------:R-:W-:Y:S01]  /*9580*/  @!P5 IMAD.IADD R137, R137, 0x1, -R251.reuse ;  /* 0x000000018989d824 */ /* 0x100fe200078e0afb */
[----:B------:R-:W-:Y:S01]  /*9590*/  ISETP.GT.U32.AND P6, PT, R251, R143, PT ;  /* 0x0000008ffb00720c */ /* 0x000fe20003fc4070 */
[----:B------:R-:W-:Y:S01]  /*95a0*/  @!P1 IMAD.IADD R145, R145, 0x1, -R251 ;  /* 0x0000000191919824 */ /* 0x000fe200078e0afb */
[C---:B------:R-:W-:Y:S02]  /*95b0*/  ISETP.GT.U32.AND P5, PT, R251.reuse, R144, PT ;  /* 0x00000090fb00720c */ /* 0x040fe40003fa4070 */
[----:B------:R-:W-:-:S02]  /*95c0*/  ISETP.GT.U32.AND P1, PT, R251, R139, PT ;  /* 0x0000008bfb00720c */ /* 0x000fc40003f24070 */
[----:B------:R-:W-:Y:S02]  /*95d0*/  @!P4 IADD3 R141, PT, PT, R141, -R251, RZ ;  /* 0x800000fb8d8dc210 */ /* 0x000fe40007ffe0ff */
[C---:B------:R-:W-:Y:S01]  /*95e0*/  ISETP.GT.U32.AND P4, PT, R251.reuse, R135, PT ;  /* 0x00000087fb00720c */ /* 0x040fe20003f84070 */
[--C-:B------:R-:W-:Y:S01]  /*95f0*/  @!P0 IMAD.IADD R136, R136, 0x1, -R251.reuse ;  /* 0x0000000188888824 */ /* 0x100fe200078e0afb */
[C---:B------:R-:W-:Y:S02]  /*9600*/  ISETP.GT.U32.AND P3, PT, R251.reuse, R132, PT ;  /* 0x00000084fb00720c */ /* 0x040fe40003f64070 */
[----:B------:R-:W-:Y:S02]  /*9610*/  ISETP.GT.U32.AND P0, PT, R251, R142, PT ;  /* 0x0000008efb00720c */ /* 0x000fe40003f04070 */
[----:B------:R-:W-:Y:S01]  /*9620*/  @!P2 IADD3 R134, PT, PT, R134, -R251, RZ ;  /* 0x800000fb8686a210 */ /* 0x000fe20007ffe0ff */
[----:B------:R-:W-:Y:S01]  /*9630*/  @!P6 IMAD.IADD R143, R143, 0x1, -R251 ;  /* 0x000000018f8fe824 */ /* 0x000fe200078e0afb */
[----:B------:R-:W-:-:S02]  /*9640*/  ISETP.GT.U32.AND P2, PT, R251, R140, PT ;  /* 0x0000008cfb00720c */ /* 0x000fc40003f44070 */
[----:B------:R-:W-:Y:S01]  /*9650*/  @!P5 IADD3 R144, PT, PT, R144, -R251, RZ ;  /* 0x800000fb9090d210 */ /* 0x000fe20007ffe0ff */
[--C-:B------:R-:W-:Y:S01]  /*9660*/  @!P1 IMAD.IADD R139, R139, 0x1, -R251.reuse ;  /* 0x000000018b8b9824 */ /* 0x100fe200078e0afb */
[C---:B------:R-:W-:Y:S02]  /*9670*/  ISETP.GT.U32.AND P6, PT, R251.reuse, R137, PT ;  /* 0x00000089fb00720c */ /* 0x040fe40003fc4070 */
[----:B------:R-:W-:Y:S01]  /*9680*/  ISETP.GT.U32.AND P5, PT, R251, R138, PT ;  /* 0x0000008afb00720c */ /* 0x000fe20003fa4070 */
[--C-:B------:R-:W-:Y:S01]  /*9690*/  @!P4 IMAD.IADD R135, R135, 0x1, -R251.reuse ;  /* 0x000000018787c824 */ /* 0x100fe200078e0afb */
[C---:B------:R-:W-:Y:S02]  /*96a0*/  ISETP.GT.U32.AND P1, PT, R251.reuse, R146, PT ;  /* 0x00000092fb00720c */ /* 0x040fe40003f24070 */
[C---:B------:R-:W-:Y:S01]  /*96b0*/  ISETP.GT.U32.AND P4, PT, R251.reuse, R143, PT ;  /* 0x0000008ffb00720c */ /* 0x040fe20003f84070 */
[--C-:B------:R-:W-:Y:S01]  /*96c0*/  @!P3 IMAD.IADD R132, R132, 0x1, -R251.reuse ;  /* 0x000000018484b824 */ /* 0x100fe200078e0afb */
[C---:B------:R-:W-:Y:S01]  /*96d0*/  ISETP.GT.U32.AND P3, PT, R251.reuse, R141, PT ;  /* 0x0000008dfb00720c */ /* 0x040fe20003f64070 */
[----:B------:R-:W-:Y:S01]  /*96e0*/  @!P0 IMAD.IADD R142, R142, 0x1, -R251 ;  /* 0x000000018e8e8824 */ /* 0x000fe200078e0afb */
[----:B------:R-:W-:-:S02]  /*96f0*/  ISETP.GT.U32.AND P0, PT, R251, R149, PT ;  /* 0x00000095fb00720c */ /* 0x000fc40003f04070 */
[----:B------:R-:W-:Y:S02]  /*9700*/  @!P2 IADD3 R140, PT, PT, R140, -R251, RZ ;  /* 0x800000fb8c8ca210 */ /* 0x000fe40007ffe0ff */
[----:B------:R-:W-:Y:S01]  /*9710*/  ISETP.GT.U32.AND P2, PT, R251, R147, PT ;  /* 0x00000093fb00720c */ /* 0x000fe20003f44070 */
[----:B------:R-:W-:Y:S01]  /*9720*/  @!P5 IMAD.IADD R138, R138, 0x1, -R251 ;  /* 0x000000018a8ad824 */ /* 0x000fe200078e0afb */
[----:B------:R-:W-:Y:S02]  /*9730*/  @!P6 IADD3 R137, PT, PT, R137, -R251, RZ ;  /* 0x800000fb8989e210 */ /* 0x000fe40007ffe0ff */
[C---:B------:R-:W-:Y:S02]  /*9740*/  ISETP.GT.U32.AND P6, PT, R251.reuse, R144, PT ;  /* 0x00000090fb00720c */ /* 0x040fe40003fc4070 */
[----:B------:R-:W-:Y:S02]  /*9750*/  ISETP.GT.U32.AND P5, PT, R251, R145, PT ;  /* 0x00000091fb00720c */ /* 0x000fe40003fa4070 */
[----:B------:R-:W-:-:S02]  /*9760*/  @!P1 IADD3 R146, PT, PT, R146, -R251, RZ ;  /* 0x800000fb92929210 */ /* 0x000fc40007ffe0ff */
[----:B------:R-:W-:Y:S02]  /*9770*/  ISETP.GT.U32.AND P1, PT, R251, R153, PT ;  /* 0x00000099fb00720c */ /* 0x000fe40003f24070 */
[-C--:B------:R-:W-:Y:S02]  /*9780*/  @!P4 IADD3 R143, PT, PT, R143, -R251.reuse, RZ ;  /* 0x800000fb8f8fc210 */ /* 0x080fe40007ffe0ff */
[----:B------:R-:W-:Y:S01]  /*9790*/  ISETP.GT.U32.AND P4, PT, R251, R150, PT ;  /* 0x00000096fb00720c */ /* 0x000fe20003f84070 */
[--C-:B------:R-:W-:Y:S01]  /*97a0*/  @!P3 IMAD.IADD R141, R141, 0x1, -R251.reuse ;  /* 0x000000018d8db824 */ /* 0x100fe200078e0afb */
[----:B------:R-:W-:Y:S02]  /*97b0*/  @!P0 IADD3 R149, PT, PT, R149, -R251, RZ ;  /* 0x800000fb95958210 */ /* 0x000fe40007ffe0ff */
[C---:B------:R-:W-:Y:S02]  /*97c0*/  ISETP.GT.U32.AND P3, PT, R251.reuse, R148, PT ;  /* 0x00000094fb00720c */ /* 0x040fe40003f64070 */
[----:B------:R-:W-:Y:S01]  /*97d0*/  ISETP.GT.U32.AND P0, PT, R251, R156, PT ;  /* 0x0000009cfb00720c */ /* 0x000fe20003f04070 */
[--C-:B------:R-:W-:Y:S01]  /*97e0*/  @!P2 IMAD.IADD R147, R147, 0x1, -R251.reuse ;  /* 0x000000019393a824 */ /* 0x100fe200078e0afb */
[C---:B------:R-:W-:Y:S01]  /*97f0*/  ISETP.GT.U32.AND P2, PT, R251.reuse, R154, PT ;  /* 0x0000009afb00720c */ /* 0x040fe20003f44070 */
[--C-:B------:R-:W-:Y:S01]  /*9800*/  @!P6 IMAD.IADD R144, R144, 0x1, -R251.reuse ;  /* 0x000000019090e824 */ /* 0x100fe200078e0afb */
[----:B------:R-:W-:Y:S01]  /*9810*/  ISETP.GT.U32.AND P6, PT, R251, R151, PT ;  /* 0x00000097fb00720c */ /* 0x000fe20003fc4070 */
[--C-:B------:R-:W-:Y:S01]  /*9820*/  @!P5 IMAD.IADD R145, R145, 0x1, -R251.reuse ;  /* 0x000000019191d824 */ /* 0x100fe200078e0afb */
[----:B------:R-:W-:Y:S01]  /*9830*/  ISETP.GT.U32.AND P5, PT, R251, R152, PT ;  /* 0x00000098fb00720c */ /* 0x000fe20003fa4070 */
[--C-:B------:R-:W-:Y:S01]  /*9840*/  @!P1 IMAD.IADD R153, R153, 0x1, -R251.reuse ;  /* 0x0000000199999824 */ /* 0x100fe200078e0afb */
        /* <DEDUP_REMOVED lines=9> */
[----:B------:R-:W-:-:S02]  /*98e0*/  @!P6 IMAD.IADD R151, R151, 0x1, -R251 ;  /* 0x000000019797e824 */ /* 0x000fc400078e0afb */
[----:B------:R-:W-:Y:S02]  /*98f0*/  @!P5 IADD3 R152, PT, PT, R152, -R251, RZ ;  /* 0x800000fb9898d210 */ /* 0x000fe40007ffe0ff */
[----:B------:R-:W-:Y:S01]  /*9900*/  ISETP.GT.U32.AND P5, PT, R251, R146, PT ;  /* 0x00000092fb00720c */ /* 0x000fe20003fa4070 */
[--C-:B------:R-:W-:Y:S01]  /*9910*/  @!P1 IMAD.IADD R147, R147, 0x1, -R251.reuse ;  /* 0x0000000193939824 */ /* 0x100fe200078e0afb */
[----:B------:R-:W-:Y:S01]  /*9920*/  ISETP.GT.U32.AND P1, PT, R251, R153, PT ;  /* 0x00000099fb00720c */ /* 0x000fe20003f24070 */
[--C-:B------:R-:W-:Y:S01]  /*9930*/  @!P4 IMAD.IADD R157, R157, 0x1, -R251.reuse ;  /* 0x000000019d9dc824 */ /* 0x100fe200078e0afb */
[----:B------:R-:W-:Y:S02]  /*9940*/  ISETP.GT.U32.AND P4, PT, R251, R151, PT ;  /* 0x00000097fb00720c */ /* 0x000fe40003f84070 */
[----:B------:R-:W-:Y:S01]  /*9950*/  @!P3 IADD3 R155, PT, PT, R155, -R251, RZ ;  /* 0x800000fb9b9bb210 */ /* 0x000fe20007ffe0ff */
[----:B------:R-:W-:Y:S01]  /*9960*/  @!P0 IMAD.IADD R150, R150, 0x1, -R251 ;  /* 0x0000000196968824 */ /* 0x000fe200078e0afb */
[----:B------:R-:W-:-:S02]  /*9970*/  ISETP.GT.U32.AND P3, PT, R251, R149, PT ;  /* 0x00000095fb00720c */ /* 0x000fc40003f64070 */
[C---:B------:R-:W-:Y:S02]  /*9980*/  ISETP.GT.U32.AND P0, PT, R251.reuse, R156, PT ;  /* 0x0000009cfb00720c */ /* 0x040fe40003f04070 */
[C---:B------:R-:W-:Y:S02]  /*9990*/  ISETP.GT.U32.AND P6, PT, R251.reuse, R158, PT ;  /* 0x0000009efb00720c */ /* 0x040fe40003fc4070 */
[----:B------:R-:W-:Y:S01]  /*99a0*/  @!P2 IADD3 R148, PT, PT, R148, -R251, RZ ;  /* 0x800000fb9494a210 */ /* 0x000fe20007ffe0ff */
[--C-:B------:R-:W-:Y:S01]  /*99b0*/  @!P5 IMAD.IADD R146, R146, 0x1, -R251.reuse ;  /* 0x000000019292d824 */ /* 0x100fe200078e0afb */
[----:B------:R-:W-:Y:S01]  /*99c0*/  ISETP.GT.U32.AND P2, PT, R251, R154, PT ;  /* 0x0000009afb00720c */ /* 0x000fe20003f44070 */
[----:B------:R-:W-:Y:S01]  /*99d0*/  @!P1 IMAD.IADD R153, R153, 0x1, -R251 ;  /* 0x0000000199999824 */ /* 0x000fe200078e0afb */
[C---:B------:R-:W-:Y:S02]  /*99e0*/  ISETP.GT.U32.AND P5, PT, R251.reuse, R152, PT ;  /* 0x00000098fb00720c */ /* 0x040fe40003fa4070 */
[----:B------:R-:W-:-:S02]  /*99f0*/  ISETP.GT.U32.AND P1, PT, R251, R160, PT ;  /* 0x000000a0fb00720c */ /* 0x000fc40003f24070 */
[----:B------:R-:W-:Y:S02]  /*9a00*/  @!P4 IADD3 R151, PT, PT, R151, -R251, RZ ;  /* 0x800000fb9797c210 */ /* 0x000fe40007ffe0ff */
[----:B------:R-:W-:Y:S01]  /*9a10*/  ISETP.GT.U32.AND P4, PT, R251, R157, PT ;  /* 0x0000009dfb00720c */ /* 0x000fe20003f84070 */
[--C-:B------:R-:W-:Y:S01]  /*9a20*/  @!P3 IMAD.IADD R149, R149, 0x1, -R251.reuse ;  /* 0x000000019595b824 */ /* 0x100fe200078e0afb */
[C---:B------:R-:W-:Y:S01]  /*9a30*/  ISETP.GT.U32.AND P3, PT, R251.reuse, R155, PT ;  /* 0x0000009bfb00720c */ /* 0x040fe20003f64070 */
[--C-:B------:R-:W-:Y:S01]  /*9a40*/  @!P0 IMAD.IADD R156, R156, 0x1, -R251.reuse ;  /* 0x000000019c9c8824 */ /* 0x100fe200078e0afb */
[C---:B------:R-:W-:Y:S02]  /*9a50*/  ISETP.GT.U32.AND P0, PT, R251.reuse, R163, PT ;  /* 0x000000a3fb00720c */ /* 0x040fe40003f04070 */
[-C--:B------:R-:W-:Y:S02]  /*9a60*/  @!P6 IADD3 R158, PT, PT, R158, -R251.reuse, RZ ;  /* 0x800000fb9e9ee210 */ /* 0x080fe40007ffe0ff */
[----:B------:R-:W-:Y:S01]  /*9a70*/  @!P2 IADD3 R154, PT, PT, R154, -R251, RZ ;  /* 0x800000fb9a9aa210 */ /* 0x000fe20007ffe0ff */
[----:B------:R-:W-:Y:S01]  /*9a80*/  @!P5 IMAD.IADD R152, R152, 0x1, -R251 ;  /* 0x000000019898d824 */ /* 0x000fe200078e0afb */
[----:B------:R-:W-:-:S02]  /*9a90*/  ISETP.GT.U32.AND P2, PT, R251, R161, PT ;  /* 0x000000a1fb00720c */ /* 0x000fc40003f44070 */
[C---:B------:R-:W-:Y:S02]  /*9aa0*/  ISETP.GT.U32.AND P6, PT, R251.reuse, R158, PT ;  /* 0x0000009efb00720c */ /* 0x040fe40003fc4070 */
[C---:B------:R-:W-:Y:S02]  /*9ab0*/  ISETP.GT.U32.AND P5, PT, R251.reuse, R159, PT ;  /* 0x0000009ffb00720c */ /* 0x040fe40003fa4070 */
[----:B------:R-:W-:Y:S02]  /*9ac0*/  @!P1 IADD3 R160, PT, PT, R160, -R251, RZ ;  /* 0x800000fba0a09210 */ /* 0x000fe40007ffe0ff */
[----:B------:R-:W-:Y:S02]  /*9ad0*/  ISETP.GT.U32.AND P1, PT, R251, R167, PT ;  /* 0x000000a7fb00720c */ /* 0x000fe40003f24070 */
[-C--:B------:R-:W-:Y:S02]  /*9ae0*/  @!P4 IADD3 R157, PT, PT, R157, -R251.reuse, RZ ;  /* 0x800000fb9d9dc210 */ /* 0x080fe40007ffe0ff */
[----:B------:R-:W-:Y:S01]  /*9af0*/  ISETP.GT.U32.AND P4, PT, R251, R164, PT ;  /* 0x000000a4fb00720c */ /* 0x000fe20003f84070 */
[----:B------:R-:W-:Y:S01]  /*9b00*/  @!P3 IMAD.IADD R155, R155, 0x1, -R251 ;  /* 0x000000019b9bb824 */ /* 0x000fe200078e0afb */
[----:B------:R-:W-:-:S02]  /*9b10*/  @!P0 IADD3 R163, PT, PT, R163, -R251, RZ ;  /* 0x800000fba3a38210 */ /* 0x000fc40007ffe0ff */
        /* <DEDUP_REMOVED lines=29> */
[-C--:B------:R-:W-:Y:S01]  /*9cf0*/  @!P2 IADD3 R162, PT, PT, R162, -R251.reuse, RZ ;  /* 0x800000fba2a2a210 */ /* 0x080fe20007ffe0ff */
[--C-:B------:R-:W-:Y:S01]  /*9d00*/  @!P5 IMAD.IADD R160, R160, 0x1, -R251.reuse ;  /* 0x00000001a0a0d824 */ /* 0x100fe200078e0afb */
[----:B------:R-:W-:Y:S01]  /*9d10*/  ISETP.GT.U32.AND P2, PT, R251, R168, PT ;  /* 0x000000a8fb00720c */ /* 0x000fe20003f44070 */
[----:B------:R-:W-:Y:S01]  /*9d20*/  @!P1 IMAD.IADD R167, R167, 0x1, -R251 ;  /* 0x00000001a7a79824 */ /* 0x000fe200078e0afb */
[C---:B------:R-:W-:Y:S02]  /*9d30*/  ISETP.GT.U32.AND P5, PT, R251.reuse, R166, PT ;  /* 0x000000a6fb00720c */ /* 0x040fe40003fa4070 */
[----:B------:R-:W-:Y:S02]  /*9d40*/  ISETP.GT.U32.AND P1, PT, R251, R174, PT ;  /* 0x000000aefb00720c */ /* 0x000fe40003f24070 */
[----:B------:R-:W-:-:S02]  /*9d50*/  @!P4 IADD3 R165, PT, PT, R165, -R251, RZ ;  /* 0x800000fba5a5c210 */ /* 0x000fc40007ffe0ff */
[C---:B------:R-:W-:Y:S02]  /*9d60*/  ISETP.GT.U32.AND P4, PT, R251.reuse, R172, PT ;  /* 0x000000acfb00720c */ /* 0x040fe40003f84070 */
[----:B------:R-:W-:Y:S01]  /*9d70*/  ISETP.GT.U32.AND P6, PT, R251, R159, PT ;  /* 0x0000009ffb00720c */ /* 0x000fe20003fc4070 */
[----:B------:R-:W-:Y:S01]  /*9d80*/  STL [R1+0x8], R6 ;  /* 0x0000080601007387 */ /* 0x000fe20000100800 */
[--C-:B------:R-:W-:Y:S01]  /*9d90*/  @!P3 IMAD.IADD R163, R163, 0x1, -R251.reuse ;  /* 0x00000001a3a3b824 */ /* 0x100fe200078e0afb */
[----:B------:R-:W-:Y:S02]  /*9da0*/  @!P0 IADD3 R171, PT, PT, R171, -R251, RZ ;  /* 0x800000fbabab8210 */ /* 0x000fe40007ffe0ff */
[----:B------:R1:W-:Y:S01]  /*9db0*/  STL [R1+0x4], R7 ;  /* 0x0000040701007387 */ /* 0x0003e20000100800 */
[C---:B------:R-:W-:Y:S02]  /*9dc0*/  ISETP.GT.U32.AND P3, PT, R251.reuse, R169, PT ;  /* 0x000000a9fb00720c */ /* 0x040fe40003f64070 */
[C---:B------:R-:W-:Y:S01]  /*9dd0*/  ISETP.GT.U32.AND P0, PT, R251.reuse, R178, PT ;  /* 0x000000b2fb00720c */ /* 0x040fe20003f04070 */
[----:B------:R-:W-:Y:S01]  /*9de0*/  STL [R1], R250 ;  /* 0x000000fa01007387 */ /* 0x000fe20000100800 */
[----:B------:R-:W-:Y:S01]  /*9df0*/  @!P2 IADD3 R168, PT, PT, R168, -R251, RZ ;  /* 0x800000fba8a8a210 */ /* 0x000fe20007ffe0ff */
[----:B------:R-:W-:Y:S01]  /*9e00*/  @!P5 IMAD.IADD R166, R166, 0x1, -R251 ;  /* 0x00000001a6a6d824 */ /* 0x000fe200078e0afb */
[C---:B------:R-:W-:Y:S01]  /*9e10*/  ISETP.GT.U32.AND P2, PT, R251.reuse, R175, PT ;  /* 0x000000affb00720c */ /* 0x040fe20003f44070 */
[----:B------:R2:W-:Y:S01]  /*9e20*/  STL [R1+0x1248], R124 ;  /* 0x0012487c01007387 */ /* 0x0005e20000100800 */
[----:B-1----:R-:W1:Y:S03]  /*9e30*/  LDC.64 R6, c[0x0][0x3a8] ;  /* 0x0000ea00ff067b82 */ /* 0x002e660000000a00 */
[----:B------:R-:W-:Y:S01]  /*9e40*/  STL [R1+0x1244], R125 ;  /* 0x0012447d01007387 */ /* 0x000fe20000100800 */
[----:B------:R-:W-:-:S03]  /*9e50*/  ISETP.GT.U32.AND P5, PT, R251, R173, PT ;  /* 0x000000adfb00720c */ /* 0x000fc60003fa4070 */
[----:B------:R-:W-:Y:S01]  /*9e60*/  STL [R1+0x1240], R126 ;  /* 0x0012407e01007387 */ /* 0x000fe20000100800 */
[----:B------:R-:W-:-:S03]  /*9e70*/  @!P1 IADD3 R174, PT, PT, R174, -R251, RZ ;  /* 0x800000fbaeae9210 */ /* 0x000fc60007ffe0ff */
[----:B------:R3:W-:Y:S01]  /*9e80*/  STL [R1+0x123c], R127 ;  /* 0x00123c7f01007387 */ /* 0x0007e20000100800 */
[----:B------:R-:W-:Y:S01]  /*9e90*/  ISETP.GT.U32.AND P1, PT, R251, R181, PT ;  /* 0x000000b5fb00720c */ /* 0x000fe20003f24070 */
[----:B------:R-:W-:Y:S02]  /*9ea0*/  @!P4 IMAD.IADD R172, R172, 0x1, -R251 ;  /* 0x00000001acacc824 */ /* 0x000fe400078e0afb */
[----:B------:R-:W-:Y:S01]  /*9eb0*/  STL [R1+0x1238], R128 ;  /* 0x0012388001007387 */ /* 0x000fe20000100800 */
[----:B------:R-:W-:-:S03]  /*9ec0*/  @!P6 IADD3 R159, PT, PT, R159, -R251, RZ ;  /* 0x800000fb9f9fe210 */ /* 0x000fc60007ffe0ff */
[----:B------:R-:W-:Y:S01]  /*9ed0*/  STL [R1+0x1234], R129 ;  /* 0x0012348101007387 */ /* 0x000fe20000100800 */
[----:B------:R-:W-:-:S03]  /*9ee0*/  ISETP.GT.U32.AND P4, PT, R251, R179, PT ;  /* 0x000000b3fb00720c */ /* 0x000fc60003f84070 */
[----:B------:R4:W-:Y:S01]  /*9ef0*/  STL [R1+0x1230], R130 ;  /* 0x0012308201007387 */ /* 0x0009e20000100800 */
[----:B------:R-:W-:-:S03]  /*9f00*/  ISETP.GT.U32.AND P6, PT, R251, R170, PT ;  /* 0x000000aafb00720c */ /* 0x000fc60003fc4070 */
[----:B------:R-:W-:Y:S01]  /*9f10*/  STL [R1+0x122c], R131 ;  /* 0x00122c8301007387 */ /* 0x000fe20000100800 */
[----:B------:R-:W-:-:S03]  /*9f20*/  @!P3 IMAD.IADD R169, R169, 0x1, -R251 ;  /* 0x00000001a9a9b824 */ /* 0x000fc600078e0afb */
[----:B------:R-:W-:Y:S01]  /*9f30*/  STL [R1+0x1224], R134 ;  /* 0x0012248601007387 */ /* 0x000fe20000100800 */
[----:B------:R-:W-:Y:S01]  /*9f40*/  @!P0 IMAD.IADD R178, R178, 0x1, -R251 ;  /* 0x00000001b2b28824 */ /* 0x000fe200078e0afb */
[C---:B------:R-:W-:Y:S02]  /*9f50*/  ISETP.GT.U32.AND P3, PT, R251.reuse, R176, PT ;  /* 0x000000b0fb00720c */ /* 0x040fe40003f64070 */
[----:B------:R-:W-:Y:S01]  /*9f60*/  STL [R1+0x1228], R135 ;  /* 0x0012288701007387 */ /* 0x000fe20000100800 */
[----:B------:R-:W-:-:S03]  /*9f70*/  ISETP.GT.U32.AND P0, PT, R251, R172, PT ;  /* 0x000000acfb00720c */ /* 0x000fc60003f04070 */
[----:B------:R-:W-:Y:S01]  /*9f80*/  STL [R1+0x1208], R137 ;  /* 0x0012088901007387 */ /* 0x000fe20000100800 */
[----:B------:R-:W-:-:S03]  /*9f90*/  @!P2 IMAD.IADD R175, R175, 0x1, -R251 ;  /* 0x00000001afafa824 */ /* 0x000fc600078e0afb */
        /* <DEDUP_REMOVED lines=12> */
[----:B--2---:R-:W2:Y:S01]  /*a060*/  LDL R124, [R1+0xddc] ;  /* 0x000ddc00017c7983 */ /* 0x004ea20000100800 */
[--C-:B------:R-:W-:Y:S01]  /*a070*/  @!P6 IMAD.IADD R170, R170, 0x1, -R251.reuse ;  /* 0x00000001aaaae824 */ /* 0x100fe200078e0afb */
[C---:B------:R-:W-:Y:S02]  /*a080*/  ISETP.GT.U32.AND P4, PT, R251.reuse, R173, PT ;  /* 0x000000adfb00720c */ /* 0x040fe40003f84070 */
[----:B---3--:R-:W3:Y:S01]  /*a090*/  LDL.LU R127, [R1+0x34] ;  /* 0x00003400017f7983 */ /* 0x008ee20000300800 */
[C---:B------:R-:W-:Y:S01]  /*a0a0*/  ISETP.GT.U32.AND P6, PT, R251.reuse, R177, PT ;  /* 0x000000b1fb00720c */ /* 0x040fe20003fc4070 */
[--C-:B------:R-:W-:Y:S02]  /*a0b0*/  @!P3 IMAD.IADD R176, R176, 0x1, -R251.reuse ;  /* 0x00000001b0b0b824 */ /* 0x100fe400078e0afb */
[----:B-1----:R1:W-:Y:S01]  /*a0c0*/  STL [R1+0x11d8], R6 ;  /* 0x0011d80601007387 */ /* 0x0023e20000100800 */
[----:B------:R-:W-:Y:S01]  /*a0d0*/  @!P0 IMAD.IADD R172, R172, 0x1, -R251 ;  /* 0x00000001acac8824 */ /* 0x000fe200078e0afb */
[----:B------:R-:W-:-:S02]  /*a0e0*/  ISETP.GT.U32.AND P3, PT, R251, R183, PT ;  /* 0x000000b7fb00720c */ /* 0x000fc40003f64070 */
[----:B----4-:R-:W4:Y:S01]  /*a0f0*/  LDL R130, [R1+0xdec] ;  /* 0x000dec0001827983 */ /* 0x010f220000100800 */
[C---:B------:R-:W-:Y:S01]  /*a100*/  ISETP.GT.U32.AND P0, PT, R251.reuse, R178, PT ;  /* 0x000000b2fb00720c */ /* 0x040fe20003f04070 */
[--C-:B------:R-:W-:Y:S01]  /*a110*/  @!P2 IMAD.IADD R182, R182, 0x1, -R251.reuse ;  /* 0x00000001b6b6a824 */ /* 0x100fe200078e0afb */
[----:B------:R-:W-:Y:S02]  /*a120*/  ISETP.GT.U32.AND P2, PT, R251, R176, PT ;  /* 0x000000b0fb00720c */ /* 0x000fe40003f44070 */
[-C--:B------:R-:W-:Y:S01]  /*a130*/  @!P5 IADD3 R180, PT, PT, R180, -R251.reuse, RZ ;  /* 0x800000fbb4b4d210 */ /* 0x080fe20007ffe0ff */
[--C-:B------:R-:W-:Y:S01]  /*a140*/  @!P1 IMAD.IADD R175, R175, 0x1, -R251.reuse ;  /* 0x00000001afaf9824 */ /* 0x100fe200078e0afb */
[----:B------:R-:W-:Y:S02]  /*a150*/  ISETP.GT.U32.AND P5, PT, R251, R174, PT ;  /* 0x000000aefb00720c */ /* 0x000fe40003fa4070 */
[-C--:B------:R-:W-:Y:S02]  /*a160*/  @!P4 IADD3 R173, PT, PT, R173, -R251.reuse, RZ ;  /* 0x800000fbadadc210 */ /* 0x080fe40007ffe0ff */
[----:B------:R-:W-:Y:S01]  /*a170*/  @!P6 IADD3 R177, PT, PT, R177, -R251, RZ ;  /* 0x800000fbb1b1e210 */ /* 0x000fe20007ffe0ff */
[----:B------:R-:W-:Y:S01]  /*a180*/  ULEA UR9, UR6, UR9, 0x18 ;  /* 0x0000000906097291 */ /* 0x000fe2000f8ec0ff */
[C---:B------:R-:W-:Y:S01]  /*a190*/  ISETP.GT.U32.AND P1, PT, R251.reuse, R181, PT ;  /* 0x000000b5fb00720c */ /* 0x040fe20003f24070 */
[----:B------:R-:W-:Y:S01]  /*a1a0*/  IMAD R126, R4, UR29, RZ ;  /* 0x0000001d047e7c24 */ /* 0x000fe2000f8e02ff */
[----:B------:R-:W-:Y:S01]  /*a1b0*/  ISETP.GT.U32.AND P4, PT, R251, R179, PT ;  /* 0x000000b3fb00720c */ /* 0x000fe20003f84070 */
[----:B------:R-:W-:Y:S01]  /*a1c0*/  @!P0 IMAD.IADD R178, R178, 0x1, -R251 ;  /* 0x00000001b2b28824 */ /* 0x000fe200078e0afb */
[----:B------:R-:W-:Y:S01]  /*a1d0*/  @!P3 IADD3 R183, PT, PT, R183, -R251, RZ ;  /* 0x800000fbb7b7b210 */ /* 0x000fe20007ffe0ff */
[----:B-1----:R-:W-:Y:S01]  /*a1e0*/  IMAD.MOV.U32 R6, RZ, RZ, R5 ;  /* 0x000000ffff067224 */ /* 0x002fe200078e0005 */
[C---:B------:R-:W-:Y:S01]  /*a1f0*/  ISETP.GT.U32.AND P6, PT, R251.reuse, R184, PT ;  /* 0x000000b8fb00720c */ /* 0x040fe20003fc4070 */
[----:B------:R-:W2:Y:S01]  /*a200*/  LDL R134, [R1+0xde8] ;  /* 0x000de80001867983 */ /* 0x000ea20000100800 */
[----:B------:R-:W-:-:S02]  /*a210*/  ISETP.GT.U32.AND P3, PT, R251, R177, PT ;  /* 0x000000b1fb00720c */ /* 0x000fc40003f64070 */
[----:B------:R-:W-:Y:S01]  /*a220*/  @!P2 IADD3 R176, PT, PT, R176, -R251, RZ ;  /* 0x800000fbb0b0a210 */ /* 0x000fe20007ffe0ff */
[--C-:B------:R-:W-:Y:S01]  /*a230*/  @!P5 IMAD.IADD R174, R174, 0x1, -R251.reuse ;  /* 0x00000001aeaed824 */ /* 0x100fe200078e0afb */
[----:B------:R-:W-:Y:S01]  /*a240*/  ISETP.GT.U32.AND P0, PT, R251, R185, PT ;  /* 0x000000b9fb00720c */ /* 0x000fe20003f04070 */
[----:B------:R-:W-:Y:S01]  /*a250*/  @!P1 IMAD.IADD R181, R181, 0x1, -R251 ;  /* 0x00000001b5b59824 */ /* 0x000fe200078e0afb */
[C---:B------:R-:W-:Y:S01]  /*a260*/  ISETP.GT.U32.AND P2, PT, R251.reuse, R182, PT ;  /* 0x000000b6fb00720c */ /* 0x040fe20003f44070 */
[----:B------:R-:W1:Y:S01]  /*a270*/  LDS R250, [UR9] ;  /* 0x00000009fffa7984 */ /* 0x000e620008000800 */
[C---:B------:R-:W-:Y:S01]  /*a280*/  ISETP.GT.U32.AND P5, PT, R251.reuse, R180, PT ;  /* 0x000000b4fb00720c */ /* 0x040fe20003fa4070 */
[----:B------:R-:W1:Y:S01]  /*a290*/  LDCU UR29, c[0x0][0x3b0] ;  /* 0x00007600ff1d77ac */ /* 0x000e620008000800 */
[----:B------:R-:W-:Y:S01]  /*a2a0*/  ISETP.GT.U32.AND P1, PT, R251, R188, PT ;  /* 0x000000bcfb00720c */ /* 0x000fe20003f24070 */
[----:B------:R-:W2:Y:S01]  /*a2b0*/  LDL R128, [R1+0xde4] ;  /* 0x000de40001807983 */ /* 0x000ea20000100800 */
[----:B------:R-:W-:-:S02]  /*a2c0*/  @!P4 IADD3 R179, PT, PT, R179, -R251, RZ ;  /* 0x800000fbb3b3c210 */ /* 0x000fc40007ffe0ff */
[----:B------:R-:W-:Y:S01]  /*a2d0*/  ISETP.GT.U32.AND P4, PT, R251, R186, PT ;  /* 0x000000bafb00720c */ /* 0x000fe20003f84070 */
[--C-:B------:R-:W-:Y:S01]  /*a2e0*/  @!P6 IMAD.IADD R184, R184, 0x1, -R251.reuse ;  /* 0x00000001b8b8e824 */ /* 0x100fe200078e0afb */
[----:B------:R-:W2:Y:S01]  /*a2f0*/  LDL R125, [R1+0xde0] ;  /* 0x000de000017d7983 */ /* 0x000ea20000100800 */
[--C-:B------:R-:W-:Y:S01]  /*a300*/  @!P3 IMAD.IADD R177, R177, 0x1, -R251.reuse ;  /* 0x00000001b1b1b824 */ /* 0x100fe200078e0afb */
[----:B------:R-:W-:Y:S02]  /*a310*/  @!P0 IADD3 R185, PT, PT, R185, -R251, RZ ;  /* 0x800000fbb9b98210 */ /* 0x000fe40007ffe0ff */
[C---:B------:R-:W-:Y:S02]  /*a320*/  ISETP.GT.U32.AND P3, PT, R251.reuse, R183, PT ;  /* 0x000000b7fb00720c */ /* 0x040fe40003f64070 */
[C---:B------:R-:W-:Y:S02]  /*a330*/  ISETP.GT.U32.AND P0, PT, R251.reuse, R192, PT ;  /* 0x000000c0fb00720c */ /* 0x040fe40003f04070 */
[----:B------:R-:W-:Y:S01]  /*a340*/  @!P2 IADD3 R182, PT, PT, R182, -R251, RZ ;  /* 0x800000fbb6b6a210 */ /* 0x000fe20007ffe0ff */
[----:B------:R-:W-:Y:S01]  /*a350*/  @!P5 IMAD.IADD R180, R180, 0x1, -R251 ;  /* 0x00000001b4b4d824 */ /* 0x000fe200078e0afb */
[----:B------:R-:W-:-:S02]  /*a360*/  ISETP.GT.U32.AND P6, PT, R251, R184, PT ;  /* 0x000000b8fb00720c */ /* 0x000fc40003fc4070 */
[C---:B------:R-:W-:Y:S02]  /*a370*/  ISETP.GT.U32.AND P2, PT, R251.reuse, R189, PT ;  /* 0x000000bdfb00720c */ /* 0x040fe40003f44070 */
[C---:B------:R-:W-:Y:S02]  /*a380*/  ISETP.GT.U32.AND P5, PT, R251.reuse, R187, PT ;  /* 0x000000bbfb00720c */ /* 0x040fe40003fa4070 */
[----:B------:R-:W-:Y:S01]  /*a390*/  @!P1 IADD3 R188, PT, PT, R188, -R251, RZ ;  /* 0x800000fbbcbc9210 */ /* 0x000fe20007ffe0ff */
        /* <DEDUP_REMOVED lines=19> */
[----:B------:R-:W-:Y:S01]  /*a4d0*/  @!P0 IMAD.IADD R186, R186, 0x1, -R251 ;  /* 0x00000001baba8824 */ /* 0x000fe200078e0afb */
[----:B------:R-:W-:-:S02]  /*a4e0*/  ISETP.GT.U32.AND P0, PT, R251, R192, PT ;  /* 0x000000c0fb00720c */ /* 0x000fc40003f04070 */
[----:B------:R-:W-:Y:S01]  /*a4f0*/  @!P6 IADD3 R191, PT, PT, R191, -R251, RZ ;  /* 0x800000fbbfbfe210 */ /* 0x000fe20007ffe0ff */
[--C-:B------:R-:W-:Y:S01]  /*a500*/  @!P2 IMAD.IADD R196, R196, 0x1, -R251.reuse ;  /* 0x00000001c4c4a824 */ /* 0x100fe200078e0afb */
[C---:B------:R-:W-:Y:S02]  /*a510*/  ISETP.GT.U32.AND P6, PT, R251.reuse, R185, PT ;  /* 0x000000b9fb00720c */ /* 0x040fe40003fc4070 */
[----:B------:R-:W-:Y:S02]  /*a520*/  ISETP.GT.U32.AND P2, PT, R251, R190, PT ;  /* 0x000000befb00720c */ /* 0x000fe40003f44070 */
[----:B------:R-:W-:Y:S01]  /*a530*/  @!P5 IADD3 R194, PT, PT, R194, -R251, RZ ;  /* 0x800000fbc2c2d210 */ /* 0x000fe20007ffe0ff */
        /* <DEDUP_REMOVED lines=9> */
[--C-:B------:R-:W-:Y:S01]  /*a5d0*/  @!P6 IMAD.IADD R185, R185, 0x1, -R251.reuse ;  /* 0x00000001b9b9e824 */ /* 0x100fe200078e0afb */
[----:B------:R-:W-:Y:S01]  /*a5e0*/  @!P2 IADD3 R190, PT, PT, R190, -R251, RZ ;  /* 0x800000fbbebea210 */ /* 0x000fe20007ffe0ff */
[----:B------:R-:W-:Y:S01]  /*a5f0*/  @!P5 IMAD.IADD R188, R188, 0x1, -R251 ;  /* 0x00000001bcbcd824 */ /* 0x000fe200078e0afb */
[----:B------:R-:W-:-:S02]  /*a600*/  ISETP.GT.U32.AND P6, PT, R251, R196, PT ;  /* 0x000000c4fb00720c */ /* 0x000fc40003fc4070 */
[----:B------:R-:W-:Y:S01]  /*a610*/  ISETP.GT.U32.AND P2, PT, R251, R197, PT ;  /* 0x000000c5fb00720c */ /* 0x000fe20003f44070 */
[--C-:B------:R-:W-:Y:S01]  /*a620*/  @!P1 IMAD.IADD R195, R195, 0x1, -R251.reuse ;  /* 0x00000001c3c39824 */ /* 0x100fe200078e0afb */
[C---:B------:R-:W-:Y:S02]  /*a630*/  ISETP.GT.U32.AND P5, PT, R251.reuse, R194, PT ;  /* 0x000000c2fb00720c */ /* 0x040fe40003fa4070 */
        /* <DEDUP_REMOVED lines=8> */
[----:B------:R-:W-:Y:S01]  /*a6c0*/  @!P6 IADD3 R196, PT, PT, R196, -R251, RZ ;  /* 0x800000fbc4c4e210 */ /* 0x000fe20007ffe0ff */
[----:B------:R-:W-:Y:S01]  /*a6d0*/  @!P5 IMAD.IADD R194, R194, 0x1, -R251 ;  /* 0x00000001c2c2d824 */ /* 0x000fe200078e0afb */
[C---:B------:R-:W-:Y:S02]  /*a6e0*/  ISETP.GT.U32.AND P6, PT, R251.reuse, R203, PT ;  /* 0x000000cbfb00720c */ /* 0x040fe40003fc4070 */
[C---:B------:R-:W-:Y:S02]  /*a6f0*/  ISETP.GT.U32.AND P2, PT, R251.reuse, R204, PT ;  /* 0x000000ccfb00720c */ /* 0x040fe40003f44070 */
[----:B------:R-:W-:-:S02]  /*a700*/  ISETP.GT.U32.AND P5, PT, R251, R201, PT ;  /* 0x000000c9fb00720c */ /* 0x000fc40003fa4070 */
[----:B------:R-:W-:Y:S01]  /*a710*/  @!P1 IADD3 R202, PT, PT, R202, -R251, RZ ;  /* 0x800000fbcaca9210 */ /* 0x000fe20007ffe0ff */
[--C-:B------:R-:W-:Y:S01]  /*a720*/  @!P4 IMAD.IADD R200, R200, 0x1, -R251.reuse ;  /* 0x00000001c8c8c824 */ /* 0x100fe200078e0afb */
[C---:B------:R-:W-:Y:S02]  /*a730*/  ISETP.GT.U32.AND P1, PT, R251.reuse, R209, PT ;  /* 0x000000d1fb00720c */ /* 0x040fe40003f24070 */
[C---:B------:R-:W-:Y:S01]  /*a740*/  ISETP.GT.U32.AND P4, PT, R251.reuse, R207, PT ;  /* 0x000000cffb00720c */ /* 0x040fe20003f84070 */
[--C-:B------:R-:W-:Y:S01]  /*a750*/  @!P3 IMAD.IADD R198, R198, 0x1, -R251.reuse ;  /* 0x00000001c6c6b824 */ /* 0x100fe200078e0afb */
[C---:B------:R-:W-:Y:S01]  /*a760*/  ISETP.GT.U32.AND P3, PT, R251.reuse, R205, PT ;  /* 0x000000cdfb00720c */ /* 0x040fe20003f64070 */
[--C-:B------:R-:W-:Y:S01]  /*a770*/  @!P0 IMAD.IADD R206, R206, 0x1, -R251.reuse ;  /* 0x00000001cece8824 */ /* 0x100fe200078e0afb */
[----:B------:R-:W-:Y:S01]  /*a780*/  ISETP.GT.U32.AND P0, PT, R251, R200, PT ;  /* 0x000000c8fb00720c */ /* 0x000fe20003f04070 */
[--C-:B------:R-:W-:Y:S02]  /*a790*/  @!P6 IMAD.IADD R203, R203, 0x1, -R251.reuse ;  /* 0x00000001cbcbe824 */ /* 0x100fe400078e0afb */
        /* <DEDUP_REMOVED lines=8> */
[----:B------:R-:W-:Y:S01]  /*a820*/  @!P3 IADD3 R205, PT, PT, R205, -R251, RZ ;  /* 0x800000fbcdcdb210 */ /* 0x000fe20007ffe0ff */
[----:B------:R-:W-:Y:S01]  /*a830*/  @!P0 IMAD.IADD R200, R200, 0x1, -R251 ;  /* 0x00000001c8c88824 */ /* 0x000fe200078e0afb */
[C---:B------:R-:W-:Y:S02]  /*a840*/  ISETP.GT.U32.AND P6, PT, R251.reuse, R210, PT ;  /* 0x000000d2fb00720c */ /* 0x040fe40003fc4070 */
[C---:B------:R-:W-:Y:S02]  /*a850*/  ISETP.GT.U32.AND P3, PT, R251.reuse, R199, PT ;  /* 0x000000c7fb00720c */ /* 0x040fe40003f64070 */
[C---:B------:R-:W-:Y:S02]  /*a860*/  ISETP.GT.U32.AND P0, PT, R251.reuse, R206, PT ;  /* 0x000000cefb00720c */ /* 0x040fe40003f04070 */
[----:B------:R-:W-:Y:S02]  /*a870*/  @!P2 IADD3 R198, PT, PT, R198, -R251, RZ ;  /* 0x800000fbc6c6a210 */ /* 0x000fe40007ffe0ff */
[----:B------:R-:W-:-:S02]  /*a880*/  ISETP.GT.U32.AND P2, PT, R251, R204, PT ;  /* 0x000000ccfb00720c */ /* 0x000fc40003f44070 */
[----:B------:R-:W-:Y:S01]  /*a890*/  @!P5 IADD3 R208, PT, PT, R208, -R251, RZ ;  /* 0x800000fbd0d0d210 */ /* 0x000fe20007ffe0ff */
[--C-:B------:R-:W-:Y:S01]  /*a8a0*/  @!P1 IMAD.IADD R203, R203, 0x1, -R251.reuse ;  /* 0x00000001cbcb9824 */ /* 0x100fe200078e0afb */
[C---:B------:R-:W-:Y:S02]  /*a8b0*/  ISETP.GT.U32.AND P5, PT, R251.reuse, R202, PT ;  /* 0x000000cafb00720c */ /* 0x040fe40003fa4070 */
[----:B------:R-:W-:Y:S02]  /*a8c0*/  ISETP.GT.U32.AND P1, PT, R251, R209, PT ;  /* 0x000000d1fb00720c */ /* 0x000fe40003f24070 */
[----:B------:R-:W-:Y:S02]  /*a8d0*/  @!P4 IADD3 R201, PT, PT, R201, -R251, RZ ;  /* 0x800000fbc9c9c210 */ /* 0x000fe40007ffe0ff */
[----:B------:R-:W-:Y:S01]  /*a8e0*/  ISETP.GT.U32.AND P4, PT, R251, R207, PT ;  /* 0x000000cffb00720c */ /* 0x000fe20003f84070 */
[--C-:B------:R-:W-:Y:S02]  /*a8f0*/  @!P6 IMAD.IADD R210, R210, 0x1, -R251.reuse ;  /* 0x00000001d2d2e824 */ /* 0x100fe400078e0afb */
[--C-:B------:R-:W-:Y:S01]  /*a900*/  @!P3 IMAD.IADD R199, R199, 0x1, -R251.reuse ;  /* 0x00000001c7c7b824 */ /* 0x100fe200078e0afb */
[C---:B------:R-:W-:Y:S01]  /*a910*/  ISETP.GT.U32.AND P3, PT, R251.reuse, R205, PT ;  /* 0x000000cdfb00720c */ /* 0x040fe20003f64070 */
[----:B------:R-:W-:Y:S01]  /*a920*/  @!P0 IMAD.IADD R206, R206, 0x1, -R251 ;  /* 0x00000001cece8824 */ /* 0x000fe200078e0afb */
[----:B------:R-:W-:-:S02]  /*a930*/  ISETP.GT.U32.AND P0, PT, R251, R213, PT ;  /* 0x000000d5fb00720c */ /* 0x000fc40003f04070 */
[----:B------:R-:W-:Y:S01]  /*a940*/  @!P2 IADD3 R204, PT, PT, R204, -R251, RZ ;  /* 0x800000fbcccca210 */ /* 0x000fe20007ffe0ff */
[--C-:B------:R-:W-:Y:S01]  /*a950*/  @!P5 IMAD.IADD R202, R202, 0x1, -R251.reuse ;  /* 0x00000001cacad824 */ /* 0x100fe200078e0afb */
[C---:B------:R-:W-:Y:S02]  /*a960*/  ISETP.GT.U32.AND P6, PT, R251.reuse, R210, PT ;  /* 0x000000d2fb00720c */ /* 0x040fe40003fc4070 */
[----:B------:R-:W-:Y:S01]  /*a970*/  ISETP.GT.U32.AND P2, PT, R251, R211, PT ;  /* 0x000000d3fb00720c */ /* 0x000fe20003f44070 */
[----:B------:R-:W-:Y:S01]  /*a980*/  @!P1 IMAD.IADD R209, R209, 0x1, -R251 ;  /* 0x00000001d1d19824 */ /* 0x000fe200078e0afb */
[C---:B------:R-:W-:Y:S02]  /*a990*/  ISETP.GT.U32.AND P5, PT, R251.reuse, R208, PT ;  /* 0x000000d0fb00720c */ /* 0x040fe40003fa4070 */
[----:B------:R-:W-:Y:S02]  /*a9a0*/  ISETP.GT.U32.AND P1, PT, R251, R216, PT ;  /* 0x000000d8fb00720c */ /* 0x000fe40003f24070 */
[----:B------:R-:W-:-:S02]  /*a9b0*/  @!P4 IADD3 R207, PT, PT, R207, -R251, RZ ;  /* 0x800000fbcfcfc210 */ /* 0x000fc40007ffe0ff */
[----:B------:R-:W-:Y:S01]  /*a9c0*/  ISETP.GT.U32.AND P4, PT, R251, R214, PT ;  /* 0x000000d6fb00720c */ /* 0x000fe20003f84070 */
[--C-:B------:R-:W-:Y:S01]  /*a9d0*/  @!P3 IMAD.IADD R205, R205, 0x1, -R251.reuse ;  /* 0x00000001cdcdb824 */ /* 0x100fe200078e0afb */
[-C--:B------:R-:W-:Y:S02]  /*a9e0*/  @!P0 IADD3 R213, PT, PT, R213, -R251.reuse, RZ ;  /* 0x800000fbd5d58210 */ /* 0x080fe40007ffe0ff */
[C---:B------:R-:W-:Y:S02]  /*a9f0*/  ISETP.GT.U32.AND P3, PT, R251.reuse, R212, PT ;  /* 0x000000d4fb00720c */ /* 0x040fe40003f64070 */
        /* <DEDUP_REMOVED lines=15> */
[----:B------:R-:W-:-:S02]  /*aaf0*/  @!P6 IMAD.IADD R217, R217, 0x1, -R251 ;  /* 0x00000001d9d9e824 */ /* 0x000fc400078e0afb */
[--C-:B------:R-:W-:Y:S01]  /*ab00*/  @!P2 IMAD.IADD R218, R218, 0x1, -R251.reuse ;  /* 0x00000001dadaa824 */ /* 0x100fe200078e0afb */
[----:B------:R-:W-:Y:S01]  /*ab10*/  ISETP.GT.U32.AND P2, PT, R251, R212, PT ;  /* 0x000000d4fb00720c */ /* 0x000fe20003f44070 */
[--C-:B------:R-:W-:Y:S02]  /*ab20*/  @!P5 IMAD.IADD R215, R215, 0x1, -R251.reuse ;  /* 0x00000001d7d7d824 */ /* 0x100fe400078e0afb */
        /* <DEDUP_REMOVED lines=9> */
[----:B------:R-:W-:Y:S02]  /*abc0*/  @!P2 IADD3 R212, PT, PT, R212, -R251, RZ ;  /* 0x800000fbd4d4a210 */ /* 0x000fe40007ffe0ff */
[----:B------:R-:W-:Y:S01]  /*abd0*/  ISETP.GT.U32.AND P2, PT, R251, R218, PT ;  /* 0x000000dafb00720c */ /* 0x000fe20003f44070 */
[----:B------:R-:W-:Y:S01]  /*abe0*/  @!P1 IMAD.IADD R217, R217, 0x1, -R251 ;  /* 0x00000001d9d99824 */ /* 0x000fe200078e0afb */
[C---:B------:R-:W-:Y:S02]  /*abf0*/  ISETP.GT.U32.AND P6, PT, R251.reuse, R211, PT ;  /* 0x000000d3fb00720c */ /* 0x040fe40003fc4070 */
[----:B------:R-:W-:-:S02]  /*ac00*/  ISETP.GT.U32.AND P1, PT, R251, R224, PT ;  /* 0x000000e0fb00720c */ /* 0x000fc40003f24070 */
[----:B------:R-:W-:Y:S02]  /*ac10*/  @!P4 IADD3 R215, PT, PT, R215, -R251, RZ ;  /* 0x800000fbd7d7c210 */ /* 0x000fe40007ffe0ff */
        /* <DEDUP_REMOVED lines=8> */
[----:B------:R-:W-:Y:S01]  /*aca0*/  @!P6 IMAD.IADD R211, R211, 0x1, -R251 ;  /* 0x00000001d3d3e824 */ /* 0x000fe200078e0afb */
[C---:B------:R-:W-:Y:S02]  /*acb0*/  ISETP.GT.U32.AND P2, PT, R251.reuse, R225, PT ;  /* 0x000000e1fb00720c */ /* 0x040fe40003f44070 */
[C---:B------:R-:W-:Y:S02]  /*acc0*/  ISETP.GT.U32.AND P6, PT, R251.reuse, R222, PT ;  /* 0x000000defb00720c */ /* 0x040fe40003fc4070 */
[----:B------:R-:W-:Y:S02]  /*acd0*/  @!P1 IADD3 R224, PT, PT, R224, -R251, RZ ;  /* 0x800000fbe0e09210 */ /* 0x000fe40007ffe0ff */
[----:B------:R-:W-:Y:S02]  /*ace0*/  ISETP.GT.U32.AND P1, PT, R251, R231, PT ;  /* 0x000000e7fb00720c */ /* 0x000fe40003f24070 */
[----:B------:R-:W-:-:S02]  /*acf0*/  @!P4 IADD3 R221, PT, PT, R221, -R251, RZ ;  /* 0x800000fbddddc210 */ /* 0x000fc40007ffe0ff */
[----:B------:R-:W-:Y:S01]  /*ad00*/  ISETP.GT.U32.AND P4, PT, R251, R228, PT ;  /* 0x000000e4fb00720c */ /* 0x000fe20003f84070 */
[--C-:B------:R-:W-:Y:S01]  /*ad10*/  @!P5 IMAD.IADD R216, R216, 0x1, -R251.reuse ;  /* 0x00000001d8d8d824 */ /* 0x100fe200078e0afb */
[----:B------:R-:W-:Y:S01]  /*ad20*/  @!P0 IADD3 R227, PT, PT, R227, -R251, RZ ;  /* 0x800000fbe3e38210 */ /* 0x000fe20007ffe0ff */
[--C-:B------:R-:W-:Y:S01]  /*ad30*/  @!P3 IMAD.IADD R219, R219, 0x1, -R251.reuse ;  /* 0x00000001dbdbb824 */ /* 0x100fe200078e0afb */
[C---:B------:R-:W-:Y:S02]  /*ad40*/  ISETP.GT.U32.AND P5, PT, R251.reuse, R223, PT ;  /* 0x000000dffb00720c */ /* 0x040fe40003fa4070 */
[C---:B------:R-:W-:Y:S02]  /*ad50*/  ISETP.GT.U32.AND P3, PT, R251.reuse, R226, PT ;  /* 0x000000e2fb00720c */ /* 0x040fe40003f64070 */
        /* <DEDUP_REMOVED lines=10> */
[----:B------:R-:W-:Y:S01]  /*ae00*/  ISETP.GT.U32.AND P5, PT, R251, R230, PT ;  /* 0x000000e6fb00720c */ /* 0x000fe20003fa4070 */
[----:B------:R-:W-:-:S02]  /*ae10*/  @!P3 IMAD.IADD R226, R226, 0x1, -R251 ;  /* 0x00000001e2e2b824 */ /* 0x000fc400078e0afb */
[--C-:B------:R-:W-:Y:S01]  /*ae20*/  @!P0 IMAD.IADD R234, R234, 0x1, -R251.reuse ;  /* 0x00000001eaea8824 */ /* 0x100fe200078e0afb */
[C---:B------:R-:W-:Y:S01]  /*ae30*/  ISETP.GT.U32.AND P0, PT, R251.reuse, R228, PT ;  /* 0x000000e4fb00720c */ /* 0x040fe20003f04070 */
[--C-:B------:R-:W-:Y:S01]  /*ae40*/  @!P2 IMAD.IADD R232, R232, 0x1, -R251.reuse ;  /* 0x00000001e8e8a824 */ /* 0x100fe200078e0afb */
[----:B------:R-:W-:Y:S01]  /*ae50*/  ISETP.GT.U32.AND P2, PT, R251, R226, PT ;  /* 0x000000e2fb00720c */ /* 0x000fe20003f44070 */
[--C-:B------:R-:W-:Y:S02]  /*ae60*/  @!P6 IMAD.IADD R229, R229, 0x1, -R251.reuse ;  /* 0x00000001e5e5e824 */ /* 0x100fe400078e0afb */
[--C-:B------:R-:W-:Y:S01]  /*ae70*/  @!P1 IMAD.IADD R225, R225, 0x1, -R251.reuse ;  /* 0x00000001e1e19824 */ /* 0x100fe200078e0afb */
[----:B------:R-:W-:Y:S01]  /*ae80*/  ISETP.GT.U32.AND P1, PT, R251, R231, PT ;  /* 0x000000e7fb00720c */ /* 0x000fe20003f24070 */
[----:B------:R-:W-:Y:S01]  /*ae90*/  @!P4 IMAD.IADD R235, R235, 0x1, -R251 ;  /* 0x00000001ebebc824 */ /* 0x000fe200078e0afb */
[----:B------:R-:W-:Y:S02]  /*aea0*/  ISETP.GT.U32.AND P4, PT, R251, R229, PT ;  /* 0x000000e5fb00720c */ /* 0x000fe40003f84070 */
[----:B------:R-:W-:-:S02]  /*aeb0*/  @!P5 IADD3 R230, PT, PT, R230, -R251, RZ ;  /* 0x800000fbe6e6d210 */ /* 0x000fc40007ffe0ff */
[C---:B------:R-:W-:Y:S01]  /*aec0*/  ISETP.GT.U32.AND P5, PT, R251.reuse, R224, PT ;  /* 0x000000e0fb00720c */ /* 0x040fe20003fa4070 */
[--C-:B------:R-:W-:Y:S01]  /*aed0*/  @!P0 IMAD.IADD R228, R228, 0x1, -R251.reuse ;  /* 0x00000001e4e48824 */ /* 0x100fe200078e0afb */
[C---:B------:R-:W-:Y:S02]  /*aee0*/  ISETP.GT.U32.AND P0, PT, R251.reuse, R234, PT ;  /* 0x000000eafb00720c */ /* 0x040fe40003f04070 */
[C---:B------:R-:W-:Y:S02]  /*aef0*/  ISETP.GT.U32.AND P6, PT, R251.reuse, R236, PT ;  /* 0x000000ecfb00720c */ /* 0x040fe40003fc4070 */
[----:B------:R-:W-:Y:S02]  /*af00*/  @!P2 IADD3 R226, PT, PT, R226, -R251, RZ ;  /* 0x800000fbe2e2a210 */ /* 0x000fe40007ffe0ff */
[----:B------:R-:W-:Y:S01]  /*af10*/  ISETP.GT.U32.AND P2, PT, R251, R232, PT ;  /* 0x000000e8fb00720c */ /* 0x000fe20003f44070 */
[----:B------:R-:W-:Y:S01]  /*af20*/  @!P1 IMAD.IADD R231, R231, 0x1, -R251 ;  /* 0x00000001e7e79824 */ /* 0x000fe200078e0afb */
[----:B------:R-:W-:-:S02]  /*af30*/  ISETP.GT.U32.AND P1, PT, R251, R238, PT ;  /* 0x000000eefb00720c */ /* 0x000fc40003f24070 */
[----:B------:R-:W-:Y:S02]  /*af40*/  @!P4 IADD3 R229, PT, PT, R229, -R251, RZ ;  /* 0x800000fbe5e5c210 */ /* 0x000fe40007ffe0ff */
[C---:B------:R-:W-:Y:S01]  /*af50*/  ISETP.GT.U32.AND P4, PT, R251.reuse, R235, PT ;  /* 0x000000ebfb00720c */ /* 0x040fe20003f84070 */
[--C-:B------:R-:W-:Y:S01]  /*af60*/  @!P5 IMAD.IADD R224, R224, 0x1, -R251.reuse ;  /* 0x00000001e0e0d824 */ /* 0x100fe200078e0afb */
[C---:B------:R-:W-:Y:S01]  /*af70*/  ISETP.GT.U32.AND P5, PT, R251.reuse, R230, PT ;  /* 0x000000e6fb00720c */ /* 0x040fe20003fa4070 */
[----:B------:R-:W-:Y:S01]  /*af80*/  @!P0 IMAD.IADD R234, R234, 0x1, -R251 ;  /* 0x00000001eaea8824 */ /* 0x000fe200078e0afb */
[----:B------:R-:W-:Y:S02]  /*af90*/  @!P6 IADD3 R236, PT, PT, R236, -R251, RZ ;  /* 0x800000fbecece210 */ /* 0x000fe40007ffe0ff */
[----:B------:R-:W-:Y:S02]  /*afa0*/  ISETP.GT.U32.AND P0, PT, R251, R241, PT ;  /* 0x000000f1fb00720c */ /* 0x000fe40003f04070 */
[----:B------:R-:W-:-:S02]  /*afb0*/  @!P2 IADD3 R232, PT, PT, R232, -R251, RZ ;  /* 0x800000fbe8e8a210 */ /* 0x000fc40007ffe0ff */
        /* <DEDUP_REMOVED lines=11> */
[----:B------:R-:W-:Y:S01]  /*b070*/  ISETP.GT.U32.AND P6, PT, R251, R243, PT ;  /* 0x000000f3fb00720c */ /* 0x000fe20003fc4070 */
[--C-:B------:R-:W-:Y:S02]  /*b080*/  @!P2 IMAD.IADD R239, R239, 0x1, -R251.reuse ;  /* 0x00000001efefa824 */ /* 0x100fe400078e0afb */
[--C-:B------:R-:W-:Y:S02]  /*b090*/  @!P1 IMAD.IADD R245, R245, 0x1, -R251.reuse ;  /* 0x00000001f5f59824 */ /* 0x100fe400078e0afb */
[----:B------:R-:W-:Y:S01]  /*b0a0*/  @!P4 IMAD.IADD R242, R242, 0x1, -R251 ;  /* 0x00000001f2f2c824 */ /* 0x000fe200078e0afb */
[----:B------:R-:W-:-:S02]  /*b0b0*/  ISETP.GT.U32.AND P1, PT, R251, R239, PT ;  /* 0x000000effb00720c */ /* 0x000fc40003f24070 */
[----:B------:R-:W-:Y:S01]  /*b0c0*/  ISETP.GT.U32.AND P4, PT, R251, R249, PT ;  /* 0x000000f9fb00720c */ /* 0x000fe20003f84070 */
[--C-:B------:R-:W-:Y:S02]  /*b0d0*/  @!P5 IMAD.IADD R237, R237, 0x1, -R251.reuse ;  /* 0x00000001ededd824 */ /* 0x100fe400078e0afb */
[--C-:B------:R-:W-:Y:S01]  /*b0e0*/  @!P0 IMAD.IADD R248, R248, 0x1, -R251.reuse ;  /* 0x00000001f8f88824 */ /* 0x100fe200078e0afb */
[----:B------:R-:W-:Y:S01]  /*b0f0*/  ISETP.GT.U32.AND P0, PT, R251, R242, PT ;  /* 0x000000f2fb00720c */ /* 0x000fe20003f04070 */
[----:B------:R-:W-:Y:S01]  /*b100*/  @!P6 IMAD.IADD R243, R243, 0x1, -R251 ;  /* 0x00000001f3f3e824 */ /* 0x000fe200078e0afb */
[----:B------:R-:W-:-:S05]  /*b110*/  ISETP.GT.U32.AND P6, PT, R251, R237, PT ;  /* 0x000000edfb00720c */ /* 0x000fca0003fc4070 */
[--C-:B------:R-:W-:Y:S01]  /*b120*/  @!P1 IMAD.IADD R239, R239, 0x1, -R251.reuse ;  /* 0x00000001efef9824 */ /* 0x100fe200078e0afb */
[----:B------:R-:W-:Y:S01]  /*b130*/  ISETP.GT.U32.AND P1, PT, R251, R245, PT ;  /* 0x000000f5fb00720c */ /* 0x000fe20003f24070 */
[----:B------:R-:W-:Y:S01]  /*b140*/  @!P4 IMAD.IADD R249, R249, 0x1, -R251 ;  /* 0x00000001f9f9c824 */ /* 0x000fe200078e0afb */
[----:B------:R-:W-:-:S03]  /*b150*/  ISETP.GT.U32.AND P4, PT, R251, R243, PT ;  /* 0x000000f3fb00720c */ /* 0x000fc60003f84070 */
[----:B------:R-:W-:Y:S01]  /*b160*/  @!P0 IMAD.IADD R242, R242, 0x1, -R251 ;  /* 0x00000001f2f28824 */ /* 0x000fe200078e0afb */
[----:B------:R-:W-:Y:S02]  /*b170*/  ISETP.GT.U32.AND P0, PT, R251, R249, PT ;  /* 0x000000f9fb00720c */ /* 0x000fe40003f04070 */
[----:B------:R-:W-:Y:S02]  /*b180*/  @!P6 IADD3 R237, PT, PT, R237, -R251, RZ ;  /* 0x800000fbedede210 */ /* 0x000fe40007ffe0ff */
[----:B------:R-:W-:-:S03]  /*b190*/  ISETP.GT.U32.AND P6, PT, R251, R248, PT ;  /* 0x000000f8fb00720c */ /* 0x000fc60003fc4070 */
[--C-:B------:R-:W-:Y:S01]  /*b1a0*/  @!P1 IMAD.IADD R245, R245, 0x1, -R251.reuse ;  /* 0x00000001f5f59824 */ /* 0x100fe200078e0afb */
[----:B------:R-:W-:Y:S01]  /*b1b0*/  LEA R4, P1, R126, UR24, 0x2 ;  /* 0x000000187e047c11 */ /* 0x000fe2000f8210ff */
[----:B------:R-:W4:Y:S01]  /*b1c0*/  LDCU UR24, c[0x0][0x3b0] ;  /* 0x00007600ff1877ac */ /* 0x000f220008000800 */
[-C--:B------:R-:W-:Y:S02]  /*b1d0*/  @!P4 IADD3 R243, PT, PT, R243, -R251.reuse, RZ ;  /* 0x800000fbf3f3c210 */ /* 0x080fe40007ffe0ff */
[----:B--2---:R-:W-:Y:S02]  /*b1e0*/  ISETP.GE.AND P4, PT, R124, RZ, PT ;  /* 0x000000ff7c00720c */ /* 0x004fe40003f86270 */
[----:B------:R-:W-:Y:S01]  /*b1f0*/  LEA.HI.X.SX32 R5, R126, UR25, 0x2, P1 ;  /* 0x000000197e057c11 */ /* 0x000fe200088f16ff */
[----:B------:R-:W2:Y:S01]  /*b200*/  LDL R124, [R1+0xdf4] ;  /* 0x000df400017c7983 */ /* 0x000ea20000100800 */
[----:B-1----:R-:W-:Y:S02]  /*b210*/  R2UR UR10, R250 ;  /* 0x00000000fa0a72ca */ /* 0x002fe400000e0000 */
[----:B------:R-:W-:Y:S01]  /*b220*/  @!P0 IADD3 R249, PT, PT, R249, -R251, RZ ;  /* 0x800000fbf9f98210 */ /* 0x000fe20007ffe0ff */
[----:B------:R-:W-:Y:S01]  /*b230*/  STL [R1+0x11dc], R7 ;  /* 0x0011dc0701007387 */ /* 0x000fe20000100800 */
[----:B---3--:R-:W-:Y:S01]  /*b240*/  ISETP.NE.AND P0, PT, R127, RZ, PT ;  /* 0x000000ff7f00720c */ /* 0x008fe20003f05270 */
[----:B------:R-:W-:Y:S01]  /*b250*/  @!P6 IMAD.IADD R248, R248, 0x1, -R251 ;  /* 0x00000001f8f8e824 */ /* 0x000fe200078e0afb */
[----:B------:R-:W-:Y:S01]  /*b260*/  LOP3.LUT R250, RZ, R127, RZ, 0x33, !PT ;  /* 0x0000007ffffa7212 */ /* 0x000fe200078e33ff */
[----:B------:R-:W3:Y:S01]  /*b270*/  LDL R131, [R1+0xe10] ;  /* 0x000e100001837983 */ /* 0x000ee20000100800 */
[----:B----4-:R-:W-:-:S02]  /*b280*/  ISETP.GE.AND P6, PT, R130, RZ, PT ;  /* 0x000000ff8200720c */ /* 0x010fc40003fc6270 */
[C---:B------:R-:W-:Y:S01]  /*b290*/  ISETP.GT.U32.AND P3, PT, R251.reuse, R233, PT ;  /* 0x000000e9fb00720c */ /* 0x040fe20003f64070 */
[----:B------:R-:W4:Y:S01]  /*b2a0*/  LDL R126, [R1+0xe14] ;  /* 0x000e1400017e7983 */ /* 0x000f220000100800 */
[C---:B------:R-:W-:Y:S01]  /*b2b0*/  ISETP.GT.U32.AND P5, PT, R251.reuse, R244, PT ;  /* 0x000000f4fb00720c */ /* 0x040fe20003fa4070 */
[----:B------:R-:W-:Y:S01]  /*b2c0*/  @!P4 IMAD.MOV R6, RZ, RZ, -R6 ;  /* 0x000000ffff06c224 */ /* 0x000fe200078e0a06 */
[----:B------:R-:W-:Y:S01]  /*b2d0*/  ISETP.GT.U32.AND P2, PT, R251, R246, PT ;  /* 0x000000f6fb00720c */ /* 0x000fe20003f44070 */
[----:B------:R-:W3:Y:S01]  /*b2e0*/  LDL R127, [R1+0xe24] ;  /* 0x000e2400017f7983 */ /* 0x000ee20000100800 */
[----:B------:R-:W-:Y:S01]  /*b2f0*/  SHF.R.U32.HI R252, RZ, 0x5, R252 ;  /* 0x00000005fffc7819 */ /* 0x000fe200000116fc */
[----:B------:R-:W1:Y:S02]  /*b300*/  LDCU UR25, c[0x0][0x3b0] ;  /* 0x00007600ff1977ac */ /* 0x000e640008000800 */
[----:B------:R-:W3:Y:S04]  /*b310*/  LDL R129, [R1+0xe28] ;  /* 0x000e280001817983 */ /* 0x000ee80000100800 */
[----:B------:R-:W-:Y:S04]  /*b320*/  STL [R1+0x11e4], R4 ;  /* 0x0011e40401007387 */ /* 0x000fe80000100800 */
[----:B------:R-:W-:Y:S04]  /*b330*/  STL [R1+0x11e0], R5 ;  /* 0x0011e00501007387 */ /* 0x000fe80000100800 */
[----:B------:R1:W-:Y:S04]  /*b340*/  STL [R1+0x11e8], R3 ;  /* 0x0011e80301007387 */ /* 0x0003e80000100800 */
[----:B------:R-:W3:Y:S04]  /*b350*/  LDL R130, [R1+0xe3c] ;  /* 0x000e3c0001827983 */ /* 0x000ee80000100800 */
[----:B------:R-:W3:Y:S01]  /*b360*/  LDL.LU R142, [R1+0x2c] ;  /* 0x00002c00018e7983 */ /* 0x000ee20000300800 */
[----:B------:R-:W-:Y:S01]  /*b370*/  @!P3 IADD3 R233, PT, PT, R233, -R251, RZ ;  /* 0x800000fbe9e9b210 */ /* 0x000fe20007ffe0ff */
[----:B------:R-:W-:Y:S01]  /*b380*/  BAR.SYNC.DEFER_BLOCKING 0x0 ;  /* 0x0000000000007b1d */ /* 0x000fe20000010000 */
[----:B------:R-:W-:-:S13]  /*b390*/  ISETP.GT.U32.AND P3, PT, R251, R227, PT ;  /* 0x000000e3fb00720c */ /* 0x000fda0003f64070 */
[----:B------:R-:W-:Y:S01]  /*b3a0*/  @!P3 IMAD.IADD R227, R227, 0x1, -R251 ;  /* 0x00000001e3e3b824 */ /* 0x000fe200078e0afb */
[----:B------:R-:W-:-:S13]  /*b3b0*/  ISETP.GT.U32.AND P3, PT, R251, R233, PT ;  /* 0x000000e9fb00720c */ /* 0x000fda0003f64070 */
[----:B------:R-:W-:Y:S01]  /*b3c0*/  @!P3 IMAD.IADD R233, R233, 0x1, -R251 ;  /* 0x00000001e9e9b824 */ /* 0x000fe200078e0afb */
[----:B------:R-:W-:-:S13]  /*b3d0*/  ISETP.GT.U32.AND P3, PT, R251, R240, PT ;  /* 0x000000f0fb00720c */ /* 0x000fda0003f64070 */
[----:B------:R-:W-:Y:S01]  /*b3e0*/  @!P3 IMAD.IADD R240, R240, 0x1, -R251 ;  /* 0x00000001f0f0b824 */ /* 0x000fe200078e0afb */
[C---:B------:R-:W-:Y:S02]  /*b3f0*/  ISETP.GT.U32.AND P3, PT, R251.reuse, R247, PT ;  /* 0x000000f7fb00720c */ /* 0x040fe40003f64070 */
[----:B------:R-:W-:Y:S02]  /*b400*/  @!P5 IADD3 R244, PT, PT, R244, -R251, RZ ;  /* 0x800000fbf4f4d210 */ /* 0x000fe40007ffe0ff */
[----:B------:R-:W-:-:S09]  /*b410*/  ISETP.GT.U32.AND P5, PT, R251, R238, PT ;  /* 0x000000eefb00720c */ /* 0x000fd20003fa4070 */
[----:B------:R-:W-:Y:S02]  /*b420*/  @!P3 IADD3 R247, PT, PT, R247, -R251, RZ ;  /* 0x800000fbf7f7b210 */ /* 0x000fe40007ffe0ff */
[C---:B------:R-:W-:Y:S02]  /*b430*/  ISETP.GT.U32.AND P3, PT, R251.reuse, R241, PT ;  /* 0x000000f1fb00720c */ /* 0x040fe40003f64070 */
[----:B------:R-:W-:Y:S01]  /*b440*/  @!P5 IMAD.IADD R238, R238, 0x1, -R251 ;  /* 0x00000001eeeed824 */ /* 0x000fe200078e0afb */
[----:B------:R-:W-:Y:S02]  /*b450*/  ISETP.GT.U32.AND P5, PT, R251, R244, PT ;  /* 0x000000f4fb00720c */ /* 0x000fe40003fa4070 */
[----:B------:R-:W-:-:S08]  /*b460*/  ISETP.GE.AND P1, PT, R3, RZ, PT ;  /* 0x000000ff0300720c */ /* 0x000fd00003f26270 */
[--C-:B------:R-:W-:Y:S01]  /*b470*/  @!P3 IMAD.IADD R241, R241, 0x1, -R251.reuse ;  /* 0x00000001f1f1b824 */ /* 0x100fe200078e0afb */
[----:B------:R-:W-:Y:S02]  /*b480*/  ISETP.GT.U32.AND P3, PT, R251, R247, PT ;  /* 0x000000f7fb00720c */ /* 0x000fe40003f64070 */
[----:B-1----:R-:W-:Y:S01]  /*b490*/  SEL R3, R250, R6, !P0 ;  /* 0x00000006fa037207 */ /* 0x002fe20004000000 */
[----:B------:R-:W-:-:S04]  /*b4a0*/  @!P5 IMAD.IADD R244, R244, 0x1, -R251 ;  /* 0x00000001f4f4d824 */ /* 0x000fc800078e0afb */
[----:B------:R-:W-:Y:S01]  /*b4b0*/  IMAD R3, R3, UR75, RZ ;  /* 0x0000004b03037c24 */ /* 0x000fe2000f8e02ff */
[----:B------:R-:W-:Y:S02]  /*b4c0*/  ISETP.GE.AND P5, PT, R125, RZ, PT ;  /* 0x000000ff7d00720c */ /* 0x000fe40003fa6270 */
[----:B--2---:R-:W-:-:S03]  /*b4d0*/  ISETP.GE.AND P4, PT, R124, RZ, PT ;  /* 0x000000ff7c00720c */ /* 0x004fc60003f86270 */
[--C-:B------:R-:W-:Y:S01]  /*b4e0*/  @!P3 IMAD.IADD R247, R247, 0x1, -R251.reuse ;  /* 0x00000001f7f7b824 */ /* 0x100fe200078e0afb */
[----:B------:R-:W-:Y:S01]  /*b4f0*/  ISETP.GE.AND P3, PT, R128, RZ, PT ;  /* 0x000000ff8000720c */ /* 0x000fe20003f66270 */
[----:B------:R-:W-:Y:S01]  /*b500*/  @!P2 IMAD.IADD R246, R246, 0x1, -R251 ;  /* 0x00000001f6f6a824 */ /* 0x000fe200078e0afb */
[----:B------:R-:W2:Y:S01]  /*b510*/  LDL R128, [R1+0xe50] ;  /* 0x000e500001807983 */ /* 0x000ea20000100800 */
[----:B------:R-:W-:Y:S01]  /*b520*/  R2UR UR5, R252 ;  /* 0x00000000fc0572ca */ /* 0x000fe200000e0000 */
[----:B------:R-:W1:Y:S02]  /*b530*/  LDCU UR75, c[0x0][0x3b0] ;  /* 0x00007600ff4b77ac */ /* 0x000e640008000800 */
[----:B------:R4:W-:Y:S04]  /*b540*/  STL [R1+0x8c], R3 ;  /* 0x00008c0301007387 */ /* 0x0009e80000100800 */
[----:B------:R-:W2:Y:S04]  /*b550*/  LDL R125, [R1+0xe54] ;  /* 0x000e5400017d7983 */ /* 0x000ea80000100800 */
[----:B----4-:R-:W4:Y:S04]  /*b560*/  LDL.LU R3, [R1+0x28] ;  /* 0x0000280001037983 */ /* 0x010f280000300800 */
[----:B------:R-:W2:Y:S04]  /*b570*/  LDL R124, [R1+0xe6c] ;  /* 0x000e6c00017c7983 */ /* 0x000ea80000100800 */
[----:B------:R-:W2:Y:S01]  /*b580*/  LDL.LU R4, [R1+0x24] ;  /* 0x0000240001047983 */ /* 0x000ea20000300800 */
[----:B---3--:R-:W-:-:S02]  /*b590*/  @!P1 IADD3 R142, PT, PT, -R142, RZ, RZ ;  /* 0x000000ff8e8e9210 */ /* 0x008fc40007ffe1ff */
[----:B------:R-:W-:Y:S02]  /*b5a0*/  ISETP.GE.AND P1, PT, R131, RZ, PT ;  /* 0x000000ff8300720c */ /* 0x000fe40003f26270 */
[----:B------:R-:W3:Y:S04]  /*b5b0*/  LDL R131, [R1+0xe70] ;  /* 0x000e700001837983 */ /* 0x000ee80000100800 */
[----:B------:R-:W3:Y:S01]  /*b5c0*/  LDL.LU R5, [R1+0x20] ;  /* 0x0000200001057983 */ /* 0x000ee20000300800 */
[----:B------:R-:W-:Y:S01]  /*b5d0*/  ISETP.GT.U32.AND P2, PT, R251, R240, PT ;  /* 0x000000f0fb00720c */ /* 0x000fe20003f44070 */
[----:B------:R-:W-:-:S12]  /*b5e0*/  IMAD R252, R133, R7, RZ ;  /* 0x0000000785fc7224 */ /* 0x000fd800078e02ff */
[----:B------:R-:W-:Y:S02]  /*b5f0*/  @!P2 IADD3 R240, PT, PT, R240, -R251, RZ ;  /* 0x800000fbf0f0a210 */ /* 0x000fe40007ffe0ff */
[----:B------:R-:W-:-:S13]  /*b600*/  ISETP.GT.U32.AND P2, PT, R251, R246, PT ;  /* 0x000000f6fb00720c */ /* 0x000fda0003f44070 */
[----:B------:R-:W-:Y:S02]  /*b610*/  @!P2 IADD3 R246, PT, PT, R246, -R251, RZ ;  /* 0x800000fbf6f6a210 */ /* 0x000fe40007ffe0ff */
[C---:B------:R-:W-:Y:S01]  /*b620*/  LEA R251, P2, R252.reuse, UR26, 0x2 ;  /* 0x0000001afcfb7c11 */ /* 0x040fe2000f8410ff */
[----:B------:R-:W-:Y:S01]  /*b630*/  USHF.L.U32 UR77, UR5, 0x15, URZ ;  /* 0x00000015054d7899 */ /* 0x000fe200080006ff */
[----:B------:R-:W1:Y:S02]  /*b640*/  LDCU UR26, c[0x0][0x3b0] ;  /* 0x00007600ff1a77ac */ /* 0x000e640008000800 */
[----:B------:R-:W-:Y:S02]  /*b650*/  LEA.HI.X.SX32 R252, R252, UR27, 0x2, P2 ;  /* 0x0000001bfcfc7c11 */ /* 0x000fe400090f16ff */
[----:B------:R-:W-:Y:S01]  /*b660*/  ISETP.GE.AND P2, PT, R134, RZ, PT ;  /* 0x000000ff8600720c */ /* 0x000fe20003f46270 */
[----:B------:R-:W1:-:S12]  /*b670*/  LDCU UR27, c[0x0][0x3b0] ;  /* 0x00007600ff1b77ac */ /* 0x000e580008000800 */
[----:B--2---:R-:W-:Y:S01]  /*b680*/  @!P2 IMAD.MOV R4, RZ, RZ, -R4 ;  /* 0x000000ffff04a224 */ /* 0x004fe200078e0a04 */
[----:B------:R-:W-:Y:S02]  /*b690*/  ISETP.GE.AND P2, PT, R126, RZ, PT ;  /* 0x000000ff7e00720c */ /* 0x000fe40003f46270 */
[----:B------:R-:W2:Y:S04]  /*b6a0*/  LDL R126, [R1+0xe74] ;  /* 0x000e7400017e7983 */ /* 0x000ea80000100800 */
[----:B------:R-:W2:Y:S01]  /*b6b0*/  LDL.LU R6, [R1+0x1c] ;  /* 0x00001c0001067983 */ /* 0x000ea20000300800 */
[----:B---3--:R-:W-:Y:S02]  /*b6c0*/  @!P3 IADD3 R5, PT, PT, -R5, RZ, RZ ;  /* 0x000000ff0505b210 */ /* 0x008fe40007ffe1ff */
[----:B------:R-:W-:-:S02]  /*b6d0*/  ISETP.GE.AND P3, PT, R127, RZ, PT ;  /* 0x000000ff7f00720c */ /* 0x000fc40003f66270 */
[----:B------:R-:W3:Y:S04]  /*b6e0*/  LDL R127, [R1+0xe8c] ;  /* 0x000e8c00017f7983 */ /* 0x000ee80000100800 */
[----:B------:R-:W3:Y:S01]  /*b6f0*/  LDL.LU R7, [R1+0x18] ;  /* 0x0000180001077983 */ /* 0x000ee20000300800 */
[----:B--2---:R-:W-:Y:S01]  /*b700*/  @!P5 IMAD.MOV R6, RZ, RZ, -R6 ;  /* 0x000000ffff06d224 */ /* 0x004fe200078e0a06 */
[----:B------:R-:W-:Y:S02]  /*b710*/  ISETP.GE.AND P5, PT, R129, RZ, PT ;  /* 0x000000ff8100720c */ /* 0x000fe40003fa6270 */
[----:B------:R-:W2:Y:S04]  /*b720*/  LDL R129, [R1+0xe90] ;  /* 0x000e900001817983 */ /* 0x000ea80000100800 */
[----:B------:R-:W2:Y:S01]  /*b730*/  LDL.LU R133, [R1+0x14] ;  /* 0x0000140001857983 */ /* 0x000ea20000300800 */
[----:B---3--:R-:W-:Y:S01]  /*b740*/  @!P4 IMAD.MOV R7, RZ, RZ, -R7 ;  /* 0x000000ffff07c224 */ /* 0x008fe200078e0a07 */
[----:B------:R-:W-:-:S02]  /*b750*/  ISETP.GE.AND P4, PT, R130, RZ, PT ;  /* 0x000000ff8200720c */ /* 0x000fc40003f86270 */
[----:B------:R-:W3:Y:S04]  /*b760*/  LDL R130, [R1+0xe94] ;  /* 0x000e940001827983 */ /* 0x000ee80000100800 */
[----:B------:R-:W3:Y:S01]  /*b770*/  LDL.LU R137, [R1+0x10] ;  /* 0x0000100001897983 */ /* 0x000ee20000300800 */
[----:B--2---:R-:W-:Y:S02]  /*b780*/  @!P1 IADD3 R133, PT, PT, -R133, RZ, RZ ;  /* 0x000000ff85859210 */ /* 0x004fe40007ffe1ff */
[----:B------:R-:W-:Y:S02]  /*b790*/  ISETP.GE.AND P1, PT, R128, RZ, PT ;  /* 0x000000ff8000720c */ /* 0x000fe40003f26270 */
[----:B------:R-:W2:Y:S04]  /*b7a0*/  LDL R128, [R1+0xfb8] ;  /* 0x000fb80001807983 */ /* 0x000ea80000100800 */
[----:B------:R-:W2:Y:S01]  /*b7b0*/  LDL.LU R138, [R1+0xc] ;  /* 0x00000c00018a7983 */ /* 0x000ea20000300800 */
[----:B---3--:R-:W-:Y:S01]  /*b7c0*/  @!P2 IMAD.MOV R137, RZ, RZ, -R137 ;  /* 0x000000ffff89a224 */ /* 0x008fe200078e0a89 */
[----:B------:R-:W-:-:S02]  /*b7d0*/  ISETP.GE.AND P2, PT, R125, RZ, PT ;  /* 0x000000ff7d00720c */ /* 0x000fc40003f46270 */
[----:B------:R-:W3:Y:S04]  /*b7e0*/  LDL R125, [R1+0xfb0] ;  /* 0x000fb000017d7983 */ /* 0x000ee80000100800 */
[----:B------:R-:W3:Y:S01]  /*b7f0*/  LDL.LU R139, [R1+0x8] ;  /* 0x00000800018b7983 */ /* 0x000ee20000300800 */
[----:B--2---:R-:W-:Y:S01]  /*b800*/  @!P3 IMAD.MOV R138, RZ, RZ, -R138 ;  /* 0x000000ffff8ab224 */ /* 0x004fe200078e0a8a */
[----:B------:R-:W-:Y:S02]  /*b810*/  ISETP.GE.AND P3, PT, R124, RZ, PT ;  /* 0x000000ff7c00720c */ /* 0x000fe40003f66270 */
[----:B------:R-:W2:Y:S04]  /*b820*/  LDL R124, [R1+0xfac] ;  /* 0x000fac00017c7983 */ /* 0x000ea80000100800 */
[----:B------:R-:W2:Y:S01]  /*b830*/  LDL.LU R140, [R1+0x4] ;  /* 0x00000400018c7983 */ /* 0x000ea20000300800 */
[----:B---3--:R-:W-:-:S02]  /*b840*/  @!P5 IADD3 R139, PT, PT, -R139, RZ, RZ ;  /* 0x000000ff8b8bd210 */ /* 0x008fc40007ffe1ff */
[----:B------:R-:W-:Y:S02]  /*b850*/  ISETP.GE.AND P5, PT, R131, RZ, PT ;  /* 0x000000ff8300720c */ /* 0x000fe40003fa6270 */
[----:B------:R-:W3:Y:S04]  /*b860*/  LDL R131, [R1+0xfa8] ;  /* 0x000fa80001837983 */ /* 0x000ee80000100800 */
[----:B------:R-:W3:Y:S01]  /*b870*/  LDL.LU R141, [R1] ;  /* 0x00000000018d7983 */ /* 0x000ee20000300800 */
[----:B------:R-:W-:Y:S02]  /*b880*/  @!P2 IADD3 R0, PT, PT, -R0, RZ, RZ ;  /* 0x000000ff0000a210 */ /* 0x000fe40007ffe1ff */
[----:B------:R-:W-:Y:S01]  /*b890*/  ISETP.GE.AND P2, PT, R129, RZ, PT ;  /* 0x000000ff8100720c */ /* 0x000fe20003f46270 */
[----:B------:R-:W-:Y:S01]  /*b8a0*/  @!P3 IMAD.MOV R2, RZ, RZ, -R2 ;  /* 0x000000ffff02b224 */ /* 0x000fe200078e0a02 */
[----:B------:R-:W4:Y:S01]  /*b8b0*/  LDL R129, [R1+0xf8c] ;  /* 0x000f8c0001817983 */ /* 0x000f220000100800 */
[----:B------:R-:W-:-:S03]  /*b8c0*/  ISETP.GE.AND P3, PT, R130, RZ, PT ;  /* 0x000000ff8200720c */ /* 0x000fc60003f66270 */
[----:B------:R-:W4:Y:S01]  /*b8d0*/  LDL R130, [R1+0xf88] ;  /* 0x000f880001827983 */ /* 0x000f220000100800 */
[----:B--2---:R-:W-:Y:S01]  /*b8e0*/  @!P4 IMAD.MOV R140, RZ, RZ, -R140 ;  /* 0x000000ffff8cc224 */ /* 0x004fe200078e0a8c */
[----:B------:R-:W-:Y:S01]  /*b8f0*/  ISETP.GE.AND P4, PT, R126, RZ, PT ;  /* 0x000000ff7e00720c */ /* 0x000fe20003f86270 */
[----:B------:R-:W-:Y:S01]  /*b900*/  @!P5 IMAD.MOV R8, RZ, RZ, -R8 ;  /* 0x000000ffff08d224 */ /* 0x000fe200078e0a08 */
[----:B------:R-:W2:Y:S04]  /*b910*/  LDL R126, [R1+0xfa4] ;  /* 0x000fa400017e7983 */ /* 0x000ea80000100800 */
[----:B------:R-:W2:Y:S04]  /*b920*/  LDL R134, [R1+0x11b4] ;  /* 0x0011b40001867983 */ /* 0x000ea80000100800 */
[----:B------:R-:W2:Y:S04]  /*b930*/  LDL R135, [R1+0x11c4] ;  /* 0x0011c40001877983 */ /* 0x000ea80000100800 */
[----:B------:R-:W2:Y:S01]  /*b940*/  LDL R143, [R1+0x1150] ;  /* 0x00115000018f7983 */ /* 0x000ea20000100800 */
[----:B---3--:R-:W-:Y:S01]  /*b950*/  @!P1 IMAD.MOV R141, RZ, RZ, -R141 ;  /* 0x000000ffff8d9224 */ /* 0x008fe200078e0a8d */
[----:B------:R-:W-:-:S02]  /*b960*/  ISETP.GE.AND P1, PT, R127, RZ, PT ;  /* 0x000000ff7f00720c */ /* 0x000fc40003f26270 */
[----:B------:R-:W3:Y:S01]  /*b970*/  LDL R127, [R1+0xfa0] ;  /* 0x000fa000017f7983 */ /* 0x000ee20000100800 */
[----:B------:R-:W-:Y:S02]  /*b980*/  @!P4 IADD3 R9, PT, PT, -R9, RZ, RZ ;  /* 0x000000ff0909c210 */ /* 0x000fe40007ffe1ff */
[----:B------:R-:W-:Y:S02]  /*b990*/  ISETP.GE.AND P4, PT, R125, RZ, PT ;  /* 0x000000ff7d00720c */ /* 0x000fe40003f86270 */
[----:B------:R-:W3:Y:S06]  /*b9a0*/  LDL R125, [R1+0xf80] ;  /* 0x000f8000017d7983 */ /* 0x000eec0000100800 */
[----:B------:R-:W-:Y:S01]  /*b9b0*/  @!P1 IMAD.MOV R10, RZ, RZ, -R10 ;  /* 0x000000ffff0a9224 */ /* 0x000fe200078e0a0a */
[----:B------:R-:W-:-:S02]  /*b9c0*/  ISETP.GE.AND P1, PT, R124, RZ, PT ;  /* 0x000000ff7c00720c */ /* 0x000fc40003f26270 */
[----:B------:R-:W3:Y:S01]  /*b9d0*/  LDL R124, [R1+0xf7c] ;  /* 0x000f7c00017c7983 */ /* 0x000ee20000100800 */
[----:B------:R-:W-:-:S03]  /*b9e0*/  ISETP.GE.AND P5, PT, R128, RZ, PT ;  /* 0x000000ff8000720c */ /* 0x000fc60003fa6270 */
[----:B------:R-:W3:Y:S01]  /*b9f0*/  LDL R128, [R1+0xf84] ;  /* 0x000f840001807983 */ /* 0x000ee20000100800 */
[----:B------:R-:W-:Y:S01]  /*ba00*/  @!P3 IADD3 R12, PT, PT, -R12, RZ, RZ ;  /* 0x000000ff0c0cb210 */ /* 0x000fe20007ffe1ff */
[----:B------:R-:W-:Y:S01]  /*ba10*/  @!P4 IMAD.MOV R14, RZ, RZ, -R14 ;  /* 0x000000ffff0ec224 */ /* 0x000fe200078e0a0e */
[----:B----4-:R-:W-:Y:S02]  /*ba20*/  ISETP.GE.AND P4, PT, R129, RZ, PT ;  /* 0x000000ff8100720c */ /* 0x010fe40003f86270 */
[----:B------:R-:W4:Y:S05]  /*ba30*/  LDL R129, [R1+0xf6c] ;  /* 0x000f6c0001817983 */ /* 0x000f2a0000100800 */
[----:B------:R-:W-:Y:S01]  /*ba40*/  @!P5 IMAD.MOV R13, RZ, RZ, -R13 ;  /* 0x000000ffff0dd224 */ /* 0x000fe200078e0a0d */
[----:B------:R-:W-:-:S02]  /*ba50*/  @!P1 IADD3 R15, PT, PT, -R15, RZ, RZ ;  /* 0x000000ff0f0f9210 */ /* 0x000fc40007ffe1ff */
[----:B------:R-:W-:Y:S02]  /*ba60*/  ISETP.GE.AND P1, PT, R130, RZ, PT ;  /* 0x000000ff8200720c */ /* 0x000fe40003f26270 */
[----:B------:R-:W4:Y:S01]  /*ba70*/  LDL R130, [R1+0xf68] ;  /* 0x000f680001827983 */ /* 0x000f220000100800 */
[----:B--2---:R-:W-:-:S03]  /*ba80*/  ISETP.GE.AND P3, PT, R126, RZ, PT ;  /* 0x000000ff7e00720c */ /* 0x004fc60003f66270 */
[----:B------:R-:W2:Y:S01]  /*ba90*/  LDL R126, [R1+0xf74] ;  /* 0x000f7400017e7983 */ /* 0x000ea20000100800 */
[----:B---3--:R-:W-:-:S03]  /*baa0*/  ISETP.GE.AND P5, PT, R127, RZ, PT ;  /* 0x000000ff7f00720c */ /* 0x008fc60003fa6270 */
[----:B------:R-:W3:Y:S06]  /*bab0*/  LDL R127, [R1+0xf70] ;  /* 0x000f7000017f7983 */ /* 0x000eec0000100800 */
[----:B------:R-:W-:Y:S01]  /*bac0*/  @!P3 IMAD.MOV R17, RZ, RZ, -R17 ;  /* 0x000000ffff11b224 */ /* 0x000fe200078e0a11 */
[----:B------:R-:W-:Y:S02]  /*bad0*/  ISETP.GE.AND P3, PT, R125, RZ, PT ;  /* 0x000000ff7d00720c */ /* 0x000fe40003f66270 */
[----:B------:R-:W3:Y:S01]  /*bae0*/  LDL R125, [R1+0xf4c] ;  /* 0x000f4c00017d7983 */ /* 0x000ee20000100800 */
[----:B------:R-:W-:-:S02]  /*baf0*/  @!P5 IADD3 R18, PT, PT, -R18, RZ, RZ ;  /* 0x000000ff1212d210 */ /* 0x000fc40007ffe1ff */
[----:B------:R-:W-:Y:S02]  /*bb00*/  ISETP.GE.AND P5, PT, R124, RZ, PT ;  /* 0x000000ff7c00720c */ /* 0x000fe40003fa6270 */
[----:B------:R-:W3:Y:S01]  /*bb10*/  LDL R124, [R1+0xf48] ;  /* 0x000f4800017c7983 */ /* 0x000ee20000100800 */
[----:B------:R-:W-:Y:S01]  /*bb20*/  @!P2 IMAD.MOV R11, RZ, RZ, -R11 ;  /* 0x000000ffff0ba224 */ /* 0x000fe200078e0a0b */
[----:B------:R-:W-:Y:S02]  /*bb30*/  ISETP.GE.AND P2, PT, R131, RZ, PT ;  /* 0x000000ff8300720c */ /* 0x000fe40003f46270 */
[----:B------:R-:W3:Y:S11]  /*bb40*/  LDL R131, [R1+0xf78] ;  /* 0x000f780001837983 */ /* 0x000ef60000100800 */
[----:B------:R-:W-:Y:S01]  /*bb50*/  @!P2 IMAD.MOV R16, RZ, RZ, -R16 ;  /* 0x000000ffff10a224 */ /* 0x000fe200078e0a10 */
[----:B------:R-:W-:-:S02]  /*bb60*/  ISETP.GE.AND P2, PT, R128, RZ, PT ;  /* 0x000000ff8000720c */ /* 0x000fc40003f46270 */
[----:B------:R-:W3:Y:S01]  /*bb70*/  LDL R128, [R1+0xf50] ;  /* 0x000f500001807983 */ /* 0x000ee20000100800 */
[----:B------:R-:W-:Y:S02]  /*bb80*/  @!P1 IMAD.MOV R20, RZ, RZ, -R20 ;  /* 0x000000ffff149224 */ /* 0x000fe400078e0a14 */
[----:B------:R-:W-:Y:S01]  /*bb90*/  @!P3 IMAD.MOV R22, RZ, RZ, -R22 ;  /* 0x000000ffff16b224 */ /* 0x000fe200078e0a16 */
[----:B----4-:R-:W-:Y:S02]  /*bba0*/  ISETP.GE.AND P3, PT, R129, RZ, PT ;  /* 0x000000ff8100720c */ /* 0x010fe40003f66270 */
[----:B------:R-:W4:Y:S05]  /*bbb0*/  LDL R129, [R1+0xf38] ;  /* 0x000f380001817983 */ /* 0x000f2a0000100800 */
[----:B------:R-:W-:Y:S01]  /*bbc0*/  @!P2 IADD3 R21, PT, PT, -R21, RZ, RZ ;  /* 0x000000ff1515a210 */ /* 0x000fe20007ffe1ff */
[----:B------:R-:W-:Y:S01]  /*bbd0*/  @!P5 IMAD.MOV R23, RZ, RZ, -R23 ;  /* 0x000000ffff17d224 */ /* 0x000fe200078e0a17 */
[----:B------:R-:W-:-:S02]  /*bbe0*/  ISETP.GE.AND P5, PT, R130, RZ, PT ;  /* 0x000000ff8200720c */ /* 0x000fc40003fa6270 */
        /* <DEDUP_REMOVED lines=8> */
[----:B------:R-:W-:Y:S01]  /*bc70*/  @!P2 IMAD.MOV R26, RZ, RZ, -R26 ;  /* 0x000000ffff1aa224 */ /* 0x000fe200078e0a1a */
[----:B------:R-:W-:-:S02]  /*bc80*/  ISETP.GE.AND P2, PT, R124, RZ, PT ;  /* 0x000000ff7c00720c */ /* 0x000fc40003f46270 */
[----:B------:R-:W3:Y:S01]  /*bc90*/  LDL R124, [R1+0xf14] ;  /* 0x000f1400017c7983 */ /* 0x000ee20000100800 */
[----:B------:R-:W-:Y:S01]  /*bca0*/  @!P4 IMAD.MOV R19, RZ, RZ, -R19 ;  /* 0x000000ffff13c224 */ /* 0x000fe200078e0a13 */
[----:B------:R-:W-:Y:S02]  /*bcb0*/  ISETP.GE.AND P4, PT, R131, RZ, PT ;  /* 0x000000ff8300720c */ /* 0x000fe40003f86270 */
[----:B------:R-:W3:Y:S11]  /*bcc0*/  LDL R131, [R1+0xf44] ;  /* 0x000f440001837983 */ /* 0x000ef60000100800 */
[----:B------:R-:W-:-:S02]  /*bcd0*/  @!P4 IADD3 R24, PT, PT, -R24, RZ, RZ ;  /* 0x000000ff1818c210 */ /* 0x000fc40007ffe1ff */
[----:B------:R-:W-:Y:S02]  /*bce0*/  ISETP.GE.AND P4, PT, R128, RZ, PT ;  /* 0x000000ff8000720c */ /* 0x000fe40003f86270 */
[----:B------:R-:W3:Y:S01]  /*bcf0*/  LDL R128, [R1+0xf30] ;  /* 0x000f300001807983 */ /* 0x000ee20000100800 */
[----:B------:R-:W-:Y:S01]  /*bd00*/  @!P5 IMAD.MOV R28, RZ, RZ, -R28 ;  /* 0x000000ffff1cd224 */ /* 0x000fe200078e0a1c */
[----:B------:R-:W-:Y:S02]  /*bd10*/  @!P1 IADD3 R30, PT, PT, -R30, RZ, RZ ;  /* 0x000000ff1e1e9210 */ /* 0x000fe40007ffe1ff */
[----:B----4-:R-:W-:Y:S02]  /*bd20*/  ISETP.GE.AND P1, PT, R129, RZ, PT ;  /* 0x000000ff8100720c */ /* 0x010fe40003f26270 */
[----:B------:R-:W4:Y:S05]  /*bd30*/  LDL R129, [R1+0xf04] ;  /* 0x000f040001817983 */ /* 0x000f2a0000100800 */
[----:B------:R-:W-:-:S02]  /*bd40*/  @!P4 IMAD.MOV R29, RZ, RZ, -R29 ;  /* 0x000000ffff1dc224 */ /* 0x000fc400078e0a1d */
[----:B------:R-:W-:Y:S01]  /*bd50*/  @!P2 IMAD.MOV R31, RZ, RZ, -R31 ;  /* 0x000000ffff1fa224 */ /* 0x000fe200078e0a1f */
[----:B------:R-:W-:Y:S02]  /*bd60*/  ISETP.GE.AND P2, PT, R130, RZ, PT ;  /* 0x000000ff8200720c */ /* 0x000fe40003f46270 */
[----:B------:R-:W4:Y:S01]  /*bd70*/  LDL R130, [R1+0xf00] ;  /* 0x000f000001827983 */ /* 0x000f220000100800 */
[----:B--2---:R-:W-:-:S03]  /*bd80*/  ISETP.GE.AND P5, PT, R126, RZ, PT ;  /* 0x000000ff7e00720c */ /* 0x004fc60003fa6270 */
[----:B------:R-:W2:Y:S01]  /*bd90*/  LDL R126, [R1+0xf0c] ;  /* 0x000f0c00017e7983 */ /* 0x000ea20000100800 */
[----:B---3--:R-:W-:-:S03]  /*bda0*/  ISETP.GE.AND P4, PT, R127, RZ, PT ;  /* 0x000000ff7f00720c */ /* 0x008fc60003f86270 */
[----:B------:R-:W3:Y:S06]  /*bdb0*/  LDL R127, [R1+0xf08] ;  /* 0x000f0800017f7983 */ /* 0x000eec0000100800 */
[----:B------:R-:W-:Y:S02]  /*bdc0*/  @!P5 IADD3 R33, PT, PT, -R33, RZ, RZ ;  /* 0x000000ff2121d210 */ /* 0x000fe40007ffe1ff */
[----:B------:R-:W-:Y:S02]  /*bdd0*/  ISETP.GE.AND P5, PT, R125, RZ, PT ;  /* 0x000000ff7d00720c */ /* 0x000fe40003fa6270 */
[----:B------:R-:W3:Y:S01]  /*bde0*/  LDL R125, [R1+0xef8] ;  /* 0x000ef800017d7983 */ /* 0x000ee20000100800 */
[----:B------:R-:W-:Y:S01]  /*bdf0*/  @!P4 IMAD.MOV R34, RZ, RZ, -R34 ;  /* 0x000000ffff22c224 */ /* 0x000fe200078e0a22 */
[----:B------:R-:W-:-:S02]  /*be00*/  ISETP.GE.AND P4, PT, R124, RZ, PT ;  /* 0x000000ff7c00720c */ /* 0x000fc40003f86270 */
[----:B------:R-:W3:Y:S01]  /*be10*/  LDL R124, [R1+0xef4] ;  /* 0x000ef400017c7983 */ /* 0x000ee20000100800 */
[----:B------:R-:W-:Y:S02]  /*be20*/  @!P3 IADD3 R27, PT, PT, -R27, RZ, RZ ;  /* 0x000000ff1b1bb210 */ /* 0x000fe40007ffe1ff */
[----:B------:R-:W-:Y:S02]  /*be30*/  ISETP.GE.AND P3, PT, R131, RZ, PT ;  /* 0x000000ff8300720c */ /* 0x000fe40003f66270 */
[----:B------:R-:W3:Y:S11]  /*be40*/  LDL R131, [R1+0xf10] ;  /* 0x000f100001837983 */ /* 0x000ef60000100800 */
[----:B------:R-:W-:Y:S01]  /*be50*/  @!P3 IMAD.MOV R32, RZ, RZ, -R32 ;  /* 0x000000ffff20b224 */ /* 0x000fe200078e0a20 */
[----:B------:R-:W-:-:S02]  /*be60*/  ISETP.GE.AND P3, PT, R128, RZ, PT ;  /* 0x000000ff8000720c */ /* 0x000fc40003f66270 */
[----:B------:R-:W3:Y:S01]  /*be70*/  LDL R128, [R1+0xefc] ;  /* 0x000efc0001807983 */ /* 0x000ee20000100800 */
[----:B------:R-:W-:Y:S01]  /*be80*/  @!P2 IADD3 R36, PT, PT, -R36, RZ, RZ ;  /* 0x000000ff2424a210 */ /* 0x000fe20007ffe1ff */
[----:B------:R-:W-:Y:S01]  /*be90*/  @!P5 IMAD.MOV R38, RZ, RZ, -R38 ;  /* 0x000000ffff26d224 */ /* 0x000fe200078e0a26 */
[----:B----4-:R-:W-:Y:S02]  /*bea0*/  ISETP.GE.AND P5, PT, R129, RZ, PT ;  /* 0x000000ff8100720c */ /* 0x010fe40003fa6270 */
[----:B------:R-:W4:Y:S06]  /*beb0*/  LDL R129, [R1+0xed0] ;  /* 0x000ed00001817983 */ /* 0x000f2c0000100800 */
        /* <DEDUP_REMOVED lines=217> */
[----:B------:R-:W-:Y:S01]  /*cc50*/  @!P2 IADD3 R111, PT, PT, -R111, RZ, RZ ;  /* 0x000000ff6f6fa210 */ /* 0x000fe20007ffe1ff */
[----:B------:R-:W-:Y:S01]  /*cc60*/  @!P3 IMAD.MOV R107, RZ, RZ, -R107 ;  /* 0x000000ffff6bb224 */ /* 0x000fe200078e0a6b */
[----:B------:R-:W-:-:S02]  /*cc70*/  ISETP.GE.AND P3, PT, R134, RZ, PT ;  /* 0x000000ff8600720c */ /* 0x000fc40003f66270 */
[----:B------:R-:W-:Y:S01]  /*cc80*/  ISETP.GE.AND P2, PT, R130, RZ, PT ;  /* 0x000000ff8200720c */ /* 0x000fe20003f46270 */
[----:B------:R-:W-:Y:S01]  /*cc90*/  @!P1 IMAD.MOV R115, RZ, RZ, -R115 ;  /* 0x000000ffff739224 */ /* 0x000fe200078e0a73 */
[----:B------:R-:W4:Y:S04]  /*cca0*/  LDL R130, [R1+0x11b8] ;  /* 0x0011b80001827983 */ /* 0x000f280000100800 */
[----:B------:R-:W4:Y:S01]  /*ccb0*/  LDL R134, [R1+0x1184] ;  /* 0x0011840001867983 */ /* 0x000f220000100800 */
[----:B--2---:R-:W-:-:S03]  /*ccc0*/  ISETP.GE.AND P5, PT, R126, RZ, PT ;  /* 0x000000ff7e00720c */ /* 0x004fc60003fa6270 */
[----:B------:R-:W2:Y:S01]  /*ccd0*/  LDL R126, [R1+0x118c] ;  /* 0x00118c00017e7983 */ /* 0x000ea20000100800 */
[----:B---3--:R-:W-:-:S03]  /*cce0*/  ISETP.GE.AND P4, PT, R127, RZ, PT ;  /* 0x000000ff7f00720c */ /* 0x008fc60003f86270 */
[----:B------:R-:W3:Y:S10]  /*ccf0*/  LDL R127, [R1+0x119c] ;  /* 0x00119c00017f7983 */ /* 0x000ef40000100800 */
[----:B------:R-:W-:-:S02]  /*cd00*/  @!P4 IADD3 R114, PT, PT, -R114, RZ, RZ ;  /* 0x000000ff7272c210 */ /* 0x000fc40007ffe1ff */
[----:B------:R-:W-:Y:S02]  /*cd10*/  ISETP.GE.AND P1, PT, R124, RZ, PT ;  /* 0x000000ff7c00720c */ /* 0x000fe40003f26270 */
[----:B------:R-:W-:Y:S01]  /*cd20*/  ISETP.GE.AND P4, PT, R125, RZ, PT ;  /* 0x000000ff7d00720c */ /* 0x000fe20003f86270 */
[----:B------:R-:W3:Y:S04]  /*cd30*/  LDL R124, [R1+0x1188] ;  /* 0x00118800017c7983 */ /* 0x000ee80000100800 */
[----:B------:R-:W3:Y:S01]  /*cd40*/  LDL R125, [R1+0x1190] ;  /* 0x00119000017d7983 */ /* 0x000ee20000100800 */
[----:B------:R-:W-:Y:S01]  /*cd50*/  @!P3 IMAD.MOV R112, RZ, RZ, -R112 ;  /* 0x000000ffff70b224 */ /* 0x000fe200078e0a70 */
[----:B------:R-:W-:Y:S01]  /*cd60*/  ISETP.GE.AND P3, PT, R131, RZ, PT ;  /* 0x000000ff8300720c */ /* 0x000fe20003f66270 */
[----:B------:R-:W-:Y:S01]  /*cd70*/  @!P5 IMAD.MOV R113, RZ, RZ, -R113 ;  /* 0x000000ffff71d224 */ /* 0x000fe200078e0a71 */
[----:B------:R-:W3:Y:S01]  /*cd80*/  LDL R131, [R1+0x117c] ;  /* 0x00117c0001837983 */ /* 0x000ee20000100800 */
[----:B------:R-:W-:Y:S01]  /*cd90*/  ISETP.GE.AND P5, PT, R128, RZ, PT ;  /* 0x000000ff8000720c */ /* 0x000fe20003fa6270 */
[----:B------:R-:W-:-:S09]  /*cda0*/  @!P2 IMAD.MOV R116, RZ, RZ, -R116 ;  /* 0x000000ffff74a224 */ /* 0x000fd200078e0a74 */
[----:B------:R-:W-:Y:S01]  /*cdb0*/  @!P3 IADD3 R117, PT, PT, -R117, RZ, RZ ;  /* 0x000000ff7575b210 */ /* 0x000fe20007ffe1ff */
[----:B------:R-:W-:Y:S01]  /*cdc0*/  @!P4 IMAD.MOV R119, RZ, RZ, -R119 ;  /* 0x000000ffff77c224 */ /* 0x000fe200078e0a77 */
[----:B------:R-:W-:Y:S01]  /*cdd0*/  @!P1 IADD3 R120, PT, PT, -R120, RZ, RZ ;  /* 0x000000ff78789210 */ /* 0x000fe20007ffe1ff */
[----:B------:R-:W3:Y:S01]  /*cde0*/  LDL R128, [R1+0x1170] ;  /* 0x0011700001807983 */ /* 0x000ee20000100800 */
[----:B------:R-:W-:Y:S01]  /*cdf0*/  @!P5 IMAD.MOV R118, RZ, RZ, -R118 ;  /* 0x000000ffff76d224 */ /* 0x000fe200078e0a76 */
[----:B----4-:R-:W-:Y:S02]  /*ce00*/  ISETP.GE.AND P5, PT, R129, RZ, PT ;  /* 0x000000ff8100720c */ /* 0x010fe40003fa6270 */
[----:B------:R-:W-:Y:S01]  /*ce10*/  ISETP.GE.AND P1, PT, R135, RZ, PT ;  /* 0x000000ff8700720c */ /* 0x000fe20003f26270 */
[----:B------:R-:W4:Y:S01]  /*ce20*/  LDL R129, [R1+0x1174] ;  /* 0x0011740001817983 */ /* 0x000f220000100800 */
[----:B------:R-:W-:-:S03]  /*ce30*/  ISETP.GE.AND P4, PT, R130, RZ, PT ;  /* 0x000000ff8200720c */ /* 0x000fc60003f86270 */
[----:B------:R-:W4:Y:S04]  /*ce40*/  LDL R130, [R1+0x1178] ;  /* 0x0011780001827983 */ /* 0x000f280000100800 */
[----:B------:R-:W4:Y:S02]  /*ce50*/  LDL R135, [R1+0x1180] ;  /* 0x0011800001877983 */ /* 0x000f240000100800 */
[----:B------:R-:W-:Y:S02]  /*ce60*/  @!P5 IADD3 R123, PT, PT, -R123, RZ, RZ ;  /* 0x000000ff7b7bd210 */ /* 0x000fe40007ffe1ff */
[----:B--2---:R-:W-:Y:S02]  /*ce70*/  ISETP.GE.AND P2, PT, R126, RZ, PT ;  /* 0x000000ff7e00720c */ /* 0x004fe40003f46270 */
[----:B------:R-:W2:Y:S01]  /*ce80*/  LDL R126, [R1+0x1198] ;  /* 0x00119800017e7983 */ /* 0x000ea20000100800 */
[----:B---3--:R-:W-:-:S10]  /*ce90*/  ISETP.GE.AND P3, PT, R127, RZ, PT ;  /* 0x000000ff7f00720c */ /* 0x008fd40003f66270 */
[----:B------:R-:W-:Y:S01]  /*cea0*/  @!P2 IMAD.MOV R121, RZ, RZ, -R121 ;  /* 0x000000ffff79a224 */ /* 0x000fe200078e0a79 */
[----:B------:R-:W-:Y:S01]  /*ceb0*/  ISETP.GE.AND P2, PT, R134, RZ, PT ;  /* 0x000000ff8600720c */ /* 0x000fe20003f46270 */
[----:B------:R-:W3:Y:S04]  /*cec0*/  LDL R127, [R1+0x11ac] ;  /* 0x0011ac00017f7983 */ /* 0x000ee80000100800 */
[----:B------:R-:W2:Y:S01]  /*ced0*/  LDL R134, [R1+0x114c] ;  /* 0x00114c0001867983 */ /* 0x000ea20000100800 */
[----:B------:R-:W-:Y:S01]  /*cee0*/  @!P3 IMAD.MOV R122, RZ, RZ, -R122 ;  /* 0x000000ffff7ab224 */ /* 0x000fe200078e0a7a */
[----:B------:R-:W-:Y:S02]  /*cef0*/  ISETP.GE.AND P3, PT, R124, RZ, PT ;  /* 0x000000ff7c00720c */ /* 0x000fe40003f66270 */
[----:B------:R-:W2:Y:S01]  /*cf00*/  LDL.LU R124, [R1+0x1248] ;  /* 0x00124800017c7983 */ /* 0x000ea20000300800 */
[----:B------:R-:W-:-:S03]  /*cf10*/  ISETP.GE.AND P5, PT, R125, RZ, PT ;  /* 0x000000ff7d00720c */ /* 0x000fc60003fa6270 */
[----:B------:R-:W3:Y:S01]  /*cf20*/  LDL.LU R125, [R1+0x1244] ;  /* 0x00124400017d7983 */ /* 0x000ee20000300800 */
[----:B--2---:R-:W-:Y:S01]  /*cf30*/  @!P4 IMAD.MOV R124, RZ, RZ, -R124 ;  /* 0x000000ffff7cc224 */ /* 0x004fe200078e0a7c */
[----:B------:R-:W-:Y:S02]  /*cf40*/  ISETP.GE.AND P4, PT, R126, RZ, PT ;  /* 0x000000ff7e00720c */ /* 0x000fe40003f86270 */
[----:B------:R-:W2:Y:S01]  /*cf50*/  LDL.LU R126, [R1+0x1240] ;  /* 0x00124000017e7983 */ /* 0x000ea20000300800 */
[----:B---3--:R-:W-:Y:S01]  /*cf60*/  @!P1 IMAD.MOV R125, RZ, RZ, -R125 ;  /* 0x000000ffff7d9224 */ /* 0x008fe200078e0a7d */
[----:B------:R-:W-:Y:S02]  /*cf70*/  ISETP.GE.AND P1, PT, R127, RZ, PT ;  /* 0x000000ff7f00720c */ /* 0x000fe40003f26270 */
[----:B------:R-:W3:Y:S01]  /*cf80*/  LDL.LU R127, [R1+0x123c] ;  /* 0x00123c00017f7983 */ /* 0x000ee20000300800 */
[----:B--2---:R-:W-:Y:S02]  /*cf90*/  @!P2 IADD3 R126, PT, PT, -R126, RZ, RZ ;  /* 0x000000ff7e7ea210 */ /* 0x004fe40007ffe1ff */
[----:B------:R-:W-:Y:S01]  /*cfa0*/  ISETP.GE.AND P2, PT, R128, RZ, PT ;  /* 0x000000ff8000720c */ /* 0x000fe20003f46270 */
[----:B---3--:R-:W-:Y:S01]  /*cfb0*/  @!P3 IMAD.MOV R127, RZ, RZ, -R127 ;  /* 0x000000ffff7fb224 */ /* 0x008fe200078e0a7f */
[----:B------:R-:W2:Y:S01]  /*cfc0*/  LDL.LU R128, [R1+0x1238] ;  /* 0x0012380001807983 */ /* 0x000ea20000300800 */
[----:B----4-:R-:W-:-:S03]  /*cfd0*/  ISETP.GE.AND P3, PT, R129, RZ, PT ;  /* 0x000000ff8100720c */ /* 0x010fc60003f66270 */
[----:B------:R-:W3:Y:S10]  /*cfe0*/  LDL.LU R129, [R1+0x1234] ;  /* 0x0012340001817983 */ /* 0x000ef40000300800 */
[----:B------:R-:W-:-:S02]  /*cff0*/  @!P3 IADD3 R132, PT, PT, -R132, RZ, RZ ;  /* 0x000000ff8484b210 */ /* 0x000fc40007ffe1ff */
[----:B------:R-:W-:Y:S02]  /*d000*/  ISETP.GE.AND P3, PT, R143, RZ, PT ;  /* 0x000000ff8f00720c */ /* 0x000fe40003f66270 */
[C---:B------:R-:W-:Y:S02]  /*d010*/  SEL R143, R250.reuse, R142, !P0 ;  /* 0x0000008efa8f7207 */ /* 0x040fe40004000000 */
[C---:B------:R-:W-:Y:S02]  /*d020*/  SEL R142, R250.reuse, R0, !P0 ;  /* 0x00000000fa8e7207 */ /* 0x040fe40004000000 */
[C---:B------:R-:W-:Y:S02]  /*d030*/  SEL R0, R250.reuse, R2, !P0 ;  /* 0x00000002fa007207 */ /* 0x040fe40004000000 */
[C---:B------:R-:W-:Y:S02]  /*d040*/  SEL R2, R250.reuse, R8, !P0 ;  /* 0x00000008fa027207 */ /* 0x040fe40004000000 */
[----:B------:R-:W-:-:S02]  /*d050*/  SEL R8, R250, R9, !P0 ;  /* 0x00000009fa087207 */ /* 0x000fc40004000000 */
[C---:B------:R-:W-:Y:S02]  /*d060*/  SEL R9, R250.reuse, R10, !P0 ;  /* 0x0000000afa097207 */ /* 0x040fe40004000000 */
[C---:B------:R-:W-:Y:S02]  /*d070*/  SEL R10, R250.reuse, R11, !P0 ;  /* 0x0000000bfa0a7207 */ /* 0x040fe40004000000 */
[C---:B------:R-:W-:Y:S02]  /*d080*/  SEL R11, R250.reuse, R12, !P0 ;  /* 0x0000000cfa0b7207 */ /* 0x040fe40004000000 */
[C---:B------:R-:W-:Y:S02]  /*d090*/  SEL R12, R250.reuse, R13, !P0 ;  /* 0x0000000dfa0c7207 */ /* 0x040fe40004000000 */
[C---:B------:R-:W-:Y:S02]  /*d0a0*/  SEL R13, R250.reuse, R14, !P0 ;  /* 0x0000000efa0d7207 */ /* 0x040fe40004000000 */
[----:B------:R-:W-:-:S02]  /*d0b0*/  SEL R14, R250, R15, !P0 ;  /* 0x0000000ffa0e7207 */ /* 0x000fc40004000000 */
[----:B------:R-:W-:Y:S01]  /*d0c0*/  SEL R15, R250, R16, !P0 ;  /* 0x00000010fa0f7207 */ /* 0x000fe20004000000 */
[----:B--2---:R-:W-:Y:S01]  /*d0d0*/  @!P5 IMAD.MOV R128, RZ, RZ, -R128 ;  /* 0x000000ffff80d224 */ /* 0x004fe200078e0a80 */
[----:B------:R-:W-:Y:S02]  /*d0e0*/  ISETP.GE.AND P5, PT, R130, RZ, PT ;  /* 0x000000ff8200720c */ /* 0x000fe40003fa6270 */
[----:B------:R-:W2:Y:S01]  /*d0f0*/  LDL.LU R130, [R1+0x1230] ;  /* 0x0012300001827983 */ /* 0x000ea20000300800 */
[----:B---3--:R-:W-:Y:S02]  /*d100*/  @!P4 IADD3 R129, PT, PT, -R129, RZ, RZ ;  /* 0x000000ff8181c210 */ /* 0x008fe40007ffe1ff */
[----:B------:R-:W-:Y:S02]  /*d110*/  ISETP.GE.AND P4, PT, R131, RZ, PT ;  /* 0x000000ff8300720c */ /* 0x000fe40003f86270 */
[----:B------:R-:W3:Y:S01]  /*d120*/  LDL.LU R131, [R1+0x122c] ;  /* 0x00122c0001837983 */ /* 0x000ee20000300800 */
[----:B------:R-:W-:-:S02]  /*d130*/  SEL R16, R250, R18, !P0 ;  /* 0x00000012fa107207 */ /* 0x000fc40004000000 */
[----:B------:R-:W-:Y:S02]  /*d140*/  MOV R18, R15 ;  /* 0x0000000f00127202 */ /* 0x000fe40000000f00 */
[C---:B------:R-:W-:Y:S01]  /*d150*/  SEL R15, R250.reuse, R19, !P0 ;  /* 0x00000013fa0f7207 */ /* 0x040fe20004000000 */
[----:B------:R-:W-:Y:S01]  /*d160*/  IMAD.MOV.U32 R19, RZ, RZ, R14 ;  /* 0x000000ffff137224 */ /* 0x000fe200078e000e */
[C---:B------:R-:W-:Y:S01]  /*d170*/  SEL R14, R250.reuse, R20, !P0 ;  /* 0x00000014fa0e7207 */ /* 0x040fe20004000000 */
[----:B------:R-:W-:Y:S01]  /*d180*/  IMAD.MOV.U32 R20, RZ, RZ, R13 ;  /* 0x000000ffff147224 */ /* 0x000fe200078e000d */
[C---:B------:R-:W-:Y:S02]  /*d190*/  SEL R13, R250.reuse, R21, !P0 ;  /* 0x00000015fa0d7207 */ /* 0x040fe40004000000 */
[----:B------:R-:W-:Y:S02]  /*d1a0*/  MOV R21, R12 ;  /* 0x0000000c00157202 */ /* 0x000fe40000000f00 */
[C---:B------:R-:W-:Y:S01]  /*d1b0*/  SEL R12, R250.reuse, R22, !P0 ;  /* 0x00000016fa0c7207 */ /* 0x040fe20004000000 */
[----:B------:R-:W-:Y:S01]  /*d1c0*/  IMAD.MOV.U32 R22, RZ, RZ, R11 ;  /* 0x000000ffff167224 */ /* 0x000fe200078e000b */
[C---:B------:R-:W-:Y:S01]  /*d1d0*/  SEL R11, R250.reuse, R23, !P0 ;  /* 0x00000017fa0b7207 */ /* 0x040fe20004000000 */
[----:B------:R-:W-:Y:S01]  /*d1e0*/  IMAD.MOV.U32 R23, RZ, RZ, R10 ;  /* 0x000000ffff177224 */ /* 0x000fe200078e000a */
[----:B------:R-:W-:-:S02]  /*d1f0*/  SEL R10, R250, R24, !P0 ;  /* 0x00000018fa0a7207 */ /* 0x000fc40004000000 */
[----:B------:R-:W-:Y:S02]  /*d200*/  MOV R24, R9 ;  /* 0x0000000900187202 */ /* 0x000fe40000000f00 */
[C---:B------:R-:W-:Y:S01]  /*d210*/  SEL R9, R250.reuse, R25, !P0 ;  /* 0x00000019fa097207 */ /* 0x040fe20004000000 */
[----:B------:R-:W-:Y:S01]  /*d220*/  IMAD.MOV.U32 R25, RZ, RZ, R8 ;  /* 0x000000ffff197224 */ /* 0x000fe200078e0008 */
[C---:B------:R-:W-:Y:S01]  /*d230*/  SEL R8, R250.reuse, R26, !P0 ;  /* 0x0000001afa087207 */ /* 0x040fe20004000000 */
[----:B------:R-:W-:Y:S01]  /*d240*/  IMAD.MOV.U32 R26, RZ, RZ, R2 ;  /* 0x000000ffff1a7224 */ /* 0x000fe200078e0002 */
[C---:B------:R-:W-:Y:S02]  /*d250*/  SEL R141, R250.reuse, R141, !P0 ;  /* 0x0000008dfa8d7207 */ /* 0x040fe40004000000 */
[----:B------:R-:W-:Y:S02]  /*d260*/  SEL R2, R250, R27, !P0 ;  /* 0x0000001bfa027207 */ /* 0x000fe40004000000 */
[----:B------:R-:W-:-:S02]  /*d270*/  MOV R27, R0 ;  /* 0x00000000001b7202 */ /* 0x000fc40000000f00 */
[C---:B------:R-:W-:Y:S01]  /*d280*/  SEL R0, R250.reuse, R28, !P0 ;  /* 0x0000001cfa007207 */ /* 0x040fe20004000000 */
[----:B------:R-:W-:Y:S01]  /*d290*/  IMAD.MOV.U32 R28, RZ, RZ, R142 ;  /* 0x000000ffff1c7224 */ /* 0x000fe200078e008e */
[C---:B------:R-:W-:Y:S02]  /*d2a0*/  SEL R140, R250.reuse, R140, !P0 ;  /* 0x0000008cfa8c7207 */ /* 0x040fe40004000000 */
[C---:B------:R-:W-:Y:S02]  /*d2b0*/  SEL R139, R250.reuse, R139, !P0 ;  /* 0x0000008bfa8b7207 */ /* 0x040fe40004000000 */
[C---:B------:R-:W-:Y:S01]  /*d2c0*/  SEL R142, R250.reuse, R29, !P0 ;  /* 0x0000001dfa8e7207 */ /* 0x040fe20004000000 */
[----:B------:R-:W-:Y:S01]  /*d2d0*/  IMAD.MOV.U32 R29, RZ, RZ, R141 ;  /* 0x000000ffff1d7224 */ /* 0x000fe200078e008d */
[C---:B------:R-:W-:Y:S02]  /*d2e0*/  SEL R138, R250.reuse, R138, !P0 ;  /* 0x0000008afa8a7207 */ /* 0x040fe40004000000 */
[----:B------:R-:W-:-:S02]  /*d2f0*/  SEL R141, R250, R30, !P0 ;  /* 0x0000001efa8d7207 */ /* 0x000fc40004000000 */
[----:B------:R-:W-:Y:S02]  /*d300*/  MOV R30, R140 ;  /* 0x0000008c001e7202 */ /* 0x000fe40000000f00 */
[C---:B------:R-:W-:Y:S01]  /*d310*/  SEL R140, R250.reuse, R31, !P0 ;  /* 0x0000001ffa8c7207 */ /* 0x040fe20004000000 */
[----:B------:R-:W-:Y:S01]  /*d320*/  IMAD.MOV.U32 R31, RZ, RZ, R139 ;  /* 0x000000ffff1f7224 */ /* 0x000fe200078e008b */
[C---:B------:R-:W-:Y:S02]  /*d330*/  SEL R137, R250.reuse, R137, !P0 ;  /* 0x00000089fa897207 */ /* 0x040fe40004000000 */
[C---:B------:R-:W-:Y:S02]  /*d340*/  SEL R133, R250.reuse, R133, !P0 ;  /* 0x00000085fa857207 */ /* 0x040fe40004000000 */
[C---:B------:R-:W-:Y:S01]  /*d350*/  SEL R139, R250.reuse, R32, !P0 ;  /* 0x00000020fa8b7207 */ /* 0x040fe20004000000 */
[----:B------:R-:W-:Y:S01]  /*d360*/  IMAD.MOV.U32 R32, RZ, RZ, R138 ;  /* 0x000000ffff207224 */ /* 0x000fe200078e008a */
[----:B------:R-:W-:-:S02]  /*d370*/  SEL R7, R250, R7, !P0 ;  /* 0x00000007fa077207 */ /* 0x000fc40004000000 */
[C---:B------:R-:W-:Y:S02]  /*d380*/  SEL R138, R250.reuse, R33, !P0 ;  /* 0x00000021fa8a7207 */ /* 0x040fe40004000000 */
[----:B------:R-:W-:Y:S02]  /*d390*/  MOV R33, R137 ;  /* 0x0000008900217202 */ /* 0x000fe40000000f00 */
[C---:B------:R-:W-:Y:S01]  /*d3a0*/  SEL R137, R250.reuse, R34, !P0 ;  /* 0x00000022fa897207 */ /* 0x040fe20004000000 */
[----:B------:R-:W-:Y:S01]  /*d3b0*/  IMAD.MOV.U32 R34, RZ, RZ, R133 ;  /* 0x000000ffff227224 */ /* 0x000fe200078e0085 */
[C---:B------:R-:W-:Y:S01]  /*d3c0*/  SEL R6, R250.reuse, R6, !P0 ;  /* 0x00000006fa067207 */ /* 0x040fe20004000000 */
[----:B------:R-:W-:Y:S01]  /*d3d0*/  @!P6 IMAD.MOV R3, RZ, RZ, -R3 ;  /* 0x000000ffff03e224 */ /* 0x000fe200078e0a03 */
        /* <DEDUP_REMOVED lines=8> */
[C---:B------:R-:W-:Y:S02]  /*d460*/  SEL R3, R250.reuse, R3, !P0 ;  /* 0x00000003fa037207 */ /* 0x040fe40004000000 */
[C---:B------:R-:W-:Y:S01]  /*d470*/  SEL R5, R250.reuse, R38, !P0 ;  /* 0x00000026fa057207 */ /* 0x040fe20004000000 */
[----:B------:R-:W-:Y:S01]  /*d480*/  IMAD.MOV.U32 R38, RZ, RZ, R4 ;  /* 0x000000ffff267224 */ /* 0x000fe200078e0004 */
[----:B------:R-:W-:Y:S01]  /*d490*/  SEL R4, R250, R39, !P0 ;  /* 0x00000027fa047207 */ /* 0x000fe20004000000 */
[----:B------:R-:W-:Y:S01]  /*d4a0*/  IMAD R142, R142, UR74, RZ ;  /* 0x0000004a8e8e7c24 */ /* 0x000fe2000f8e02ff */
[----:B------:R-:W-:Y:S01]  /*d4b0*/  MOV R39, R3 ;  /* 0x0000000300277202 */ /* 0x000fe20000000f00 */
[----:B------:R-:W-:Y:S01]  /*d4c0*/  IMAD R141, R141, UR74, RZ ;  /* 0x0000004a8d8d7c24 */ /* 0x000fe2000f8e02ff */
[----:B------:R-:W-:Y:S01]  /*d4d0*/  SEL R3, R250, R40, !P0 ;  /* 0x00000028fa037207 */ /* 0x000fe20004000000 */
[----:B------:R-:W-:-:S02]  /*d4e0*/  IMAD R40, R143, UR74, RZ ;  /* 0x0000004a8f287c24 */ /* 0x000fc4000f8e02ff */
[----:B------:R-:W-:Y:S02]  /*d4f0*/  IMAD R140, R140, UR74, RZ ;  /* 0x0000004a8c8c7c24 */ /* 0x000fe4000f8e02ff */
[----:B------:R-:W-:Y:S02]  /*d500*/  IMAD R139, R139, UR74, RZ ;  /* 0x0000004a8b8b7c24 */ /* 0x000fe4000f8e02ff */
[----:B------:R-:W-:Y:S02]  /*d510*/  IMAD R138, R138, UR74, RZ ;  /* 0x0000004a8a8a7c24 */ /* 0x000fe4000f8e02ff */
[----:B------:R-:W-:Y:S02]  /*d520*/  IMAD R137, R137, UR74, RZ ;  /* 0x0000004a89897c24 */ /* 0x000fe4000f8e02ff */
[----:B------:R-:W-:Y:S02]  /*d530*/  IMAD R133, R133, UR74, RZ ;  /* 0x0000004a85857c24 */ /* 0x000fe4000f8e02ff */
[----:B------:R-:W-:-:S02]  /*d540*/  IMAD R7, R7, UR74, RZ ;  /* 0x0000004a07077c24 */ /* 0x000fc4000f8e02ff */
[----:B------:R-:W-:Y:S02]  /*d550*/  IMAD R6, R6, UR74, RZ ;  /* 0x0000004a06067c24 */ /* 0x000fe4000f8e02ff */
[----:B------:R-:W-:Y:S02]  /*d560*/  IMAD R5, R5, UR74, RZ ;  /* 0x0000004a05057c24 */ /* 0x000fe4000f8e02ff */
[----:B------:R-:W-:Y:S01]  /*d570*/  IMAD R4, R4, UR74, RZ ;  /* 0x0000004a04047c24 */ /* 0x000fe2000f8e02ff */
[C---:B------:R-:W-:Y:S01]  /*d580*/  SEL R100, R250.reuse, R100, !P0 ;  /* 0x00000064fa647207 */ /* 0x040fe20004000000 */
[----:B------:R-:W-:Y:S01]  /*d590*/  IMAD R3, R3, UR74, RZ ;  /* 0x0000004a03037c24 */ /* 0x000fe2000f8e02ff */
        /* <DEDUP_REMOVED lines=12> */
[----:B------:R-:W-:Y:S01]  /*d660*/  SEL R113, R250, R113, !P0 ;  /* 0x00000071fa717207 */ /* 0x000fe20004000000 */
[----:B--2---:R-:W-:Y:S01]  /*d670*/  @!P1 IMAD.MOV R130, RZ, RZ, -R130 ;  /* 0x000000ffff829224 */ /* 0x004fe200078e0a82 */
[----:B------:R-:W-:Y:S02]  /*d680*/  ISETP.GE.AND P1, PT, R135, RZ, PT ;  /* 0x000000ff8700720c */ /* 0x000fe40003f26270 */
[----:B------:R-:W2:Y:S01]  /*d690*/  LDL.LU R135, [R1+0x1228] ;  /* 0x0012280001877983 */ /* 0x000ea20000300800 */
[----:B---3--:R-:W-:Y:S01]  /*d6a0*/  @!P2 IMAD.MOV R131, RZ, RZ, -R131 ;  /* 0x000000ffff83a224 */ /* 0x008fe200078e0a83 */
[----:B------:R-:W-:-:S02]  /*d6b0*/  ISETP.GE.AND P2, PT, R134, RZ, PT ;  /* 0x000000ff8600720c */ /* 0x000fc40003f46270 */
[----:B------:R-:W3:Y:S04]  /*d6c0*/  LDL.LU R134, [R1+0x1224] ;  /* 0x0012240001867983 */ /* 0x000ee80000300800 */
[----:B------:R-:W4:Y:S04]  /*d6d0*/  LDL.LU R143, [R1+0x1220] ;  /* 0x00122000018f7983 */ /* 0x000f280000300800 */
[----:B------:R1:W-:Y:S04]  /*d6e0*/  STL [R1+0x8], R142 ;  /* 0x0000088e01007387 */ /* 0x0003e80000100800 */
[----:B-1----:R-:W2:Y:S04]  /*d6f0*/  LDL.LU R142, [R1+0x121c] ;  /* 0x00121c00018e7983 */ /* 0x002ea80000300800 */
        /* <DEDUP_REMOVED lines=10> */
[----:B------:R-:W-:Y:S04]  /*d7a0*/  STL [R1+0x1c], R133 ;  /* 0x00001c8501007387 */ /* 0x000fe80000100800 */
[----:B------:R-:W-:Y:S04]  /*d7b0*/  STL [R1+0x18], R7 ;  /* 0x0000180701007387 */ /* 0x000fe80000100800 */
[----:B------:R-:W-:Y:S04]  /*d7c0*/  STL [R1+0x10], R6 ;  /* 0x0000100601007387 */ /* 0x000fe80000100800 */
[----:B------:R1:W-:Y:S04]  /*d7d0*/  STL [R1+0xc], R5 ;  /* 0x00000c0501007387 */ /* 0x0003e80000100800 */
[----:B------:R1:W-:Y:S04]  /*d7e0*/  STL [R1+0x4], R4 ;  /* 0x0000040401007387 */ /* 0x0003e80000100800 */
[----:B------:R1:W-:Y:S02]  /*d7f0*/  STL [R1], R3 ;  /* 0x0000000301007387 */ /* 0x0003e40000100800 */
[----:B-1----:R-:W-:-:S02]  /*d800*/  IMAD R5, R101, UR74, RZ ;  /* 0x0000004a65057c24 */ /* 0x002fc4000f8e02ff */
[----:B------:R-:W-:Y:S02]  /*d810*/  IMAD R4, R102, UR74, RZ ;  /* 0x0000004a66047c24 */ /* 0x000fe4000f8e02ff */
[----:B------:R-:W-:-:S05]  /*d820*/  IMAD R3, R100, UR74, RZ ;  /* 0x0000004a64037c24 */ /* 0x000fca000f8e02ff */
[----:B------:R1:W-:Y:S04]  /*d830*/  STL [R1+0x30], R3 ;  /* 0x0000300301007387 */ /* 0x0003e80000100800 */
[----:B------:R1:W-:Y:S04]  /*d840*/  STL [R1+0x34], R5 ;  /* 0x0000340501007387 */ /* 0x0003e80000100800 */
[----:B------:R1:W-:Y:S02]  /*d850*/  STL [R1+0x38], R4 ;  /* 0x0000380401007387 */ /* 0x0003e40000100800 */
[----:B-1----:R-:W-:-:S02]  /*d860*/  IMAD R3, R103, UR74, RZ ;  /* 0x0000004a67037c24 */ /* 0x002fc4000f8e02ff */
[----:B------:R-:W-:-:S03]  /*d870*/  IMAD R5, R104, UR74, RZ ;  /* 0x0000004a68057c24 */ /* 0x000fc6000f8e02ff */
[----:B------:R1:W-:Y:S01]  /*d880*/  STL [R1+0x3c], R3 ;  /* 0x00003c0301007387 */ /* 0x0003e20000100800 */
[----:B------:R-:W-:-:S03]  /*d890*/  IMAD R4, R105, UR74, RZ ;  /* 0x0000004a69047c24 */ /* 0x000fc6000f8e02ff */
[----:B------:R1:W-:Y:S04]  /*d8a0*/  STL [R1+0x40], R5 ;  /* 0x0000400501007387 */ /* 0x0003e80000100800 */
[----:B------:R1:W-:Y:S02]  /*d8b0*/  STL [R1+0x44], R4 ;  /* 0x0000440401007387 */ /* 0x0003e40000100800 */
[----:B-1----:R-:W-:Y:S02]  /*d8c0*/  IMAD R3, R106, UR74, RZ ;  /* 0x0000004a6a037c24 */ /* 0x002fe4000f8e02ff */
[----:B------:R-:W-:-:S03]  /*d8d0*/  IMAD R5, R107, UR74, RZ ;  /* 0x0000004a6b057c24 */ /* 0x000fc6000f8e02ff */
[----:B------:R1:W-:Y:S01]  /*d8e0*/  STL [R1+0x48], R3 ;  /* 0x0000480301007387 */ /* 0x0003e20000100800 */
[----:B------:R-:W-:-:S03]  /*d8f0*/  IMAD R4, R108, UR74, RZ ;  /* 0x0000004a6c047c24 */ /* 0x000fc6000f8e02ff */
[----:B------:R1:W-:Y:S01]  /*d900*/  STL [R1+0x4c], R5 ;  /* 0x00004c0501007387 */ /* 0x0003e20000100800 */
[----:B------:R-:W-:Y:S02]  /*d910*/  IMAD R6, R111, UR74, RZ ;  /* 0x0000004a6f067c24 */ /* 0x000fe4000f8e02ff */
[----:B-1----:R-:W-:Y:S01]  /*d920*/  IMAD R3, R109, UR74, RZ ;  /* 0x0000004a6d037c24 */ /* 0x002fe2000f8e02ff */
[----:B------:R-:W3:Y:S04]  /*d930*/  LDL R5, [R1+0x115c] ;  /* 0x00115c0001057983 */ /* 0x000ee80000100800 */
[----:B------:R1:W-:Y:S01]  /*d940*/  STL [R1+0x50], R4 ;  /* 0x0000500401007387 */ /* 0x0003e20000100800 */
[----:B------:R-:W-:-:S03]  /*d950*/  IMAD R7, R113, UR74, RZ ;  /* 0x0000004a71077c24 */ /* 0x000fc6000f8e02ff */
[----:B------:R1:W-:Y:S02]  /*d960*/  STL [R1+0x54], R3 ;  /* 0x0000540301007387 */ /* 0x0003e40000100800 */
[----:B-1----:R-:W-:Y:S02]  /*d970*/  IMAD R4, R110, UR74, RZ ;  /* 0x0000004a6e047c24 */ /* 0x002fe4000f8e02ff */
[----:B------:R-:W-:-:S03]  /*d980*/  IMAD R3, R112, UR74, RZ ;  /* 0x0000004a70037c24 */ /* 0x000fc6000f8e02ff */
[----:B------:R1:W-:Y:S04]  /*d990*/  STL [R1+0x3fc], R4 ;  /* 0x0003fc0401007387 */ /* 0x0003e80000100800 */
[----:B-1----:R-:W3:Y:S04]  /*d9a0*/  LDL R4, [R1+0x1164] ;  /* 0x0011640001047983 */ /* 0x002ee80000100800 */
[----:B------:R-:W-:Y:S04]  /*d9b0*/  STL [R1+0x404], R6 ;  /* 0x0004040601007387 */ /* 0x000fe80000100800 */
[----:B------:R-:W-:Y:S04]  /*d9c0*/  STL [R1+0x40c], R3 ;  /* 0x00040c0301007387 */ /* 0x000fe80000100800 */
[----:B------:R1:W-:Y:S04]  /*d9d0*/  STL [R1+0x414], R7 ;  /* 0x0004140701007387 */ /* 0x0003e80000100800 */
[----:B-1----:R-:W3:Y:S01]  /*d9e0*/  LDL R7, [R1+0x1168] ;  /* 0x0011680001077983 */ /* 0x002ee20000100800 */
[----:B------:R-:W-:-:S02]  /*d9f0*/  SEL R114, R250, R114, !P0 ;  /* 0x00000072fa727207 */ /* 0x000fc40004000000 */
[C---:B------:R-:W-:Y:S02]  /*da00*/  SEL R115, R250.reuse, R115, !P0 ;  /* 0x00000073fa737207 */ /* 0x040fe40004000000 */
[----:B------:R-:W-:Y:S01]  /*da10*/  SEL R123, R250, R123, !P0 ;  /* 0x0000007bfa7b7207 */ /* 0x000fe20004000000 */
[----:B------:R-:W-:Y:S01]  /*da20*/  IMAD R6, R114, UR74, RZ ;  /* 0x0000004a72067c24 */ /* 0x000fe2000f8e02ff */
[----:B------:R-:W-:Y:S01]  /*da30*/  SEL R116, R250, R116, !P0 ;  /* 0x00000074fa747207 */ /* 0x000fe20004000000 */
[----:B------:R-:W-:-:S03]  /*da40*/  IMAD R3, R115, UR74, RZ ;  /* 0x0000004a73037c24 */ /* 0x000fc6000f8e02ff */
[----:B------:R1:W-:Y:S01]  /*da50*/  STL [R1+0x41c], R6 ;  /* 0x00041c0601007387 */ /* 0x0003e20000100800 */
[----:B------:R-:W-:-:S03]  /*da60*/  IMAD R107, R116, UR74, RZ ;  /* 0x0000004a746b7c24 */ /* 0x000fc6000f8e02ff */
[----:B------:R1:W-:Y:S04]  /*da70*/  STL [R1+0x424], R3 ;  /* 0x0004240301007387 */ /* 0x0003e80000100800 */
[----:B------:R-:W4:Y:S01]  /*da80*/  LDL R116, [R1+0x1134] ;  /* 0x0011340001747983 */ /* 0x000f220000100800 */
[----:B-1----:R-:W-:-:S05]  /*da90*/  IMAD R6, R123, UR74, RZ ;  /* 0x0000004a7b067c24 */ /* 0x002fca000f8e02ff */
[----:B------:R1:W-:Y:S04]  /*daa0*/  STL [R1+0x11f4], R6 ;  /* 0x0011f40601007387 */ /* 0x0003e80000100800 */
[----:B------:R-:W4:Y:S04]  /*dab0*/  LDL R3, [R1+0x113c] ;  /* 0x00113c0001037983 */ /* 0x000f280000100800 */
[----:B------:R-:W4:Y:S01]  /*dac0*/  LDL R100, [R1+0x1138] ;  /* 0x0011380001647983 */ /* 0x000f220000100800 */
[----:B--2---:R-:W-:Y:S01]  /*dad0*/  @!P2 IMAD.MOV R137, RZ, RZ, -R137 ;  /* 0x000000ffff89a224 */ /* 0x004fe200078e0a89 */
[----:B---3--:R-:W-:-:S02]  /*dae0*/  ISETP.GE.AND P2, PT, R7, RZ, PT ;  /* 0x000000ff0700720c */ /* 0x008fc40003f46270 */
[----:B------:R-:W2:Y:S01]  /*daf0*/  LDL R7, [R1+0x1118] ;  /* 0x0011180001077983 */ /* 0x000ea20000100800 */
[----:B------:R-:W-:Y:S02]  /*db00*/  @!P1 IMAD.MOV R136, RZ, RZ, -R136 ;  /* 0x000000ffff889224 */ /* 0x000fe400078e0a88 */
[----:B------:R-:W-:Y:S01]  /*db10*/  @!P4 IMAD.MOV R135, RZ, RZ, -R135 ;  /* 0x000000ffff87c224 */ /* 0x000fe200078e0a87 */
[----:B------:R-:W-:Y:S02]  /*db20*/  ISETP.GE.AND P4, PT, R5, RZ, PT ;  /* 0x000000ff0500720c */ /* 0x000fe40003f86270 */
[C---:B------:R-:W-:Y:S01]  /*db30*/  SEL R136, R250.reuse, R136, !P0 ;  /* 0x00000088fa887207 */ /* 0x040fe20004000000 */
[----:B------:R-:W3:Y:S01]  /*db40*/  LDL R5, [R1+0x1140] ;  /* 0x0011400001057983 */ /* 0x000ee20000100800 */
[----:B------:R-:W-:-:S03]  /*db50*/  SEL R137, R250, R137, !P0 ;  /* 0x00000089fa897207 */ /* 0x000fc60004000000 */
[----:B-1----:R-:W-:Y:S01]  /*db60*/  IMAD R6, R136, UR73, RZ ;  /* 0x0000004988067c24 */ /* 0x002fe2000f8e02ff */
[----:B------:R-:W-:Y:S02]  /*db70*/  ISETP.GE.AND P1, PT, R4, RZ, PT ;  /* 0x000000ff0400720c */ /* 0x000fe40003f26270 */
[----:B------:R-:W-:Y:S01]  /*db80*/  SEL R118, R250, R118, !P0 ;  /* 0x00000076fa767207 */ /* 0x000fe20004000000 */
[----:B------:R-:W2:Y:S01]  /*db90*/  LDL R4, [R1+0x1144] ;  /* 0x0011440001047983 */ /* 0x000ea20000100800 */
[----:B------:R-:W-:Y:S01]  /*dba0*/  @!P3 IADD3 R138, PT, PT, -R138, RZ, RZ ;  /* 0x000000ff8a8ab210 */ /* 0x000fe20007ffe1ff */
[----:B------:R-:W-:Y:S01]  /*dbb0*/  @!P4 IMAD.MOV R139, RZ, RZ, -R139 ;  /* 0x000000ffff8bc224 */ /* 0x000fe200078e0a8b */
[----:B------:R-:W-:Y:S01]  /*dbc0*/  @!P2 IADD3 R141, PT, PT, -R141, RZ, RZ ;  /* 0x000000ff8d8da210 */ /* 0x000fe20007ffe1ff */
[----:B------:R1:W-:Y:S01]  /*dbd0*/  STL [R1+0x4c4], R6 ;  /* 0x0004c40601007387 */ /* 0x0003e20000100800 */
[C---:B------:R-:W-:Y:S02]  /*dbe0*/  SEL R138, R250.reuse, R138, !P0 ;  /* 0x0000008afa8a7207 */ /* 0x040fe40004000000 */
[----:B------:R-:W-:-:S02]  /*dbf0*/  SEL R117, R250, R117, !P0 ;  /* 0x00000075fa757207 */ /* 0x000fc40004000000 */
[C---:B------:R-:W-:Y:S02]  /*dc00*/  SEL R119, R250.reuse, R119, !P0 ;  /* 0x00000077fa777207 */ /* 0x040fe40004000000 */
[C---:B------:R-:W-:Y:S02]  /*dc10*/  SEL R120, R250.reuse, R120, !P0 ;  /* 0x00000078fa787207 */ /* 0x040fe40004000000 */
[C---:B------:R-:W-:Y:S01]  /*dc20*/  SEL R122, R250.reuse, R122, !P0 ;  /* 0x0000007afa7a7207 */ /* 0x040fe20004000000 */
[----:B-1----:R-:W-:Y:S01]  /*dc30*/  IMAD R6, R137, UR72, RZ ;  /* 0x0000004889067c24 */ /* 0x002fe2000f8e02ff */
[C---:B------:R-:W-:Y:S02]  /*dc40*/  SEL R139, R250.reuse, R139, !P0 ;  /* 0x0000008bfa8b7207 */ /* 0x040fe40004000000 */
[C---:B------:R-:W-:Y:S02]  /*dc50*/  SEL R128, R250.reuse, R128, !P0 ;  /* 0x00000080fa807207 */ /* 0x040fe40004000000 */
[----:B------:R-:W-:Y:S01]  /*dc60*/  SEL R124, R250, R124, !P0 ;  /* 0x0000007cfa7c7207 */ /* 0x000fe20004000000 */
[----:B------:R1:W-:Y:S01]  /*dc70*/  STL [R1+0x4cc], R6 ;  /* 0x0004cc0601007387 */ /* 0x0003e20000100800 */
[----:B----4-:R-:W-:Y:S01]  /*dc80*/  ISETP.GE.AND P3, PT, R3, RZ, PT ;  /* 0x000000ff0300720c */ /* 0x010fe20003f66270 */
[----:B------:R-:W-:Y:S01]  /*dc90*/  @!P5 IMAD.MOV R134, RZ, RZ, -R134 ;  /* 0x000000ffff86d224 */ /* 0x000fe200078e0a86 */
[----:B------:R-:W-:Y:S01]  /*dca0*/  ISETP.GE.AND P2, PT, R100, RZ, PT ;  /* 0x000000ff6400720c */ /* 0x000fe20003f46270 */
[----:B------:R-:W-:Y:S01]  /*dcb0*/  @!P1 IMAD.MOV R140, RZ, RZ, -R140 ;  /* 0x000000ffff8c9224 */ /* 0x000fe200078e0a8c */
[----:B------:R-:W-:Y:S01]  /*dcc0*/  SEL R131, R250, R131, !P0 ;  /* 0x00000083fa837207 */ /* 0x000fe20004000000 */
[----:B------:R-:W-:Y:S01]  /*dcd0*/  IMAD R105, R118, UR74, RZ ;  /* 0x0000004a76697c24 */ /* 0x000fe2000f8e02ff */
[C---:B------:R-:W-:Y:S01]  /*dce0*/  SEL R130, R250.reuse, R130, !P0 ;  /* 0x00000082fa827207 */ /* 0x040fe20004000000 */
[----:B------:R-:W-:Y:S01]  /*dcf0*/  IMAD R106, R117, UR74, RZ ;  /* 0x0000004a756a7c24 */ /* 0x000fe2000f8e02ff */
[----:B------:R-:W-:Y:S01]  /*dd00*/  SEL R126, R250, R126, !P0 ;  /* 0x0000007efa7e7207 */ /* 0x000fe20004000000 */
[----:B-1----:R-:W-:Y:S01]  /*dd10*/  IMAD R6, R138, UR71, RZ ;  /* 0x000000478a067c24 */ /* 0x002fe2000f8e02ff */
[----:B------:R-:W-:-:S02]  /*dd20*/  SEL R129, R250, R129, !P0 ;  /* 0x00000081fa817207 */ /* 0x000fc40004000000 */
[C---:B------:R-:W-:Y:S02]  /*dd30*/  SEL R132, R250.reuse, R132, !P0 ;  /* 0x00000084fa847207 */ /* 0x040fe40004000000 */
[----:B------:R-:W-:Y:S01]  /*dd40*/  SEL R125, R250, R125, !P0 ;  /* 0x0000007dfa7d7207 */ /* 0x000fe20004000000 */
[----:B------:R1:W-:Y:S01]  /*dd50*/  STL [R1+0x4d4], R6 ;  /* 0x0004d40601007387 */ /* 0x0003e20000100800 */
[----:B------:R-:W-:Y:S01]  /*dd60*/  @!P2 IMAD.MOV R143, RZ, RZ, -R143 ;  /* 0x000000ffff8fa224 */ /* 0x000fe200078e0a8f */
[----:B------:R-:W-:Y:S02]  /*dd70*/  ISETP.GE.AND P1, PT, R116, RZ, PT ;  /* 0x000000ff7400720c */ /* 0x000fe40003f26270 */
[C---:B------:R-:W-:Y:S02]  /*dd80*/  SEL R127, R250.reuse, R127, !P0 ;  /* 0x0000007ffa7f7207 */ /* 0x040fe40004000000 */
[C---:B------:R-:W-:Y:S01]  /*dd90*/  SEL R121, R250.reuse, R121, !P0 ;  /* 0x00000079fa797207 */ /* 0x040fe20004000000 */
[----:B------:R-:W-:Y:S01]  /*dda0*/  IMAD R39, R39, UR74, RZ ;  /* 0x0000004a27277c24 */ /* 0x000fe2000f8e02ff */
[----:B------:R-:W-:Y:S01]  /*ddb0*/  SEL R135, R250, R135, !P0 ;  /* 0x00000087fa877207 */ /* 0x000fe20004000000 */
[----:B------:R-:W-:Y:S01]  /*ddc0*/  IMAD R38, R38, UR74, RZ ;  /* 0x0000004a26267c24 */ /* 0x000fe2000f8e02ff */
[C---:B------:R-:W-:Y:S01]  /*ddd0*/  SEL R17, R250.reuse, R17, !P0 ;  /* 0x00000011fa117207 */ /* 0x040fe20004000000 */
[----:B-1----:R-:W-:Y:S01]  /*dde0*/  IMAD R6, R139, UR70, RZ ;  /* 0x000000468b067c24 */ /* 0x002fe2000f8e02ff */
[C---:B------:R-:W-:Y:S01]  /*ddf0*/  SEL R41, R250.reuse, R41, !P0 ;  /* 0x00000029fa297207 */ /* 0x040fe20004000000 */
[----:B------:R-:W-:Y:S01]  /*de00*/  IMAD R37, R37, UR74, RZ ;  /* 0x0000004a25257c24 */ /* 0x000fe2000f8e02ff */
[----:B------:R-:W-:Y:S01]  /*de10*/  SEL R42, R250, R42, !P0 ;  /* 0x0000002afa2a7207 */ /* 0x000fe20004000000 */
[----:B------:R-:W-:Y:S01]  /*de20*/  IMAD R36, R36, UR74, RZ ;  /* 0x0000004a24247c24 */ /* 0x000fe2000f8e02ff */
[----:B------:R1:W-:Y:S01]  /*de30*/  STL [R1+0x4dc], R6 ;  /* 0x0004dc0601007387 */ /* 0x0003e20000100800 */
[----:B------:R-:W-:Y:S01]  /*de40*/  IMAD R35, R35, UR74, RZ ;  /* 0x0000004a23237c24 */ /* 0x000fe2000f8e02ff */
[----:B------:R-:W-:Y:S01]  /*de50*/  SEL R43, R250, R43, !P0 ;  /* 0x0000002bfa2b7207 */ /* 0x000fe20004000000 */
[----:B------:R-:W-:Y:S01]  /*de60*/  IMAD R34, R34, UR74, RZ ;  /* 0x0000004a22227c24 */ /* 0x000fe2000f8e02ff */
[----:B------:R-:W4:Y:S01]  /*de70*/  LDL R3, [R1+0x111c] ;  /* 0x00111c0001037983 */ /* 0x000f220000100800 */
        /* <DEDUP_REMOVED lines=11> */
[C---:B------:R-:W-:Y:S01]  /*df30*/  SEL R47, R250.reuse, R47, !P0 ;  /* 0x0000002ffa2f7207 */ /* 0x040fe20004000000 */
        /* <DEDUP_REMOVED lines=39> */
[----:B------:R-:W-:Y:S01]  /*e1b0*/  SEL R67, R250, R67, !P0 ;  /* 0x00000043fa437207 */ /* 0x000fe20004000000 */
[----:B------:R-:W-:Y:S01]  /*e1c0*/  IMAD R0, R0, UR74, RZ ;  /* 0x0000004a00007c24 */ /* 0x000fe2000f8e02ff */
[C---:B------:R-:W-:Y:S01]  /*e1d0*/  SEL R68, R250.reuse, R68, !P0 ;  /* 0x00000044fa447207 */ /* 0x040fe20004000000 */
[----:B------:R-:W1:Y:S01]  /*e1e0*/  LDCU UR73, c[0x0][0x3b0] ;  /* 0x00007600ff4977ac */ /* 0x000e620008000800 */
[----:B---3--:R-:W-:Y:S01]  /*e1f0*/  ISETP.GE.AND P4, PT, R5, RZ, PT ;  /* 0x000000ff0500720c */ /* 0x008fe20003f86270 */
[----:B------:R-:W-:Y:S01]  /*e200*/  IMAD R101, R119, UR74, RZ ;  /* 0x0000004a77657c24 */ /* 0x000fe2000f8e02ff */
[----:B--2---:R-:W-:Y:S01]  /*e210*/  ISETP.GE.AND P2, PT, R7, RZ, PT ;  /* 0x000000ff0700720c */ /* 0x004fe20003f46270 */
[----:B------:R-:W-:Y:S01]  /*e220*/  @!P1 IMAD.MOV R142, RZ, RZ, -R142 ;  /* 0x000000ffff8e9224 */ /* 0x000fe200078e0a8e */
[----:B------:R-:W2:Y:S01]  /*e230*/  LDL R7, [R1+0x10f8] ;  /* 0x0010f80001077983 */ /* 0x000ea20000100800 */
[----:B------:R-:W-:Y:S01]  /*e240*/  SEL R143, R250, R143, !P0 ;  /* 0x0000008ffa8f7207 */ /* 0x000fe20004000000 */
[----:B------:R-:W-:Y:S01]  /*e250*/  IMAD R103, R120, UR74, RZ ;  /* 0x0000004a78677c24 */ /* 0x000fe2000f8e02ff */
[----:B------:R-:W-:Y:S01]  /*e260*/  @!P3 IADD3 R144, PT, PT, -R144, RZ, RZ ;  /* 0x000000ff9090b210 */ /* 0x000fe20007ffe1ff */
[----:B------:R-:W3:Y:S01]  /*e270*/  LDL R5, [R1+0x1130] ;  /* 0x0011300001057983 */ /* 0x000ee20000100800 */
[----:B------:R-:W-:Y:S01]  /*e280*/  ISETP.GE.AND P1, PT, R4, RZ, PT ;  /* 0x000000ff0400720c */ /* 0x000fe20003f26270 */
[----:B------:R-:W-:Y:S01]  /*e290*/  IMAD R114, R122, UR74, RZ ;  /* 0x0000004a7a727c24 */ /* 0x000fe2000f8e02ff */
[----:B------:R-:W-:Y:S01]  /*e2a0*/  SEL R142, R250, R142, !P0 ;  /* 0x0000008efa8e7207 */ /* 0x000fe20004000000 */
[----:B------:R-:W-:Y:S01]  /*e2b0*/  IMAD R111, R128, UR74, RZ ;  /* 0x0000004a806f7c24 */ /* 0x000fe2000f8e02ff */
[C---:B------:R-:W-:Y:S01]  /*e2c0*/  SEL R141, R250.reuse, R141, !P0 ;  /* 0x0000008dfa8d7207 */ /* 0x040fe20004000000 */
[----:B------:R-:W-:Y:S01]  /*e2d0*/  @!P4 IMAD.MOV R145, RZ, RZ, -R145 ;  /* 0x000000ffff91c224 */ /* 0x000fe200078e0a91 */
[----:B------:R-:W-:Y:S01]  /*e2e0*/  SEL R69, R250, R69, !P0 ;  /* 0x00000045fa457207 */ /* 0x000fe20004000000 */
[----:B------:R-:W-:Y:S01]  /*e2f0*/  IMAD R4, R142, UR67, RZ ;  /* 0x000000438e047c24 */ /* 0x000fe2000f8e02ff */
[C---:B------:R-:W-:Y:S01]  /*e300*/  SEL R70, R250.reuse, R70, !P0 ;  /* 0x00000046fa467207 */ /* 0x040fe20004000000 */
[----:B-1----:R-:W-:Y:S01]  /*e310*/  IMAD R6, R143, UR66, RZ ;  /* 0x000000428f067c24 */ /* 0x002fe2000f8e02ff */
[----:B------:R-:W-:Y:S01]  /*e320*/  SEL R145, R250, R145, !P0 ;  /* 0x00000091fa917207 */ /* 0x000fe20004000000 */
[----:B------:R-:W-:Y:S01]  /*e330*/  IMAD R102, R124, UR74, RZ ;  /* 0x0000004a7c667c24 */ /* 0x000fe2000f8e02ff */
[----:B------:R1:W-:Y:S01]  /*e340*/  STL [R1+0x4f4], R4 ;  /* 0x0004f40401007387 */ /* 0x0003e20000100800 */
[----:B------:R-:W-:Y:S01]  /*e350*/  @!P1 IMAD.MOV R146, RZ, RZ, -R146 ;  /* 0x000000ffff929224 */ /* 0x000fe200078e0a92 */
[----:B------:R-:W-:Y:S01]  /*e360*/  @!P2 IADD3 R147, PT, PT, -R147, RZ, RZ ;  /* 0x000000ff9393a210 */ /* 0x000fe20007ffe1ff */
[----:B------:R-:W-:Y:S01]  /*e370*/  IMAD R108, R131, UR74, RZ ;  /* 0x0000004a836c7c24 */ /* 0x000fe2000f8e02ff */
[----:B------:R-:W-:Y:S01]  /*e380*/  SEL R140, R250, R140, !P0 ;  /* 0x0000008cfa8c7207 */ /* 0x000fe20004000000 */
[----:B------:R-:W-:Y:S01]  /*e390*/  IMAD R110, R130, UR74, RZ ;  /* 0x0000004a826e7c24 */ /* 0x000fe2000f8e02ff */
[----:B------:R-:W-:Y:S01]  /*e3a0*/  SEL R146, R250, R146, !P0 ;  /* 0x00000092fa927207 */ /* 0x000fe20004000000 */
[----:B------:R-:W-:Y:S01]  /*e3b0*/  IMAD R115, R126, UR74, RZ ;  /* 0x0000004a7e737c24 */ /* 0x000fe2000f8e02ff */
[C---:B------:R-:W-:Y:S01]  /*e3c0*/  SEL R134, R250.reuse, R134, !P0 ;  /* 0x00000086fa867207 */ /* 0x040fe20004000000 */
[----:B------:R-:W-:Y:S01]  /*e3d0*/  IMAD R109, R129, UR74, RZ ;  /* 0x0000004a816d7c24 */ /* 0x000fe2000f8e02ff */
[----:B-1----:R-:W2:Y:S01]  /*e3e0*/  LDL R4, [R1+0x10fc] ;  /* 0x0010fc0001047983 */ /* 0x002ea20000100800 */
[C---:B------:R-:W-:Y:S01]  /*e3f0*/  SEL R147, R250.reuse, R147, !P0 ;  /* 0x00000093fa937207 */ /* 0x040fe20004000000 */
[----:B------:R-:W-:Y:S01]  /*e400*/  IMAD R113, R125, UR74, RZ ;  /* 0x0000004a7d717c24 */ /* 0x000fe2000f8e02ff */
[C---:B------:R-:W-:Y:S01]  /*e410*/  SEL R71, R250.reuse, R71, !P0 ;  /* 0x00000047fa477207 */ /* 0x040fe20004000000 */
[----:B------:R-:W-:Y:S01]  /*e420*/  STL [R1+0x4fc], R6 ;  /* 0x0004fc0601007387 */ /* 0x000fe20000100800 */
[----:B------:R-:W-:Y:S01]  /*e430*/  IMAD R112, R127, UR74, RZ ;  /* 0x0000004a7f707c24 */ /* 0x000fe2000f8e02ff */
[C---:B------:R-:W-:Y:S01]  /*e440*/  SEL R72, R250.reuse, R72, !P0 ;  /* 0x00000048fa487207 */ /* 0x040fe20004000000 */
[----:B------:R-:W-:Y:S01]  /*e450*/  IMAD R121, R121, UR74, RZ ;  /* 0x0000004a79797c24 */ /* 0x000fe2000f8e02ff */
[C---:B------:R-:W-:Y:S01]  /*e460*/  SEL R73, R250.reuse, R73, !P0 ;  /* 0x00000049fa497207 */ /* 0x040fe20004000000 */
[----:B------:R-:W-:Y:S01]  /*e470*/  IMAD R104, R135, UR74, RZ ;  /* 0x0000004a87687c24 */ /* 0x000fe2000f8e02ff */
[C---:B------:R-:W-:Y:S01]  /*e480*/  SEL R74, R250.reuse, R74, !P0 ;  /* 0x0000004afa4a7207 */ /* 0x040fe20004000000 */
[----:B------:R-:W-:Y:S01]  /*e490*/  IMAD R17, R17, UR74, RZ ;  /* 0x0000004a11117c24 */ /* 0x000fe2000f8e02ff */
[C---:B------:R-:W-:Y:S01]  /*e4a0*/  SEL R75, R250.reuse, R75, !P0 ;  /* 0x0000004bfa4b7207 */ /* 0x040fe20004000000 */
[----:B------:R-:W1:Y:S01]  /*e4b0*/  LDCU UR72, c[0x0][0x3b0] ;  /* 0x00007600ff4877ac */ /* 0x000e620008000800 */
[----:B------:R-:W-:-:S02]  /*e4c0*/  SEL R76, R250, R76, !P0 ;  /* 0x0000004cfa4c7207 */ /* 0x000fc40004000000 */
[C---:B------:R-:W-:Y:S01]  /*e4d0*/  SEL R77, R250.reuse, R77, !P0 ;  /* 0x0000004dfa4d7207 */ /* 0x040fe20004000000 */
[----:B------:R-:W1:Y:S01]  /*e4e0*/  LDCU UR71, c[0x0][0x3b0] ;  /* 0x00007600ff4777ac */ /* 0x000e620008000800 */
[C---:B------:R-:W-:Y:S02]  /*e4f0*/  SEL R78, R250.reuse, R78, !P0 ;  /* 0x0000004efa4e7207 */ /* 0x040fe40004000000 */
[----:B------:R-:W-:Y:S01]  /*e500*/  SEL R79, R250, R79, !P0 ;  /* 0x0000004ffa4f7207 */ /* 0x000fe20004000000 */
[----:B------:R-:W1:Y:S01]  /*e510*/  LDCU UR70, c[0x0][0x3b0] ;  /* 0x00007600ff4677ac */ /* 0x000e620008000800 */
[----:B----4-:R-:W-:Y:S02]  /*e520*/  ISETP.GE.AND P3, PT, R100, RZ, PT ;  /* 0x000000ff6400720c */ /* 0x010fe40003f66270 */
[----:B---3--:R-:W-:Y:S02]  /*e530*/  ISETP.GE.AND P4, PT, R5, RZ, PT ;  /* 0x000000ff0500720c */ /* 0x008fe40003f86270 */
[----:B------:R-:W-:Y:S01]  /*e540*/  SEL R144, R250, R144, !P0 ;  /* 0x00000090fa907207 */ /* 0x000fe20004000000 */
[----:B------:R-:W-:Y:S01]  /*e550*/  IMAD R41, R41, UR74, RZ ;  /* 0x0000004a29297c24 */ /* 0x000fe2000f8e02ff */
[----:B------:R-:W-:Y:S01]  /*e560*/  ISETP.GE.AND P1, PT, R3, RZ, PT ;  /* 0x000000ff0300720c */ /* 0x000fe20003f26270 */
[----:B------:R-:W-:Y:S01]  /*e570*/  IMAD R3, R145, UR64, RZ ;  /* 0x0000004091037c24 */ /* 0x000fe2000f8e02ff */
[----:B------:R-:W-:Y:S01]  /*e580*/  ISETP.GE.AND P2, PT, R116, RZ, PT ;  /* 0x000000ff7400720c */ /* 0x000fe20003f46270 */
[----:B------:R-:W-:-:S04]  /*e590*/  IMAD R42, R42, UR74, RZ ;  /* 0x0000004a2a2a7c24 */ /* 0x000fc8000f8e02ff */
[----:B------:R-:W-:Y:S01]  /*e5a0*/  @!P3 IADD3 R150, PT, PT, -R150, RZ, RZ ;  /* 0x000000ff9696b210 */ /* 0x000fe20007ffe1ff */
[----:B------:R-:W-:Y:S01]  /*e5b0*/  IMAD R43, R43, UR74, RZ ;  /* 0x0000004a2b2b7c24 */ /* 0x000fe2000f8e02ff */
[----:B------:R3:W-:Y:S01]  /*e5c0*/  STL [R1+0x11ec], R3 ;  /* 0x0011ec0301007387 */ /* 0x0007e20000100800 */
[----:B------:R-:W-:Y:S01]  /*e5d0*/  IMAD R44, R44, UR74, RZ ;  /* 0x0000004a2c2c7c24 */ /* 0x000fe2000f8e02ff */
[C---:B------:R-:W-:Y:S01]  /*e5e0*/  SEL R80, R250.reuse, R80, !P0 ;  /* 0x00000050fa507207 */ /* 0x040fe20004000000 */
[----:B------:R-:W-:Y:S01]  /*e5f0*/  IMAD R45, R45, UR74, RZ ;  /* 0x0000004a2d2d7c24 */ /* 0x000fe2000f8e02ff */
[----:B------:R-:W-:Y:S01]  /*e600*/  SEL R81, R250, R81, !P0 ;  /* 0x00000051fa517207 */ /* 0x000fe20004000000 */
[----:B------:R-:W-:Y:S01]  /*e610*/  IMAD R46, R46, UR74, RZ ;  /* 0x0000004a2e2e7c24 */ /* 0x000fe2000f8e02ff */
[C---:B------:R-:W-:Y:S01]  /*e620*/  SEL R82, R250.reuse, R82, !P0 ;  /* 0x00000052fa527207 */ /* 0x040fe20004000000 */
[----:B------:R-:W-:Y:S01]  /*e630*/  @!P1 IMAD.MOV R148, RZ, RZ, -R148 ;  /* 0x000000ffff949224 */ /* 0x000fe200078e0a94 */
[C---:B------:R-:W-:Y:S01]  /*e640*/  SEL R83, R250.reuse, R83, !P0 ;  /* 0x00000053fa537207 */ /* 0x040fe20004000000 */
[----:B------:R-:W-:Y:S01]  /*e650*/  @!P4 IMAD.MOV R151, RZ, RZ, -R151 ;  /* 0x000000ffff97c224 */ /* 0x000fe200078e0a97 */
[----:B------:R-:W-:Y:S01]  /*e660*/  SEL R84, R250, R84, !P0 ;  /* 0x00000054fa547207 */ /* 0x000fe20004000000 */
[----:B---3--:R-:W-:Y:S01]  /*e670*/  IMAD R3, R146, UR63, RZ ;  /* 0x0000003f92037c24 */ /* 0x008fe2000f8e02ff */
[----:B--2---:R-:W-:Y:S01]  /*e680*/  ISETP.GE.AND P1, PT, R7, RZ, PT ;  /* 0x000000ff0700720c */ /* 0x004fe20003f26270 */
[----:B------:R-:W-:Y:S01]  /*e690*/  @!P2 IMAD.MOV R149, RZ, RZ, -R149 ;  /* 0x000000ffff95a224 */ /* 0x000fe200078e0a95 */
[----:B------:R-:W-:Y:S01]  /*e6a0*/  SEL R148, R250, R148, !P0 ;  /* 0x00000094fa947207 */ /* 0x000fe20004000000 */
[----:B------:R-:W-:Y:S01]  /*e6b0*/  IMAD R126, R132, UR74, RZ ;  /* 0x0000004a847e7c24 */ /* 0x000fe2000f8e02ff */
[----:B------:R2:W-:Y:S01]  /*e6c0*/  STL [R1+0x514], R3 ;  /* 0x0005140301007387 */ /* 0x0005e20000100800 */
[----:B------:R-:W-:Y:S01]  /*e6d0*/  SEL R150, R250, R150, !P0 ;  /* 0x00000096fa967207 */ /* 0x000fe20004000000 */
[----:B------:R-:W-:Y:S01]  /*e6e0*/  IMAD R129, R140, UR69, RZ ;  /* 0x000000458c817c24 */ /* 0x000fe2000f8e02ff */
[----:B------:R-:W-:Y:S01]  /*e6f0*/  ISETP.GE.AND P2, PT, R4, RZ, PT ;  /* 0x000000ff0400720c */ /* 0x000fe20003f46270 */
[----:B------:R-:W3:Y:S01]  /*e700*/  LDL R118, [R1+0x1100] ;  /* 0x0011000001767983 */ /* 0x000ee20000100800 */
[----:B------:R-:W-:Y:S01]  /*e710*/  IMAD.MOV.U32 R145, RZ, RZ, R109 ;  /* 0x000000ffff917224 */ /* 0x000fe200078e006d */
[----:B------:R-:W-:Y:S01]  /*e720*/  SEL R149, R250, R149, !P0 ;  /* 0x00000095fa957207 */ /* 0x000fe20004000000 */
[----:B------:R-:W-:Y:S01]  /*e730*/  IMAD R125, R134, UR74, RZ ;  /* 0x0000004a867d7c24 */ /* 0x000fe2000f8e02ff */
[C---:B------:R-:W-:Y:S01]  /*e740*/  SEL R151, R250.reuse, R151, !P0 ;  /* 0x00000097fa977207 */ /* 0x040fe20004000000 */
[----:B------:R-:W-:Y:S01]  /*e750*/  IMAD.MOV.U32 R139, RZ, RZ, R112 ;  /* 0x000000ffff8b7224 */ /* 0x000fe200078e0070 */
[----:B------:R-:W-:Y:S01]  /*e760*/  MOV R137, R113 ;  /* 0x0000007100897202 */ /* 0x000fe20000000f00 */
[----:B--2---:R-:W-:Y:S01]  /*e770*/  IMAD R3, R147, UR62, RZ ;  /* 0x0000003e93037c24 */ /* 0x004fe2000f8e02ff */
[C---:B------:R-:W-:Y:S01]  /*e780*/  SEL R85, R250.reuse, R85, !P0 ;  /* 0x00000055fa557207 */ /* 0x040fe20004000000 */
[----:B------:R-:W-:Y:S01]  /*e790*/  @!P1 IMAD.MOV R152, RZ, RZ, -R152 ;  /* 0x000000ffff989224 */ /* 0x000fe200078e0a98 */
[----:B------:R-:W-:Y:S01]  /*e7a0*/  SEL R86, R250, R86, !P0 ;  /* 0x00000056fa567207 */ /* 0x000fe20004000000 */
[----:B------:R-:W-:Y:S01]  /*e7b0*/  IMAD R4, R150, UR59, RZ ;  /* 0x0000003b96047c24 */ /* 0x000fe2000f8e02ff */
[----:B------:R2:W-:Y:S01]  /*e7c0*/  STL [R1+0x51c], R3 ;  /* 0x00051c0301007387 */ /* 0x0005e20000100800 */
[----:B------:R-:W-:Y:S01]  /*e7d0*/  @!P2 IADD3 R153, PT, PT, -R153, RZ, RZ ;  /* 0x000000ff9999a210 */ /* 0x000fe20007ffe1ff */
[----:B------:R-:W-:Y:S01]  /*e7e0*/  IMAD R132, R144, UR65, RZ ;  /* 0x0000004190847c24 */ /* 0x000fe2000f8e02ff */
[C---:B------:R-:W-:Y:S01]  /*e7f0*/  SEL R152, R250.reuse, R152, !P0 ;  /* 0x00000098fa987207 */ /* 0x040fe20004000000 */
[----:B------:R-:W4:Y:S01]  /*e800*/  LDL R7, [R1+0x110c] ;  /* 0x00110c0001077983 */ /* 0x000f220000100800 */
[----:B------:R-:W-:Y:S01]  /*e810*/  IMAD R140, R141, UR68, RZ ;  /* 0x000000448d8c7c24 */ /* 0x000fe2000f8e02ff */
[C---:B------:R-:W-:Y:S01]  /*e820*/  SEL R87, R250.reuse, R87, !P0 ;  /* 0x00000057fa577207 */ /* 0x040fe20004000000 */
[----:B------:R-:W-:Y:S01]  /*e830*/  IMAD R136, R151, UR58, RZ ;  /* 0x0000003a97887c24 */ /* 0x000fe2000f8e02ff */
[----:B------:R-:W4:Y:S01]  /*e840*/  LDL R117, [R1+0x1104] ;  /* 0x0011040001757983 */ /* 0x000f220000100800 */
[----:B------:R-:W-:Y:S01]  /*e850*/  IMAD.MOV.U32 R134, RZ, RZ, R115 ;  /* 0x000000ffff867224 */ /* 0x000fe200078e0073 */
[----:B------:R-:W-:Y:S01]  /*e860*/  SEL R88, R250, R88, !P0 ;  /* 0x00000058fa587207 */ /* 0x000fe20004000000 */
[----:B--2---:R-:W-:Y:S01]  /*e870*/  IMAD R3, R148, UR61, RZ ;  /* 0x0000003d94037c24 */ /* 0x004fe2000f8e02ff */
[----:B------:R-:W2:Y:S01]  /*e880*/  LDL R116, [R1+0x10e0] ;  /* 0x0010e00001747983 */ /* 0x000ea20000100800 */
[----:B------:R-:W-:Y:S01]  /*e890*/  IMAD.MOV.U32 R135, RZ, RZ, R114 ;  /* 0x000000ffff877224 */ /* 0x000fe200078e0072 */
[C---:B------:R-:W-:Y:S01]  /*e8a0*/  SEL R89, R250.reuse, R89, !P0 ;  /* 0x00000059fa597207 */ /* 0x040fe20004000000 */
[----:B------:R-:W-:Y:S01]  /*e8b0*/  IMAD R47, R47, UR74, RZ ;  /* 0x0000004a2f2f7c24 */ /* 0x000fe2000f8e02ff */
[----:B------:R-:W2:Y:S01]  /*e8c0*/  LDL R100, [R1+0x10e8] ;  /* 0x0010e80001647983 */ /* 0x000ea20000100800 */
[----:B------:R-:W-:Y:S01]  /*e8d0*/  SEL R153, R250, R153, !P0 ;  /* 0x00000099fa997207 */ /* 0x000fe20004000000 */
[----:B------:R-:W-:Y:S01]  /*e8e0*/  IMAD R48, R48, UR74, RZ ;  /* 0x0000004a30307c24 */ /* 0x000fe2000f8e02ff */
[C---:B------:R-:W-:Y:S01]  /*e8f0*/  SEL R90, R250.reuse, R90, !P0 ;  /* 0x0000005afa5a7207 */ /* 0x040fe20004000000 */
[----:B------:R1:W-:Y:S01]  /*e900*/  STL [R1+0x524], R3 ;  /* 0x0005240301007387 */ /* 0x0003e20000100800 */
[----:B------:R-:W-:Y:S01]  /*e910*/  IMAD R49, R49, UR74, RZ ;  /* 0x0000004a31317c24 */ /* 0x000fe2000f8e02ff */
[----:B------:R-:W-:Y:S01]  /*e920*/  SEL R91, R250, R91, !P0 ;  /* 0x0000005bfa5b7207 */ /* 0x000fe20004000000 */
[----:B------:R-:W-:Y:S01]  /*e930*/  IMAD R50, R50, UR74, RZ ;  /* 0x0000004a32327c24 */ /* 0x000fe2000f8e02ff */
[----:B------:R-:W2:Y:S01]  /*e940*/  LDL R5, [R1+0x10ec] ;  /* 0x0010ec0001057983 */ /* 0x000ea20000100800 */
[----:B------:R-:W-:Y:S01]  /*e950*/  IMAD R51, R51, UR74, RZ ;  /* 0x0000004a33337c24 */ /* 0x000fe2000f8e02ff */
[----:B------:R-:W-:Y:S01]  /*e960*/  SEL R92, R250, R92, !P0 ;  /* 0x0000005cfa5c7207 */ /* 0x000fe20004000000 */
[----:B------:R-:W-:Y:S01]  /*e970*/  IMAD R52, R52, UR74, RZ ;  /* 0x0000004a34347c24 */ /* 0x000fe2000f8e02ff */
[C---:B------:R-:W-:Y:S01]  /*e980*/  SEL R93, R250.reuse, R93, !P0 ;  /* 0x0000005dfa5d7207 */ /* 0x040fe20004000000 */
        /* <DEDUP_REMOVED lines=11> */
[----:B------:R-:W-:Y:S01]  /*ea40*/  STL [R1+0x11f0], R4 ;  /* 0x0011f00401007387 */ /* 0x000fe20000100800 */
[----:B------:R-:W-:Y:S01]  /*ea50*/  IMAD R57, R57, UR74, RZ ;  /* 0x0000004a39397c24 */ /* 0x000fe2000f8e02ff */
[----:B------:R-:W-:Y:S01]  /*ea60*/  SEL R98, R250, R98, !P0 ;  /* 0x00000062fa627207 */ /* 0x000fe20004000000 */
[----:B------:R-:W-:Y:S01]  /*ea70*/  IMAD R58, R58, UR74, RZ ;  /* 0x0000004a3a3a7c24 */ /* 0x000fe2000f8e02ff */
[----:B------:R-:W-:Y:S01]  /*ea80*/  SEL R99, R250, R99, !P0 ;  /* 0x00000063fa637207 */ /* 0x000fe20004000000 */
[----:B------:R-:W-:Y:S01]  /*ea90*/  IMAD R59, R59, UR74, RZ ;  /* 0x0000004a3b3b7c24 */ /* 0x000fe2000f8e02ff */
[----:B------:R-:W2:Y:S01]  /*eaa0*/  LDCU UR67, c[0x0][0x3b0] ;  /* 0x00007600ff4377ac */ /* 0x000ea20008000800 */
[----:B-1----:R-:W-:-:S02]  /*eab0*/  IMAD R3, R152, UR57, RZ ;  /* 0x0000003998037c24 */ /* 0x002fc4000f8e02ff */
[----:B------:R-:W-:Y:S01]  /*eac0*/  IMAD R60, R60, UR74, RZ ;  /* 0x0000004a3c3c7c24 */ /* 0x000fe2000f8e02ff */
[----:B------:R-:W1:Y:S02]  /*ead0*/  LDCU UR66, c[0x0][0x3b0] ;  /* 0x00007600ff4277ac */ /* 0x000e640008000800 */
[----:B------:R1:W-:Y:S01]  /*eae0*/  STL [R1+0x544], R3 ;  /* 0x0005440301007387 */ /* 0x0003e20000100800 */
[----:B------:R-:W-:Y:S01]  /*eaf0*/  IMAD R61, R61, UR74, RZ ;  /* 0x0000004a3d3d7c24 */ /* 0x000fe2000f8e02ff */
[----:B------:R-:W1:Y:S01]  /*eb00*/  LDCU UR64, c[0x0][0x3b0] ;  /* 0x00007600ff4077ac */ /* 0x000e620008000800 */
[----:B------:R-:W-:Y:S02]  /*eb10*/  IMAD R62, R62, UR74, RZ ;  /* 0x0000004a3e3e7c24 */ /* 0x000fe4000f8e02ff */
[----:B------:R-:W-:Y:S02]  /*eb20*/  IMAD R63, R63, UR74, RZ ;  /* 0x0000004a3f3f7c24 */ /* 0x000fe4000f8e02ff */
        /* <DEDUP_REMOVED lines=21> */
[----:B------:R-:W-:Y:S01]  /*ec80*/  IMAD.MOV.U32 R146, RZ, RZ, R108 ;  /* 0x000000ffff927224 */ /* 0x000fe200078e006c */
[----:B------:R-:W-:Y:S01]  /*ec90*/  MOV R147, R107 ;  /* 0x0000006b00937202 */ /* 0x000fe20000000f00 */
[----:B------:R-:W1:Y:S01]  /*eca0*/  LDCU UR69, c[0x0][0x3b0] ;  /* 0x00007600ff4577ac */ /* 0x000e620008000800 */
[----:B------:R-:W1:Y:S01]  /*ecb0*/  LDCU UR63, c[0x0][0x3b0] ;  /* 0x00007600ff3f77ac */ /* 0x000e620008000800 */
[----:B------:R-:W1:Y:S01]  /*ecc0*/  LDCU UR62, c[0x0][0x3b0] ;  /* 0x00007600ff3e77ac */ /* 0x000e620008000800 */
[----:B---3--:R-:W-:Y:S01]  /*ecd0*/  ISETP.GE.AND P1, PT, R118, RZ, PT ;  /* 0x000000ff7600720c */ /* 0x008fe20003f26270 */
[----:B------:R-:W-:Y:S01]  /*ece0*/  IMAD R85, R85, UR74, RZ ;  /* 0x0000004a55557c24 */ /* 0x000fe2000f8e02ff */
[----:B------:R-:W-:Y:S01]  /*ecf0*/  MOV R144, R110 ;  /* 0x0000006e00907202 */ /* 0x000fe20000000f00 */
[----:B------:R-:W-:Y:S01]  /*ed00*/  IMAD R86, R86, UR74, RZ ;  /* 0x0000004a56567c24 */ /* 0x000fe2000f8e02ff */
[----:B------:R-:W3:Y:S01]  /*ed10*/  LDCU UR68, c[0x0][0x3b0] ;  /* 0x00007600ff4477ac */ /* 0x000ee20008000800 */
[----:B------:R-:W1:Y:S01]  /*ed20*/  LDCU UR65, c[0x0][0x3b0] ;  /* 0x00007600ff4177ac */ /* 0x000e620008000800 */
[----:B------:R-:W1:Y:S01]  /*ed30*/  LDCU UR59, c[0x0][0x3b0] ;  /* 0x00007600ff3b77ac */ /* 0x000e620008000800 */
[----:B----4-:R-:W-:Y:S01]  /*ed40*/  ISETP.GE.AND P3, PT, R7, RZ, PT ;  /* 0x000000ff0700720c */ /* 0x010fe20003f66270 */
[----:B------:R-:W-:Y:S01]  /*ed50*/  IMAD.MOV.U32 R141, RZ, RZ, R111 ;  /* 0x000000ffff8d7224 */ /* 0x000fe200078e006f */
[----:B------:R-:W4:Y:S01]  /*ed60*/  LDL R7, [R1+0x10f0] ;  /* 0x0010f00001077983 */ /* 0x000f220000100800 */
[----:B------:R-:W-:Y:S01]  /*ed70*/  IMAD R87, R87, UR74, RZ ;  /* 0x0000004a57577c24 */ /* 0x000fe2000f8e02ff */
[----:B------:R-:W-:Y:S01]  /*ed80*/  ISETP.GE.AND P2, PT, R117, RZ, PT ;  /* 0x000000ff7500720c */ /* 0x000fe20003f46270 */
[----:B------:R-:W-:Y:S01]  /*ed90*/  IMAD R88, R88, UR74, RZ ;  /* 0x0000004a58587c24 */ /* 0x000fe2000f8e02ff */
[----:B------:R-:W-:Y:S01]  /*eda0*/  STL [R1+0x11f8], R6 ;  /* 0x0011f80601007387 */ /* 0x000fe20000100800 */
[----:B------:R-:W-:Y:S01]  /*edb0*/  IMAD.MOV.U32 R148, RZ, RZ, R106 ;  /* 0x000000ffff947224 */ /* 0x000fe200078e006a */
[----:B--2---:R-:W-:Y:S01]  /*edc0*/  ISETP.GE.AND P4, PT, R116, RZ, PT ;  /* 0x000000ff7400720c */ /* 0x004fe20003f86270 */
[----:B------:R-:W-:Y:S01]  /*edd0*/  IMAD.MOV.U32 R149, RZ, RZ, R105 ;  /* 0x000000ffff957224 */ /* 0x000fe200078e0069 */
[----:B------:R-:W2:Y:S01]  /*ede0*/  LDL R117, [R1+0x10c0] ;  /* 0x0010c00001757983 */ /* 0x000ea20000100800 */
[----:B------:R-:W-:Y:S01]  /*edf0*/  @!P1 IMAD.MOV R154, RZ, RZ, -R154 ;  /* 0x000000ffff9a9224 */ /* 0x000fe200078e0a9a */
[----:B------:R-:W-:Y:S01]  /*ee00*/  ISETP.GE.AND P1, PT, R100, RZ, PT ;  /* 0x000000ff6400720c */ /* 0x000fe20003f26270 */
[----:B------:R-:W-:Y:S01]  /*ee10*/  IMAD R89, R89, UR74, RZ ;  /* 0x0000004a59597c24 */ /* 0x000fe2000f8e02ff */
[----:B------:R-:W3:Y:S01]  /*ee20*/  LDL R119, [R1+0x10f4] ;  /* 0x0010f40001777983 */ /* 0x000ee20000100800 */
[----:B------:R-:W-:Y:S01]  /*ee30*/  IMAD R90, R90, UR74, RZ ;  /* 0x0000004a5a5a7c24 */ /* 0x000fe2000f8e02ff */
[----:B------:R-:W2:Y:S02]  /*ee40*/  LDCU UR61, c[0x0][0x3b0] ;  /* 0x00007600ff3d77ac */ /* 0x000ea40008000800 */
[----:B------:R-:W3:Y:S01]  /*ee50*/  LDL R116, [R1+0x10c8] ;  /* 0x0010c80001747983 */ /* 0x000ee20000100800 */
[----:B------:R-:W-:Y:S01]  /*ee60*/  @!P2 IMAD.MOV R155, RZ, RZ, -R155 ;  /* 0x000000ffff9ba224 */ /* 0x000fe200078e0a9b */
[----:B------:R-:W-:Y:S01]  /*ee70*/  @!P3 IADD3 R156, PT, PT, -R156, RZ, RZ ;  /* 0x000000ff9c9cb210 */ /* 0x000fe20007ffe1ff */
[----:B------:R-:W-:Y:S01]  /*ee80*/  @!P4 IMAD.MOV R157, RZ, RZ, -R157 ;  /* 0x000000ffff9dc224 */ /* 0x000fe200078e0a9d */
[----:B------:R-:W3:Y:S01]  /*ee90*/  LDL R118, [R1+0x10bc] ;  /* 0x0010bc0001767983 */ /* 0x000ee20000100800 */
[----:B------:R-:W-:Y:S01]  /*eea0*/  IMAD R91, R91, UR74, RZ ;  /* 0x0000004a5b5b7c24 */ /* 0x000fe2000f8e02ff */
[C---:B------:R-:W-:Y:S01]  /*eeb0*/  SEL R155, R250.reuse, R155, !P0 ;  /* 0x0000009bfa9b7207 */ /* 0x040fe20004000000 */
[----:B------:R-:W-:Y:S01]  /*eec0*/  @!P1 IMAD.MOV R158, RZ, RZ, -R158 ;  /* 0x000000ffff9e9224 */ /* 0x000fe200078e0a9e */
[----:B------:R-:W-:Y:S01]  /*eed0*/  ISETP.GE.AND P2, PT, R5, RZ, PT ;  /* 0x000000ff0500720c */ /* 0x000fe20003f46270 */
[----:B------:R-:W3:Y:S01]  /*eee0*/  LDL R100, [R1+0x10d0] ;  /* 0x0010d00001647983 */ /* 0x000ee20000100800 */
[C---:B------:R-:W-:Y:S01]  /*eef0*/  SEL R156, R250.reuse, R156, !P0 ;  /* 0x0000009cfa9c7207 */ /* 0x040fe20004000000 */
[----:B------:R-:W-:Y:S01]  /*ef00*/  IMAD R5, R155, UR54, RZ ;  /* 0x000000369b057c24 */ /* 0x000fe2000f8e02ff */
[----:B------:R-:W-:Y:S01]  /*ef10*/  SEL R157, R250, R157, !P0 ;  /* 0x0000009dfa9d7207 */ /* 0x000fe20004000000 */
[----:B------:R-:W-:Y:S01]  /*ef20*/  IMAD R92, R92, UR74, RZ ;  /* 0x0000004a5c5c7c24 */ /* 0x000fe2000f8e02ff */
[----:B------:R-:W-:Y:S01]  /*ef30*/  SEL R158, R250, R158, !P0 ;  /* 0x0000009efa9e7207 */ /* 0x000fe20004000000 */
[----:B-1----:R-:W-:Y:S01]  /*ef40*/  IMAD R3, R156, UR53, RZ ;  /* 0x000000359c037c24 */ /* 0x002fe2000f8e02ff */
[----:B------:R1:W-:Y:S01]  /*ef50*/  STL [R1+0x11fc], R5 ;  /* 0x0011fc0501007387 */ /* 0x0003e20000100800 */
[----:B------:R-:W-:Y:S01]  /*ef60*/  IMAD R93, R93, UR74, RZ ;  /* 0x0000004a5d5d7c24 */ /* 0x000fe2000f8e02ff */
[----:B------:R-:W2:Y:S02]  /*ef70*/  LDCU UR58, c[0x0][0x3b0] ;  /* 0x00007600ff3a77ac */ /* 0x000ea40008000800 */
[----:B------:R-:W-:Y:S01]  /*ef80*/  STL [R1+0x564], R3 ;  /* 0x0005640301007387 */ /* 0x000fe20000100800 */
[----:B------:R-:W-:Y:S01]  /*ef90*/  IMAD R94, R94, UR74, RZ ;  /* 0x0000004a5e5e7c24 */ /* 0x000fe2000f8e02ff */
[----:B------:R-:W-:Y:S01]  /*efa0*/  MOV R152, R104 ;  /* 0x0000006800987202 */ /* 0x000fe20000000f00 */
[----:B------:R-:W-:Y:S01]  /*efb0*/  IMAD R95, R95, UR74, RZ ;  /* 0x0000004a5f5f7c24 */ /* 0x000fe2000f8e02ff */
[----:B------:R-:W2:Y:S01]  /*efc0*/  LDCU UR60, c[0x0][0x3b0] ;  /* 0x00007600ff3c77ac */ /* 0x000ea20008000800 */
[----:B-1----:R-:W-:-:S02]  /*efd0*/  IMAD R5, R158, UR51, RZ ;  /* 0x000000339e057c24 */ /* 0x002fc4000f8e02ff */
[----:B------:R-:W-:Y:S01]  /*efe0*/  IMAD R96, R96, UR74, RZ ;  /* 0x0000004a60607c24 */ /* 0x000fe2000f8e02ff */
[----:B------:R-:W1:Y:S01]  /*eff0*/  LDCU UR57, c[0x0][0x3b0] ;  /* 0x00007600ff3977ac */ /* 0x000e620008000800 */
[----:B------:R-:W-:Y:S01]  /*f000*/  IMAD.MOV.U32 R153, RZ, RZ, R103 ;  /* 0x000000ffff997224 */ /* 0x000fe200078e0067 */
[----:B------:R-:W1:Y:S01]  /*f010*/  LDCU UR56, c[0x0][0x3b0] ;  /* 0x00007600ff3877ac */ /* 0x000e620008000800 */
[----:B----4-:R-:W-:Y:S01]  /*f020*/  ISETP.GE.AND P1, PT, R7, RZ, PT ;  /* 0x000000ff0700720c */ /* 0x010fe20003f26270 */
[----:B------:R-:W-:Y:S01]  /*f030*/  IMAD R7, R157, UR52, RZ ;  /* 0x000000349d077c24 */ /* 0x000fe2000f8e02ff */
[----:B--2---:R-:W-:-:S04]  /*f040*/  ISETP.GE.AND P4, PT, R117, RZ, PT ;  /* 0x000000ff7500720c */ /* 0x004fc80003f86270 */
[----:B------:R-:W-:Y:S01]  /*f050*/  STL [R1+0x1200], R7 ;  /* 0x0012000701007387 */ /* 0x000fe20000100800 */
[----:B------:R-:W-:Y:S01]  /*f060*/  @!P2 IADD3 R159, PT, PT, -R159, RZ, RZ ;  /* 0x000000ff9f9fa210 */ /* 0x000fe20007ffe1ff */
[----:B------:R-:W-:Y:S01]  /*f070*/  IMAD R97, R97, UR74, RZ ;  /* 0x0000004a61617c24 */ /* 0x000fe2000f8e02ff */
[----:B---3--:R-:W-:Y:S01]  /*f080*/  ISETP.GE.AND P3, PT, R118, RZ, PT ;  /* 0x000000ff7600720c */ /* 0x008fe20003f66270 */
[----:B------:R-:W-:Y:S03]  /*f090*/  STL [R1+0x1204], R5 ;  /* 0x0012040501007387 */ /* 0x000fe60000100800 */
[----:B------:R-:W-:Y:S01]  /*f0a0*/  @!P1 IMAD.MOV R160, RZ, RZ, -R160 ;  /* 0x000000ffffa09224 */ /* 0x000fe200078e0aa0 */
[----:B------:R-:W-:Y:S01]  /*f0b0*/  SEL R154, R250, R154, !P0 ;  /* 0x0000009afa9a7207 */ /* 0x000fe20004000000 */
[----:B------:R-:W-:Y:S01]  /*f0c0*/  IMAD R98, R98, UR74, RZ ;  /* 0x0000004a62627c24 */ /* 0x000fe2000f8e02ff */
[----:B------:R-:W2:Y:S01]  /*f0d0*/  LDL R117, [R1+0x10b0] ;  /* 0x0010b00001757983 */ /* 0x000ea20000100800 */
[----:B------:R-:W-:Y:S01]  /*f0e0*/  MOV R155, R101 ;  /* 0x00000065009b7202 */ /* 0x000fe20000000f00 */
[----:B------:R-:W-:Y:S01]  /*f0f0*/  IMAD R99, R99, UR74, RZ ;  /* 0x0000004a63637c24 */ /* 0x000fe2000f8e02ff */
[----:B------:R-:W3:Y:S01]  /*f100*/  LDCU UR54, c[0x0][0x3b0] ;  /* 0x00007600ff3677ac */ /* 0x000ee20008000800 */
[----:B------:R-:W4:Y:S01]  /*f110*/  LDL R120, [R1+0x10d8] ;  /* 0x0010d80001787983 */ /* 0x000f220000100800 */
[----:B------:R-:W-:-:S02]  /*f120*/  ISETP.GE.AND P2, PT, R119, RZ, PT ;  /* 0x000000ff7700720c */ /* 0x000fc40003f46270 */
[----:B------:R-:W-:Y:S01]  /*f130*/  ISETP.GE.AND P1, PT, R116, RZ, PT ;  /* 0x000000ff7400720c */ /* 0x000fe20003f26270 */
[----:B------:R-:W3:Y:S01]  /*f140*/  LDL R119, [R1+0x10a8] ;  /* 0x0010a80001777983 */ /* 0x000ee20000100800 */
[----:B------:R-:W1:Y:S03]  /*f150*/  LDCU UR53, c[0x0][0x3b0] ;  /* 0x00007600ff3577ac */ /* 0x000e660008000800 */
[----:B------:R-:W3:Y:S01]  /*f160*/  LDL R116, [R1+0x10b8] ;  /* 0x0010b80001747983 */ /* 0x000ee20000100800 */
[----:B------:R-:W1:Y:S03]  /*f170*/  LDCU UR52, c[0x0][0x3b0] ;  /* 0x00007600ff3477ac */ /* 0x000e660008000800 */
[----:B------:R-:W3:Y:S01]  /*f180*/  LDL R122, [R1+0x1090] ;  /* 0x00109000017a7983 */ /* 0x000ee20000100800 */
[----:B------:R-:W-:Y:S01]  /*f190*/  @!P4 IMAD.MOV R163, RZ, RZ, -R163 ;  /* 0x000000ffffa3c224 */ /* 0x000fe200078e0aa3 */
[----:B------:R-:W1:Y:S01]  /*f1a0*/  LDCU UR51, c[0x0][0x3b0] ;  /* 0x00007600ff3377ac */ /* 0x000e620008000800 */
[----:B------:R-:W-:Y:S01]  /*f1b0*/  @!P2 IMAD.MOV R161, RZ, RZ, -R161 ;  /* 0x000000ffffa1a224 */ /* 0x000fe200078e0aa1 */
[----:B------:R-:W-:Y:S01]  /*f1c0*/  ISETP.GE.AND P2, PT, R100, RZ, PT ;  /* 0x000000ff6400720c */ /* 0x000fe20003f46270 */
[----:B------:R-:W3:Y:S01]  /*f1d0*/  LDL R118, [R1+0x10ac] ;  /* 0x0010ac0001767983 */ /* 0x000ee20000100800 */
[----:B------:R-:W-:-:S03]  /*f1e0*/  @!P3 IADD3 R162, PT, PT, -R162, RZ, RZ ;  /* 0x000000ffa2a2b210 */ /* 0x000fc60007ffe1ff */
[----:B------:R-:W3:Y:S04]  /*f1f0*/  LDL R128, [R1+0x1058] ;  /* 0x0010580001807983 */ /* 0x000ee80000100800 */
[----:B------:R-:W3:Y:S04]  /*f200*/  LDL R123, [R1+0x1020] ;  /* 0x00102000017b7983 */ /* 0x000ee80000100800 */
[----:B------:R-:W3:Y:S04]  /*f210*/  LDL R124, [R1+0x1028] ;  /* 0x00102800017c7983 */ /* 0x000ee80000100800 */
[----:B------:R-:W3:Y:S01]  /*f220*/  LDL R131, [R1+0xe20] ;  /* 0x000e200001837983 */ /* 0x000ee20000100800 */
[----:B------:R-:W-:Y:S01]  /*f230*/  IMAD R150, R154, UR55, RZ ;  /* 0x000000379a967c24 */ /* 0x000fe2000f8e02ff */
[C---:B------:R-:W-:Y:S01]  /*f240*/  SEL R159, R250.reuse, R159, !P0 ;  /* 0x0000009ffa9f7207 */ /* 0x040fe20004000000 */
[----:B------:R-:W-:Y:S01]  /*f250*/  @!P1 IMAD.MOV R164, RZ, RZ, -R164 ;  /* 0x000000ffffa49224 */ /* 0x000fe200078e0aa4 */
[----:B------:R-:W3:Y:S01]  /*f260*/  LDL R100, [R1+0x10b4] ;  /* 0x0010b40001647983 */ /* 0x000ee20000100800 */
[----:B------:R-:W-:Y:S01]  /*f270*/  SEL R160, R250, R160, !P0 ;  /* 0x000000a0faa07207 */ /* 0x000fe20004000000 */
[----:B------:R-:W1:Y:S01]  /*f280*/  LDCU UR74, c[0x0][0x3b0] ;  /* 0x00007600ff4a77ac */ /* 0x000e620008000800 */
[----:B--2---:R-:W-:Y:S01]  /*f290*/  ISETP.GE.AND P4, PT, R117, RZ, PT ;  /* 0x000000ff7500720c */ /* 0x004fe20003f86270 */
[----:B------:R-:W2:Y:S01]  /*f2a0*/  LDCU UR55, c[0x0][0x3b0] ;  /* 0x00007600ff3777ac */ /* 0x000ea20008000800 */
[----:B------:R-:W2:Y:S01]  /*f2b0*/  LDL R117, [R1+0x1080] ;  /* 0x0010800001757983 */ /* 0x000ea20000100800 */
[----:B----4-:R-:W-:-:S03]  /*f2c0*/  ISETP.GE.AND P1, PT, R120, RZ, PT ;  /* 0x000000ff7800720c */ /* 0x010fc60003f26270 */
[----:B------:R-:W4:Y:S01]  /*f2d0*/  LDL R120, [R1+0x108c] ;  /* 0x00108c0001787983 */ /* 0x000f220000100800 */
[----:B------:R-:W-:Y:S02]  /*f2e0*/  @!P2 IADD3 R165, PT, PT, -R165, RZ, RZ ;  /* 0x000000ffa5a5a210 */ /* 0x000fe40007ffe1ff */
[----:B---3--:R-:W-:Y:S02]  /*f2f0*/  ISETP.GE.AND P2, PT, R119, RZ, PT ;  /* 0x000000ff7700720c */ /* 0x008fe40003f46270 */
[----:B------:R-:W3:Y:S05]  /*f300*/  LDL R119, [R1+0x1088] ;  /* 0x0010880001777983 */ /* 0x000eea0000100800 */
[----:B------:R-:W-:Y:S01]  /*f310*/  @!P1 IMAD.MOV R166, RZ, RZ, -R166 ;  /* 0x000000ffffa69224 */ /* 0x000fe200078e0aa6 */
[----:B------:R-:W-:-:S02]  /*f320*/  ISETP.GE.AND P1, PT, R116, RZ, PT ;  /* 0x000000ff7400720c */ /* 0x000fc40003f26270 */
[----:B------:R-:W3:Y:S11]  /*f330*/  LDL R116, [R1+0x1068] ;  /* 0x0010680001747983 */ /* 0x000ef60000100800 */
[----:B------:R-:W-:-:S02]  /*f340*/  @!P1 IADD3 R170, PT, PT, -R170, RZ, RZ ;  /* 0x000000ffaaaa9210 */ /* 0x000fc40007ffe1ff */
[----:B------:R-:W-:Y:S01]  /*f350*/  ISETP.GE.AND P1, PT, R122, RZ, PT ;  /* 0x000000ff7a00720c */ /* 0x000fe20003f26270 */
[----:B------:R-:W-:Y:S01]  /*f360*/  @!P2 IMAD.MOV R167, RZ, RZ, -R167 ;  /* 0x000000ffffa7a224 */ /* 0x000fe200078e0aa7 */
[----:B------:R-:W-:Y:S01]  /*f370*/  ISETP.GE.AND P3, PT, R118, RZ, PT ;  /* 0x000000ff7600720c */ /* 0x000fe20003f66270 */
[----:B------:R-:W-:Y:S01]  /*f380*/  @!P4 IMAD.MOV R169, RZ, RZ, -R169 ;  /* 0x000000ffffa9c224 */ /* 0x000fe200078e0aa9 */
[----:B------:R-:W3:Y:S01]  /*f390*/  LDL R118, [R1+0x1084] ;  /* 0x0010840001767983 */ /* 0x000ee20000100800 */
[----:B------:R-:W-:-:S03]  /*f3a0*/  ISETP.GE.AND P2, PT, R100, RZ, PT ;  /* 0x000000ff6400720c */ /* 0x000fc60003f46270 */
[----:B------:R-:W3:Y:S05]  /*f3b0*/  LDL R122, [R1+0x101c] ;  /* 0x00101c00017a7983 */ /* 0x000eea0000100800 */
[----:B------:R-:W-:Y:S02]  /*f3c0*/  @!P1 IMAD.MOV R172, RZ, RZ, -R172 ;  /* 0x000000ffffac9224 */ /* 0x000fe400078e0aac */
[----:B------:R-:W-:-:S04]  /*f3d0*/  IMAD.MOV.U32 R100, RZ, RZ, R171 ;  /* 0x000000ffff647224 */ /* 0x000fc800078e00ab */
[----:B------:R-:W-:Y:S01]  /*f3e0*/  @!P2 IMAD.MOV R100, RZ, RZ, -R100 ;  /* 0x000000ffff64a224 */ /* 0x000fe200078e0a64 */
[----:B--2---:R-:W-:Y:S02]  /*f3f0*/  ISETP.GE.AND P1, PT, R117, RZ, PT ;  /* 0x000000ff7500720c */ /* 0x004fe40003f26270 */
[----:B------:R-:W2:Y:S01]  /*f400*/  LDL R117, [R1+0x1040] ;  /* 0x0010400001757983 */ /* 0x000ea20000100800 */
[----:B----4-:R-:W-:-:S03]  /*f410*/  ISETP.GE.AND P2, PT, R120, RZ, PT ;  /* 0x000000ff7800720c */ /* 0x010fc60003f46270 */
[----:B------:R-:W4:Y:S01]  /*f420*/  LDL R120, [R1+0x1064] ;  /* 0x0010640001787983 */ /* 0x000f220000100800 */
[----:B------:R-:W-:Y:S02]  /*f430*/  @!P3 IADD3 R168, PT, PT, -R168, RZ, RZ ;  /* 0x000000ffa8a8b210 */ /* 0x000fe40007ffe1ff */
[----:B---3--:R-:W-:Y:S02]  /*f440*/  ISETP.GE.AND P3, PT, R119, RZ, PT ;  /* 0x000000ff7700720c */ /* 0x008fe40003f66270 */
[----:B------:R-:W3:Y:S11]  /*f450*/  LDL R119, [R1+0x1060] ;  /* 0x0010600001777983 */ /* 0x000ef60000100800 */
[----:B------:R-:W-:Y:S01]  /*f460*/  @!P3 IMAD.MOV R174, RZ, RZ, -R174 ;  /* 0x000000ffffaeb224 */ /* 0x000fe200078e0aae */
[----:B------:R-:W-:-:S02]  /*f470*/  @!P1 IADD3 R176, PT, PT, -R176, RZ, RZ ;  /* 0x000000ffb0b09210 */ /* 0x000fc40007ffe1ff */
[----:B------:R-:W-:Y:S02]  /*f480*/  @!P2 IADD3 R173, PT, PT, -R173, RZ, RZ ;  /* 0x000000ffadada210 */ /* 0x000fe40007ffe1ff */
[----:B------:R-:W-:Y:S02]  /*f490*/  ISETP.GE.AND P4, PT, R118, RZ, PT ;  /* 0x000000ff7600720c */ /* 0x000fe40003f86270 */
[----:B------:R-:W3:Y:S01]  /*f4a0*/  LDL R118, [R1+0x104c] ;  /* 0x00104c0001767983 */ /* 0x000ee20000100800 */
[----:B------:R-:W-:-:S03]  /*f4b0*/  ISETP.GE.AND P2, PT, R116, RZ, PT ;  /* 0x000000ff7400720c */ /* 0x000fc60003f46270 */
[----:B------:R-:W3:Y:S01]  /*f4c0*/  LDL R116, [R1+0x1034] ;  /* 0x0010340001747983 */ /* 0x000ee20000100800 */
[----:B--2---:R-:W-:-:S03]  /*f4d0*/  ISETP.GE.AND P3, PT, R117, RZ, PT ;  /* 0x000000ff7500720c */ /* 0x004fc60003f66270 */
[----:B------:R-:W2:Y:S01]  /*f4e0*/  LDL R117, [R1+0xff8] ;  /* 0x000ff80001757983 */ /* 0x000ea20000100800 */
[----:B----4-:R-:W-:-:S03]  /*f4f0*/  ISETP.GE.AND P1, PT, R120, RZ, PT ;  /* 0x000000ff7800720c */ /* 0x010fc60003f26270 */
[----:B------:R-:W4:Y:S01]  /*f500*/  LDL R120, [R1+0x1008] ;  /* 0x0010080001787983 */ /* 0x000f220000100800 */
[----:B------:R-:W-:Y:S01]  /*f510*/  @!P4 IMAD.MOV R175, RZ, RZ, -R175 ;  /* 0x000000ffffafc224 */ /* 0x000fe200078e0aaf */
[----:B------:R-:W-:Y:S01]  /*f520*/  ISETP.GE.AND P4, PT, R128, RZ, PT ;  /* 0x000000ff8000720c */ /* 0x000fe20003f86270 */
[----:B------:R-:W-:Y:S01]  /*f530*/  @!P2 IMAD.MOV R177, RZ, RZ, -R177 ;  /* 0x000000ffffb1a224 */ /* 0x000fe200078e0ab1 */
[----:B---3--:R-:W-:Y:S01]  /*f540*/  ISETP.GE.AND P2, PT, R119, RZ, PT ;  /* 0x000000ff7700720c */ /* 0x008fe20003f46270 */
[----:B------:R-:W3:Y:S04]  /*f550*/  LDL R128, [R1+0xe1c] ;  /* 0x000e1c0001807983 */ /* 0x000ee80000100800 */
[----:B------:R-:W3:Y:S06]  /*f560*/  LDL R119, [R1+0x1000] ;  /* 0x0010000001777983 */ /* 0x000eec0000100800 */
[----:B------:R-:W-:Y:S01]  /*f570*/  @!P4 IMAD.MOV R180, RZ, RZ, -R180 ;  /* 0x000000ffffb4c224 */ /* 0x000fe200078e0ab4 */
[----:B------:R-:W-:-:S02]  /*f580*/  ISETP.GE.AND P4, PT, R123, RZ, PT ;  /* 0x000000ff7b00720c */ /* 0x000fc40003f86270 */
[----:B------:R-:W3:Y:S01]  /*f590*/  LDL R123, [R1+0xfd8] ;  /* 0x000fd800017b7983 */ /* 0x000ee20000100800 */
[----:B------:R-:W-:-:S10]  /*f5a0*/  @!P3 IADD3 R182, PT, PT, -R182, RZ, RZ ;  /* 0x000000ffb6b6b210 */ /* 0x000fd40007ffe1ff */
[----:B------:R-:W-:Y:S02]  /*f5b0*/  @!P4 IADD3 R185, PT, PT, -R185, RZ, RZ ;  /* 0x000000ffb9b9c210 */ /* 0x000fe40007ffe1ff */
[----:B------:R-:W-:Y:S02]  /*f5c0*/  ISETP.GE.AND P5, PT, R118, RZ, PT ;  /* 0x000000ff7600720c */ /* 0x000fe40003fa6270 */
[----:B------:R-:W3:Y:S01]  /*f5d0*/  LDL R118, [R1+0xffc] ;  /* 0x000ffc0001767983 */ /* 0x000ee20000100800 */
[----:B------:R-:W-:Y:S01]  /*f5e0*/  @!P1 IMAD.MOV R178, RZ, RZ, -R178 ;  /* 0x000000ffffb29224 */ /* 0x000fe200078e0ab2 */
[----:B------:R-:W-:Y:S02]  /*f5f0*/  ISETP.GE.AND P1, PT, R116, RZ, PT ;  /* 0x000000ff7400720c */ /* 0x000fe40003f26270 */
[----:B------:R-:W3:Y:S01]  /*f600*/  LDL R116, [R1+0xff4] ;  /* 0x000ff40001747983 */ /* 0x000ee20000100800 */
[----:B--2---:R-:W-:-:S03]  /*f610*/  ISETP.GE.AND P4, PT, R117, RZ, PT ;  /* 0x000000ff7500720c */ /* 0x004fc60003f86270 */
[----:B------:R-:W2:Y:S01]  /*f620*/  LDL R117, [R1+0xf9c] ;  /* 0x000f9c0001757983 */ /* 0x000ea20000100800 */
[----:B----4-:R-:W-:-:S03]  /*f630*/  ISETP.GE.AND P3, PT, R120, RZ, PT ;  /* 0x000000ff7800720c */ /* 0x010fc60003f66270 */
[----:B------:R-:W4:Y:S03]  /*f640*/  LDL R120, [R1+0xfcc] ;  /* 0x000fcc0001787983 */ /* 0x000f260000100800 */
[----:B------:R-:W-:Y:S01]  /*f650*/  @!P1 IMAD.MOV R183, RZ, RZ, -R183 ;  /* 0x000000ffffb79224 */ /* 0x000fe200078e0ab7 */
[----:B---3--:R-:W-:Y:S02]  /*f660*/  ISETP.GE.AND P1, PT, R119, RZ, PT ;  /* 0x000000ff7700720c */ /* 0x008fe40003f26270 */
[----:B------:R-:W3:Y:S01]  /*f670*/  LDL R119, [R1+0xfc4] ;  /* 0x000fc40001777983 */ /* 0x000ee20000100800 */
[----:B------:R-:W-:-:S10]  /*f680*/  @!P2 IADD3 R179, PT, PT, -R179, RZ, RZ ;  /* 0x000000ffb3b3a210 */ /* 0x000fd40007ffe1ff */
[----:B------:R-:W-:Y:S02]  /*f690*/  @!P1 IADD3 R188, PT, PT, -R188, RZ, RZ ;  /* 0x000000ffbcbc9210 */ /* 0x000fe40007ffe1ff */
[----:B------:R-:W-:Y:S02]  /*f6a0*/  ISETP.GE.AND P1, PT, R123, RZ, PT ;  /* 0x000000ff7b00720c */ /* 0x000fe40003f26270 */
[----:B------:R-:W3:Y:S01]  /*f6b0*/  LDL R123, [R1+0xf90] ;  /* 0x000f9000017b7983 */ /* 0x000ee20000100800 */
[----:B------:R-:W-:-:S03]  /*f6c0*/  ISETP.GE.AND P2, PT, R124, RZ, PT ;  /* 0x000000ff7c00720c */ /* 0x000fc60003f46270 */
[----:B------:R-:W3:Y:S01]  /*f6d0*/  LDL R124, [R1+0xfdc] ;  /* 0x000fdc00017c7983 */ /* 0x000ee20000100800 */
[----:B------:R-:W-:-:S06]  /*f6e0*/  @!P5 IMAD.MOV R181, RZ, RZ, -R181 ;  /* 0x000000ffffb5d224 */ /* 0x000fcc00078e0ab5 */
[----:B------:R-:W-:Y:S01]  /*f6f0*/  @!P1 IMAD.MOV R193, RZ, RZ, -R193 ;  /* 0x000000ffffc19224 */ /* 0x000fe200078e0ac1 */
[----:B------:R-:W-:Y:S02]  /*f700*/  ISETP.GE.AND P5, PT, R122, RZ, PT ;  /* 0x000000ff7a00720c */ /* 0x000fe40003fa6270 */
[----:B------:R-:W3:Y:S01]  /*f710*/  LDL R122, [R1+0xfd4] ;  /* 0x000fd400017a7983 */ /* 0x000ee20000100800 */
[----:B------:R-:W-:Y:S01]  /*f720*/  @!P2 IMAD.MOV R184, RZ, RZ, -R184 ;  /* 0x000000ffffb8a224 */ /* 0x000fe200078e0ab8 */
[----:B------:R-:W-:Y:S01]  /*f730*/  ISETP.GE.AND P2, PT, R118, RZ, PT ;  /* 0x000000ff7600720c */ /* 0x000fe20003f46270 */
[----:B------:R-:W-:Y:S01]  /*f740*/  @!P4 IMAD.MOV R190, RZ, RZ, -R190 ;  /* 0x000000ffffbec224 */ /* 0x000fe200078e0abe */
[----:B------:R-:W3:Y:S07]  /*f750*/  LDL R118, [R1+0xfb4] ;  /* 0x000fb40001767983 */ /* 0x000eee0000100800 */
[----:B------:R-:W-:Y:S01]  /*f760*/  @!P5 IMAD.MOV R186, RZ, RZ, -R186 ;  /* 0x000000ffffbad224 */ /* 0x000fe200078e0aba */
[----:B------:R-:W-:-:S02]  /*f770*/  ISETP.GE.AND P5, PT, R116, RZ, PT ;  /* 0x000000ff7400720c */ /* 0x000fc40003fa6270 */
[----:B------:R-:W3:Y:S01]  /*f780*/  LDL R116, [R1+0xf98] ;  /* 0x000f980001747983 */ /* 0x000ee20000100800 */
[----:B--2---:R-:W-:-:S03]  /*f790*/  ISETP.GE.AND P1, PT, R117, RZ, PT ;  /* 0x000000ff7500720c */ /* 0x004fc60003f26270 */
[----:B------:R-:W2:Y:S01]  /*f7a0*/  LDL R117, [R1+0xf54] ;  /* 0x000f540001757983 */ /* 0x000ea20000100800 */
[----:B----4-:R-:W-:-:S03]  /*f7b0*/  ISETP.GE.AND P4, PT, R120, RZ, PT ;  /* 0x000000ff7800720c */ /* 0x010fc60003f86270 */
[----:B------:R-:W4:Y:S03]  /*f7c0*/  LDL R120, [R1+0xf60] ;  /* 0x000f600001787983 */ /* 0x000f260000100800 */
[----:B------:R-:W-:Y:S02]  /*f7d0*/  @!P5 IADD3 R191, PT, PT, -R191, RZ, RZ ;  /* 0x000000ffbfbfd210 */ /* 0x000fe40007ffe1ff */
[----:B---3--:R-:W-:Y:S02]  /*f7e0*/  ISETP.GE.AND P5, PT, R119, RZ, PT ;  /* 0x000000ff7700720c */ /* 0x008fe40003fa6270 */
[----:B------:R-:W3:Y:S01]  /*f7f0*/  LDL R119, [R1+0xf5c] ;  /* 0x000f5c0001777983 */ /* 0x000ee20000100800 */
[----:B------:R-:W-:-:S10]  /*f800*/  @!P3 IMAD.MOV R187, RZ, RZ, -R187 ;  /* 0x000000ffffbbb224 */ /* 0x000fd400078e0abb */
[----:B------:R-:W-:Y:S01]  /*f810*/  @!P5 IMAD.MOV R196, RZ, RZ, -R196 ;  /* 0x000000ffffc4d224 */ /* 0x000fe200078e0ac4 */
        /* <DEDUP_REMOVED lines=12> */
[----:B------:R-:W-:-:S02]  /*f8e0*/  @!P2 IADD3 R194, PT, PT, -R194, RZ, RZ ;  /* 0x000000ffc2c2a210 */ /* 0x000fc40007ffe1ff */
        /* <DEDUP_REMOVED lines=15> */
[----:B------:R-:W-:-:S06]  /*f9e0*/  @!P3 IADD3 R197, PT, PT, -R197, RZ, RZ ;  /* 0x000000ffc5c5b210 */ /* 0x000fcc0007ffe1ff */
[----:B------:R-:W-:Y:S02]  /*f9f0*/  @!P2 IADD3 R209, PT, PT, -R209, RZ, RZ ;  /* 0x000000ffd1d1a210 */ /* 0x000fe40007ffe1ff */
[----:B------:R-:W-:Y:S02]  /*fa00*/  ISETP.GE.AND P3, PT, R122, RZ, PT ;  /* 0x000000ff7a00720c */ /* 0x000fe40003f66270 */
[----:B------:R-:W3:Y:S01]  /*fa10*/  LDL R122, [R1+0xf1c] ;  /* 0x000f1c00017a7983 */ /* 0x000ee20000100800 */
[----:B------:R-:W-:Y:S02]  /*fa20*/  @!P4 IADD3 R200, PT, PT, -R200, RZ, RZ ;  /* 0x000000ffc8c8c210 */ /* 0x000fe40007ffe1ff */
[----:B------:R-:W-:Y:S02]  /*fa30*/  @!P5 IADD3 R206, PT, PT, -R206, RZ, RZ ;  /* 0x000000ffceced210 */ /* 0x000fe40007ffe1ff */
[----:B------:R-:W-:Y:S02]  /*fa40*/  ISETP.GE.AND P4, PT, R118, RZ, PT ;  /* 0x000000ff7600720c */ /* 0x000fe40003f86270 */
[----:B------:R-:W3:Y:S04]  /*fa50*/  LDL R118, [R1+0xee8] ;  /* 0x000ee80001767983 */ /* 0x000ee80000100800 */
[----:B------:R-:W-:Y:S01]  /*fa60*/  @!P3 IMAD.MOV R202, RZ, RZ, -R202 ;  /* 0x000000ffffcab224 */ /* 0x000fe200078e0aca */
[----:B------:R-:W-:-:S02]  /*fa70*/  ISETP.GE.AND P3, PT, R116, RZ, PT ;  /* 0x000000ff7400720c */ /* 0x000fc40003f66270 */
        /* <DEDUP_REMOVED lines=18> */
[----:B------:R-:W-:Y:S02]  /*fba0*/  @!P1 IMAD.MOV R208, RZ, RZ, -R208 ;  /* 0x000000ffffd09224 */ /* 0x000fe400078e0ad0 */
[----:B------:R-:W-:Y:S01]  /*fbb0*/  @!P2 IMAD.MOV R214, RZ, RZ, -R214 ;  /* 0x000000ffffd6a224 */ /* 0x000fe200078e0ad6 */
[----:B------:R-:W-:Y:S02]  /*fbc0*/  ISETP.GE.AND P1, PT, R118, RZ, PT ;  /* 0x000000ff7600720c */ /* 0x000fe40003f26270 */
[----:B------:R-:W3:Y:S05]  /*fbd0*/  LDL R118, [R1+0xea0] ;  /* 0x000ea00001767983 */ /* 0x000eea0000100800 */
        /* <DEDUP_REMOVED lines=32> */
[----:B---3--:R-:W-:Y:S01]  /*fde0*/  ISETP.GE.AND P1, PT, R119, RZ, PT ;  /* 0x000000ff7700720c */ /* 0x008fe20003f26270 */
[----:B------:R-:W-:Y:S01]  /*fdf0*/  @!P2 IMAD.MOV R219, RZ, RZ, -R219 ;  /* 0x000000ffffdba224 */ /* 0x000fe200078e0adb */
[----:B------:R-:W3:Y:S11]  /*fe00*/  LDL R119, [R1+0xe38] ;  /* 0x000e380001777983 */ /* 0x000ef60000100800 */
[----:B------:R-:W-:Y:S01]  /*fe10*/  @!P1 IMAD.MOV R228, RZ, RZ, -R228 ;  /* 0x000000ffffe49224 */ /* 0x000fe200078e0ae4 */
[----:B------:R-:W-:-:S02]  /*fe20*/  ISETP.GE.AND P1, PT, R123, RZ, PT ;  /* 0x000000ff7b00720c */ /* 0x000fc40003f26270 */
        /* <DEDUP_REMOVED lines=17> */
[----:B------:R-:W4:Y:S06]  /*ff40*/  LDL R120, [R1+0xe04] ;  /* 0x000e040001787983 */ /* 0x000f2c0000100800 */
[----:B------:R-:W-:Y:S02]  /*ff50*/  @!P1 IMAD.MOV R238, RZ, RZ, -R238 ;  /* 0x000000ffffee9224 */ /* 0x000fe400078e0aee */
[----:B------:R-:W-:Y:S01]  /*ff60*/  @!P5 IMAD.MOV R231, RZ, RZ, -R231 ;  /* 0x000000ffffe7d224 */ /* 0x000fe200078e0ae7 */
[----:B---3--:R-:W-:Y:S01]  /*ff70*/  ISETP.GE.AND P5, PT, R119, RZ, PT ;  /* 0x000000ff7700720c */ /* 0x008fe20003fa6270 */
[----:B------:R-:W-:Y:S01]  /*ff80*/  @!P4 IMAD.MOV R235, RZ, RZ, -R235 ;  /* 0x000000ffffebc224 */ /* 0x000fe200078e0aeb */
[----:B------:R-:W-:Y:S01]  /*ff90*/  @!P3 IADD3 R227, PT, PT, -R227, RZ, RZ ;  /* 0x000000ffe3e3b210 */ /* 0x000fe20007ffe1ff */
[----:B------:R-:W-:Y:S01]  /*ffa0*/  @!P2 IMAD.MOV R229, RZ, RZ, -R229 ;  /* 0x000000ffffe5a224 */ /* 0x000fe200078e0ae5 */
[----:B------:R-:W-:Y:S01]  /*ffb0*/  ISETP.GE.AND P1, PT, R123, RZ, PT ;  /* 0x000000ff7b00720c */ /* 0x000fe20003f26270 */
[----:B------:R-:W3:Y:S01]  /*ffc0*/  LDL R119, [R1+0xe00] ;  /* 0x000e000001777983 */ /* 0x000ee20000100800 */
[----:B------:R-:W-:-:S02]  /*ffd0*/  ISETP.GE.AND P4, PT, R131, RZ, PT ;  /* 0x000000ff8300720c */ /* 0x000fc40003f86270 */
[----:B------:R-:W-:Y:S02]  /*ffe0*/  ISETP.GE.AND P3, PT, R124, RZ, PT ;  /* 0x000000ff7c00720c */ /* 0x000fe40003f66270 */
[----:B------:R-:W3:Y:S07]  /*fff0*/  LDL R124, [R1+0xe18] ;  /* 0x000e1800017c7983 */ /* 0x000eee0000100800 */
[----:B------:R-:W-:Y:S01]  /*10000*/  @!P1 IMAD.MOV R243, RZ, RZ, -R243 ;  /* 0x000000fffff39224 */ /* 0x000fe200078e0af3 */
[----:B------:R-:W-:-:S02]  /*10010*/  @!P5 IADD3 R236, PT, PT, -R236, RZ, RZ ;  /* 0x000000ffececd210 */ /* 0x000fc40007ffe1ff */
[----:B------:R-:W-:Y:S02]  /*10020*/  ISETP.GE.AND P2, PT, R122, RZ, PT ;  /* 0x000000ff7a00720c */ /* 0x000fe40003f46270 */
[----:B------:R-:W3:Y:S01]  /*10030*/  LDL R122, [R1+0xe08] ;  /* 0x000e0800017a7983 */ /* 0x000ee20000100800 */
[----:B------:R-:W-:Y:S01]  /*10040*/  ISETP.GE.AND P5, PT, R128, RZ, PT ;  /* 0x000000ff8000720c */ /* 0x000fe20003fa6270 */
[----:B------:R-:W-:Y:S02]  /*10050*/  IMAD.MOV.U32 R128, RZ, RZ, R102 ;  /* 0x000000ffff807224 */ /* 0x000fe400078e0066 */
[----:B------:R-:W-:Y:S01]  /*10060*/  @!P3 IMAD.MOV R232, RZ, RZ, -R232 ;  /* 0x000000ffffe8b224 */ /* 0x000fe200078e0ae8 */
[----:B------:R-:W-:Y:S01]  /*10070*/  ISETP.GE.AND P3, PT, R118, RZ, PT ;  /* 0x000000ff7600720c */ /* 0x000fe20003f66270 */
[----:B------:R-:W-:Y:S01]  /*10080*/  @!P4 IMAD.MOV R240, RZ, RZ, -R240 ;  /* 0x000000fffff0c224 */ /* 0x000fe200078e0af0 */
[----:B------:R-:W3:Y:S01]  /*10090*/  LDL R118, [R1+0xdfc] ;  /* 0x000dfc0001767983 */ /* 0x000ee20000100800 */
[C---:B------:R-:W-:Y:S01]  /*100a0*/  SEL R110, R250.reuse, R190, !P0 ;  /* 0x000000befa6e7207 */ /* 0x040fe20004000000 */
[----:B------:R-:W-:Y:S01]  /*100b0*/  IMAD.MOV.U32 R190, RZ, RZ, R129 ;  /* 0x000000ffffbe7224 */ /* 0x000fe200078e0081 */
[----:B------:R-:W-:Y:S01]  /*100c0*/  SEL R129, R250, R209, !P0 ;  /* 0x000000d1fa817207 */ /* 0x000fe20004000000 */
[----:B------:R-:W-:Y:S01]  /*100d0*/  @!P2 IMAD.MOV R234, RZ, RZ, -R234 ;  /* 0x000000ffffeaa224 */ /* 0x000fe200078e0aea */
[----:B------:R-:W-:-:S02]  /*100e0*/  ISETP.GE.AND P2, PT, R116, RZ, PT ;  /* 0x000000ff7400720c */ /* 0x000fc40003f46270 */
[----:B------:R-:W3:Y:S01]  /*100f0*/  LDL R116, [R1+0xdf0] ;  /* 0x000df00001747983 */ /* 0x000ee20000100800 */
[C---:B------:R-:W-:Y:S02]  /*10100*/  SEL R109, R250.reuse, R189, !P0 ;  /* 0x000000bdfa6d7207 */ /* 0x040fe40004000000 */
[----:B------:R-:W-:Y:S02]  /*10110*/  MOV R189, R140 ;  /* 0x0000008c00bd7202 */ /* 0x000fe40000000f00 */
[----:B------:R-:W-:Y:S02]  /*10120*/  SEL R140, R250, R218, !P0 ;  /* 0x000000dafa8c7207 */ /* 0x000fe40004000000 */
[----:B--2---:R-:W-:Y:S02]  /*10130*/  ISETP.GE.AND P1, PT, R117, RZ, PT ;  /* 0x000000ff7500720c */ /* 0x004fe40003f26270 */
[----:B----4-:R-:W-:Y:S02]  /*10140*/  ISETP.GE.AND P4, PT, R120, RZ, PT ;  /* 0x000000ff7800720c */ /* 0x010fe40003f86270 */
[C---:B------:R-:W-:Y:S01]  /*10150*/  SEL R120, R250.reuse, R200, !P0 ;  /* 0x000000c8fa787207 */ /* 0x040fe20004000000 */
[----:B------:R-:W-:Y:S01]  /*10160*/  IMAD.MOV.U32 R200, RZ, RZ, R128 ;  /* 0x000000ffffc87224 */ /* 0x000fe200078e0080 */
[----:B------:R-:W-:-:S07]  /*10170*/  SEL R128, R250, R208, !P0 ;  /* 0x000000d0fa807207 */ /* 0x000fce0004000000 */
[----:B------:R-:W-:Y:S01]  /*10180*/  @!P1 IMAD.MOV R248, RZ, RZ, -R248 ;  /* 0x000000fffff89224 */ /* 0x000fe200078e0af8 */
[----:B------:R-:W-:-:S04]  /*10190*/  LEA R208, P1, R40, R251, 0x2 ;  /* 0x000000fb28d07211 */ /* 0x000fc800078210ff */
[----:B------:R-:W-:-:S05]  /*101a0*/  LEA.HI.X.SX32 R209, R40, R252, 0x2, P1 ;  /* 0x000000fc28d17211 */ /* 0x000fca00008f16ff */
[----:B------:R2:W-:Y:S04]  /*101b0*/  STL.64 [R1+0x248], R208 ;  /* 0x000248d001007387 */ /* 0x0005e80000100a00 */
[----:B------:R-:W4:Y:S01]  /*101c0*/  LDL.LU R218, [R1+0x8c] ;  /* 0x00008c0001da7983 */ /* 0x000f220000300800 */
[----:B------:R-:W-:Y:S01]  /*101d0*/  @!P3 IMAD.MOV R237, RZ, RZ, -R237 ;  /* 0x000000ffffedb224 */ /* 0x000fe200078e0aed */
[----:B---3--:R-:W-:Y:S02]  /*101e0*/  ISETP.GE.AND P3, PT, R124, RZ, PT ;  /* 0x000000ff7c00720c */ /* 0x008fe40003f66270 */
[----:B------:R-:W-:Y:S01]  /*101f0*/  @!P2 IADD3 R239, PT, PT, -R239, RZ, RZ ;  /* 0x000000ffefefa210 */ /* 0x000fe20007ffe1ff */
[----:B------:R-:W-:Y:S01]  /*10200*/  @!P5 IMAD.MOV R241, RZ, RZ, -R241 ;  /* 0x000000fffff1d224 */ /* 0x000fe200078e0af1 */
[----:B------:R-:W-:-:S02]  /*10210*/  SEL R163, R250, R163, !P0 ;  /* 0x000000a3faa37207 */ /* 0x000fc40004000000 */
[----:B------:R-:W-:-:S07]  /*10220*/  ISETP.GE.AND P2, PT, R122, RZ, PT ;  /* 0x000000ff7a00720c */ /* 0x000fce0003f46270 */
[----:B------:R-:W-:Y:S02]  /*10230*/  @!P3 IADD3 R242, PT, PT, -R242, RZ, RZ ;  /* 0x000000fff2f2b210 */ /* 0x000fe40007ffe1ff */
[----:B------:R-:W-:Y:S02]  /*10240*/  ISETP.GE.AND P5, PT, R119, RZ, PT ;  /* 0x000000ff7700720c */ /* 0x000fe40003fa6270 */
[----:B------:R-:W-:Y:S02]  /*10250*/  ISETP.GE.AND P3, PT, R118, RZ, PT ;  /* 0x000000ff7600720c */ /* 0x000fe40003f66270 */
[C---:B------:R-:W-:Y:S02]  /*10260*/  SEL R170, R250.reuse, R170, !P0 ;  /* 0x000000aafaaa7207 */ /* 0x040fe40004000000 */
[----:B------:R-:W-:Y:S01]  /*10270*/  SEL R169, R250, R169, !P0 ;  /* 0x000000a9faa97207 */ /* 0x000fe20004000000 */
[----:B------:R-:W-:Y:S02]  /*10280*/  IMAD R138, R163, UR46, RZ ;  /* 0x0000002ea38a7c24 */ /* 0x000fe4000f8e02ff */
[----:B------:R-:W-:Y:S01]  /*10290*/  @!P2 IMAD.MOV R244, RZ, RZ, -R244 ;  /* 0x000000fffff4a224 */ /* 0x000fe200078e0af4 */
[----:B------:R-:W-:Y:S01]  /*102a0*/  ISETP.GE.AND P2, PT, R116, RZ, PT ;  /* 0x000000ff7400720c */ /* 0x000fe20003f46270 */
[----:B------:R-:W-:Y:S01]  /*102b0*/  IMAD R130, R170, UR39, RZ ;  /* 0x00000027aa827c24 */ /* 0x000fe2000f8e02ff */
[C---:B------:R-:W-:Y:S01]  /*102c0*/  SEL R105, R250.reuse, R185, !P0 ;  /* 0x000000b9fa697207 */ /* 0x040fe20004000000 */
[----:B------:R-:W-:Y:S01]  /*102d0*/  IMAD R154, R169, UR40, RZ ;  /* 0x00000028a99a7c24 */ /* 0x000fe2000f8e02ff */
[C---:B------:R-:W-:Y:S01]  /*102e0*/  SEL R169, R250.reuse, R178, !P0 ;  /* 0x000000b2faa97207 */ /* 0x040fe20004000000 */
[----:B------:R-:W-:Y:S01]  /*102f0*/  IMAD.MOV.U32 R185, RZ, RZ, R138 ;  /* 0x000000ffffb97224 */ /* 0x000fe200078e008a */
[C---:B------:R-:W-:Y:S01]  /*10300*/  SEL R118, R250.reuse, R198, !P0 ;  /* 0x000000c6fa767207 */ /* 0x040fe20004000000 */
[----:B------:R-:W-:Y:S01]  /*10310*/  IMAD.MOV.U32 R178, RZ, RZ, R136 ;  /* 0x000000ffffb27224 */ /* 0x000fe200078e0088 */
[C---:B------:R-:W-:Y:S01]  /*10320*/  SEL R138, R250.reuse, R216, !P0 ;  /* 0x000000d8fa8a7207 */ /* 0x040fe20004000000 */
[----:B------:R-:W-:Y:S01]  /*10330*/  @!P4 IMAD.MOV R245, RZ, RZ, -R245 ;  /* 0x000000fffff5c224 */ /* 0x000fe200078e0af5 */
[----:B------:R-:W-:-:S02]  /*10340*/  SEL R170, R250, R179, !P0 ;  /* 0x000000b3faaa7207 */ /* 0x000fc40004000000 */
[----:B------:R-:W-:Y:S02]  /*10350*/  MOV R131, R121 ;  /* 0x0000007900837202 */ /* 0x000fe40000000f00 */
[----:B------:R-:W-:Y:S01]  /*10360*/  @!P3 IADD3 R247, PT, PT, -R247, RZ, RZ ;  /* 0x000000fff7f7b210 */ /* 0x000fe20007ffe1ff */
[----:B------:R-:W-:Y:S01]  /*10370*/  @!P5 IMAD.MOV R246, RZ, RZ, -R246 ;  /* 0x000000fffff6d224 */ /* 0x000fe200078e0af6 */
[----:B------:R-:W-:Y:S02]  /*10380*/  MOV R198, R134 ;  /* 0x0000008600c67202 */ /* 0x000fe40000000f00 */
[C---:B------:R-:W-:Y:S02]  /*10390*/  SEL R117, R250.reuse, R197, !P0 ;  /* 0x000000c5fa757207 */ /* 0x040fe40004000000 */
[C---:B------:R-:W-:Y:S02]  /*103a0*/  SEL R119, R250.reuse, R199, !P0 ;  /* 0x000000c7fa777207 */ /* 0x040fe40004000000 */
[----:B------:R-:W-:-:S02]  /*103b0*/  SEL R122, R250, R202, !P0 ;  /* 0x000000cafa7a7207 */ /* 0x000fc40004000000 */
[----:B--2---:R-:W-:Y:S01]  /*103c0*/  LEA R208, P6, R36, R251, 0x2 ;  /* 0x000000fb24d07211 */ /* 0x004fe200078c10ff */
[----:B------:R-:W-:Y:S01]  /*103d0*/  @!P2 IMAD.MOV R249, RZ, RZ, -R249 ;  /* 0x000000fffff9a224 */ /* 0x000fe200078e0af9 */
[C---:B------:R-:W-:Y:S01]  /*103e0*/  SEL R136, R250.reuse, R214, !P0 ;  /* 0x000000d6fa887207 */ /* 0x040fe20004000000 */
[----:B------:R-:W-:Y:S01]  /*103f0*/  IMAD.MOV.U32 R197, RZ, RZ, R139 ;  /* 0x000000ffffc57224 */ /* 0x000fe200078e008b */
[----:B------:R-:W-:Y:S02]  /*10400*/  MOV R179, R130 ;  /* 0x0000008200b37202 */ /* 0x000fe40000000f00 */
[C---:B------:R-:W-:Y:S02]  /*10410*/  SEL R112, R250.reuse, R192, !P0 ;  /* 0x000000c0fa707207 */ /* 0x040fe40004000000 */
[C---:B------:R-:W-:Y:S01]  /*10420*/  SEL R162, R250.reuse, R162, !P0 ;  /* 0x000000a2faa27207 */ /* 0x040fe20004000000 */
[----:B------:R-:W-:Y:S01]  /*10430*/  IMAD R143, R159, UR50, RZ ;  /* 0x000000329f8f7c24 */ /* 0x000fe2000f8e02ff */
        /* <DEDUP_REMOVED lines=12> */
[----:B------:R-:W-:Y:S01]  /*10500*/  SEL R100, R250, R100, !P0 ;  /* 0x00000064fa647207 */ /* 0x000fe20004000000 */
[----:B------:R-:W-:Y:S01]  /*10510*/  IMAD R6, R160, UR49, RZ ;  /* 0x00000031a0067c24 */ /* 0x000fe2000f8e02ff */
[----:B------:R-:W-:-:S02]  /*10520*/  LEA R214, P3, R39, R251, 0x2 ;  /* 0x000000fb27d67211 */ /* 0x000fc400078610ff */
        /* <DEDUP_REMOVED lines=12> */
[C---:B------:R-:W-:Y:S01]  /*105f0*/  SEL R177, R250.reuse, R177, !P0 ;  /* 0x000000b1fab17207 */ /* 0x040fe20004000000 */
[----:B------:R-:W-:Y:S01]  /*10600*/  IMAD R109, R109, UR15, RZ ;  /* 0x0000000f6d6d7c24 */ /* 0x000fe2000f8e02ff */
[----:B------:R-:W-:Y:S01]  /*10610*/  SEL R130, R250, R210, !P0 ;  /* 0x000000d2fa827207 */ /* 0x000fe20004000000 */
[----:B------:R-:W-:Y:S01]  /*10620*/  IMAD R110, R110, UR16, RZ ;  /* 0x000000106e6e7c24 */ /* 0x000fe2000f8e02ff */
[----:B------:R-:W-:Y:S01]  /*10630*/  LEA R212, P4, R38, R251, 0x2 ;  /* 0x000000fb26d47211 */ /* 0x000fe200078810ff */
[----:B------:R-:W-:Y:S01]  /*10640*/  IMAD R120, R120, UR24, RZ ;  /* 0x0000001878787c24 */ /* 0x000fe2000f8e02ff */
[----:B------:R-:W-:Y:S01]  /*10650*/  SEL R121, R250, R201, !P0 ;  /* 0x000000c9fa797207 */ /* 0x000fe20004000000 */
[----:B------:R-:W-:Y:S01]  /*10660*/  IMAD.MOV.U32 R201, RZ, RZ, R135 ;  /* 0x000000ffffc97224 */ /* 0x000fe200078e0087 */
[----:B------:R-:W-:Y:S01]  /*10670*/  MOV R199, R137 ;  /* 0x0000008900c77202 */ /* 0x000fe20000000f00 */
[----:B------:R-:W-:Y:S01]  /*10680*/  IMAD R128, R128, UR71, RZ ;  /* 0x0000004780807c24 */ /* 0x000fe2000f8e02ff */
[C---:B------:R-:W-:Y:S01]  /*10690*/  SEL R139, R250.reuse, R217, !P0 ;  /* 0x000000d9fa8b7207 */ /* 0x040fe20004000000 */
[----:B------:R-:W-:Y:S01]  /*106a0*/  IMAD.MOV.U32 R202, RZ, RZ, R131 ;  /* 0x000000ffffca7224 */ /* 0x000fe200078e0083 */
[----:B------:R-:W-:Y:S01]  /*106b0*/  LEA R210, P5, R37, R251, 0x2 ;  /* 0x000000fb25d27211 */ /* 0x000fe200078a10ff */
[----:B------:R-:W-:Y:S01]  /*106c0*/  IMAD R129, R129, UR70, RZ ;  /* 0x0000004681817c24 */ /* 0x000fe2000f8e02ff */
[----:B------:R-:W-:Y:S01]  /*106d0*/  SEL R137, R250, R215, !P0 ;  /* 0x000000d7fa897207 */ /* 0x000fe20004000000 */
[----:B------:R-:W-:Y:S01]  /*106e0*/  IMAD R140, R140, UR61, RZ ;  /* 0x0000003d8c8c7c24 */ /* 0x000fe2000f8e02ff */
[----:B------:R-:W-:Y:S01]  /*106f0*/  SEL R135, R250, R213, !P0 ;  /* 0x000000d5fa877207 */ /* 0x000fe20004000000 */
[----:B------:R-:W2:Y:S01]  /*10700*/  LDCU UR46, c[0x0][0x3b0] ;  /* 0x00007600ff2e77ac */ /* 0x000ea20008000800 */
[----:B------:R-:W-:-:S02]  /*10710*/  LEA.HI.X.SX32 R215, R39, R252, 0x2, P3 ;  /* 0x000000fc27d77211 */ /* 0x000fc400018f16ff */
[C---:B------:R-:W-:Y:S02]  /*10720*/  SEL R131, R250.reuse, R211, !P0 ;  /* 0x000000d3fa837207 */ /* 0x040fe40004000000 */
[C---:B------:R-:W-:Y:S02]  /*10730*/  SEL R116, R250.reuse, R196, !P0 ;  /* 0x000000c4fa747207 */ /* 0x040fe40004000000 */
[----:B------:R-:W-:Y:S01]  /*10740*/  SEL R124, R250, R204, !P0 ;  /* 0x000000ccfa7c7207 */ /* 0x000fe20004000000 */
[----:B------:R-:W-:Y:S01]  /*10750*/  IMAD R105, R105, UR8, RZ ;  /* 0x0000000869697c24 */ /* 0x000fe2000f8e02ff */
[-C--:B------:R-:W-:Y:S01]  /*10760*/  LEA.HI.X.SX32 R213, R38, R252.reuse, 0x2, P4 ;  /* 0x000000fc26d57211 */ /* 0x080fe200020f16ff */
[----:B------:R-:W3:Y:S01]  /*10770*/  LDCU UR40, c[0x0][0x3b0] ;  /* 0x00007600ff2877ac */ /* 0x000ee20008000800 */
[-C--:B------:R-:W-:Y:S02]  /*10780*/  LEA.HI.X.SX32 R211, R37, R252.reuse, 0x2, P5 ;  /* 0x000000fc25d37211 */ /* 0x080fe400028f16ff */
[----:B------:R-:W-:Y:S01]  /*10790*/  LEA.HI.X.SX32 R209, R36, R252, 0x2, P6 ;  /* 0x000000fc24d17211 */ /* 0x000fe200030f16ff */
[----:B------:R-:W-:Y:S01]  /*107a0*/  IMAD.MOV.U32 R196, RZ, RZ, R141 ;  /* 0x000000ffffc47224 */ /* 0x000fe200078e008d */
[----:B------:R-:W-:Y:S01]  /*107b0*/  SEL R141, R250, R219, !P0 ;  /* 0x000000dbfa8d7207 */ /* 0x000fe20004000000 */
[----:B------:R-:W1:Y:S01]  /*107c0*/  LDCU UR39, c[0x0][0x3b0] ;  /* 0x00007600ff2777ac */ /* 0x000e620008000800 */
[----:B----4-:R-:W-:-:S02]  /*107d0*/  LEA R216, P1, R218, R251, 0x2 ;  /* 0x000000fbdad87211 */ /* 0x010fc400078210ff */
[----:B------:R-:W-:Y:S01]  /*107e0*/  MOV R192, R146 ;  /* 0x0000009200c07202 */ /* 0x000fe20000000f00 */
[----:B------:R-:W-:Y:S01]  /*107f0*/  IMAD R127, R162, UR47, RZ ;  /* 0x0000002fa27f7c24 */ /* 0x000fe2000f8e02ff */
[----:B------:R-:W-:Y:S01]  /*10800*/  LEA.HI.X.SX32 R217, R218, R252, 0x2, P1 ;  /* 0x000000fcdad97211 */ /* 0x000fe200008f16ff */
[----:B------:R-:W-:Y:S01]  /*10810*/  IMAD.MOV.U32 R195, RZ, RZ, R145 ;  /* 0x000000ffffc37224 */ /* 0x000fe200078e0091 */
[C---:B------:R-:W-:Y:S01]  /*10820*/  LEA R218, P1, R35.reuse, R251, 0x2 ;  /* 0x000000fb23da7211 */ /* 0x040fe200078210ff */
[----:B------:R-:W-:Y:S01]  /*10830*/  IMAD.MOV.U32 R184, RZ, RZ, R126 ;  /* 0x000000ffffb87224 */ /* 0x000fe200078e007e */
[----:B------:R-:W-:Y:S01]  /*10840*/  SEL R146, R250, R224, !P0 ;  /* 0x000000e0fa927207 */ /* 0x000fe20004000000 */
[----:B------:R4:W-:Y:S01]  /*10850*/  STL.64 [R1+0x8d0], R216 ;  /* 0x0008d0d801007387 */ /* 0x0009e20000100a00 */
[----:B------:R-:W-:Y:S01]  /*10860*/  LEA.HI.X.SX32 R219, R35, R252, 0x2, P1 ;  /* 0x000000fc23db7211 */ /* 0x000fe200008f16ff */
[----:B------:R-:W-:Y:S01]  /*10870*/  IMAD.MOV.U32 R194, RZ, RZ, R144 ;  /* 0x000000ffffc27224 */ /* 0x000fe200078e0090 */
[----:B------:R-:W-:Y:S01]  /*10880*/  MOV R183, R125 ;  /* 0x0000007d00b77202 */ /* 0x000fe20000000f00 */
[----:B------:R1:W-:Y:S01]  /*10890*/  STL.64 [R1+0x240], R214 ;  /* 0x000240d601007387 */ /* 0x0003e20000100a00 */
[----:B------:R-:W-:Y:S01]  /*108a0*/  MOV R188, R143 ;  /* 0x0000008f00bc7202 */ /* 0x000fe20000000f00 */
[----:B------:R-:W-:Y:S01]  /*108b0*/  IMAD R142, R161, UR48, RZ ;  /* 0x00000030a18e7c24 */ /* 0x000fe2000f8e02ff */
[----:B------:R-:W-:Y:S01]  /*108c0*/  MOV R204, R155 ;  /* 0x0000009b00cc7202 */ /* 0x000fe20000000f00 */
[----:B------:R2:W-:Y:S01]  /*108d0*/  STL.64 [R1+0x238], R212 ;  /* 0x000238d401007387 */ /* 0x0005e20000100a00 */
[----:B------:R-:W-:Y:S01]  /*108e0*/  IMAD.MOV.U32 R203, RZ, RZ, R153 ;  /* 0x000000ffffcb7224 */ /* 0x000fe200078e0099 */
[----:B------:R-:W3:Y:S01]  /*108f0*/  LDCU UR50, c[0x0][0x3b0] ;  /* 0x00007600ff3277ac */ /* 0x000ee20008000800 */
[-C--:B----4-:R-:W-:Y:S01]  /*10900*/  LEA R216, P2, R34, R251.reuse, 0x2 ;  /* 0x000000fb22d87211 */ /* 0x090fe200078410ff */
[----:B------:R4:W-:Y:S01]  /*10910*/  STL.64 [R1+0x230], R210 ;  /* 0x000230d201007387 */ /* 0x0009e20000100a00 */
[----:B------:R-:W-:Y:S01]  /*10920*/  IMAD R5, R164, UR45, RZ ;  /* 0x0000002da4057c24 */ /* 0x000fe2000f8e02ff */
[----:B------:R-:W-:Y:S01]  /*10930*/  MOV R193, R152 ;  /* 0x0000009800c17202 */ /* 0x000fe20000000f00 */
[----:B------:R-:W-:Y:S01]  /*10940*/  IMAD R7, R100, UR38, RZ ;  /* 0x0000002664077c24 */ /* 0x000fe2000f8e02ff */
[-C--:B-1----:R-:W-:Y:S01]  /*10950*/  LEA R214, P3, R33, R251.reuse, 0x2 ;  /* 0x000000fb21d67211 */ /* 0x082fe200078610ff */
[----:B------:R1:W-:Y:S01]  /*10960*/  STL.64 [R1+0x228], R208 ;  /* 0x000228d001007387 */ /* 0x0003e20000100a00 */
[-C--:B------:R-:W-:Y:S01]  /*10970*/  LEA R38, P1, R29, R251.reuse, 0x2 ;  /* 0x000000fb1d267211 */ /* 0x080fe200078210ff */
[----:B------:R-:W-:Y:S01]  /*10980*/  IMAD.MOV.U32 R186, RZ, RZ, R127 ;  /* 0x000000ffffba7224 */ /* 0x000fe200078e007f */
[-C--:B--2---:R-:W-:Y:S01]  /*10990*/  LEA R212, P4, R32, R251.reuse, 0x2 ;  /* 0x000000fb20d47211 */ /* 0x084fe200078810ff */
[----:B------:R-:W-:Y:S01]  /*109a0*/  IMAD R4, R165, UR44, RZ ;  /* 0x0000002ca5047c24 */ /* 0x000fe2000f8e02ff */
[-C--:B------:R-:W-:Y:S01]  /*109b0*/  LEA.HI.X.SX32 R217, R34, R252.reuse, 0x2, P2 ;  /* 0x000000fc22d97211 */ /* 0x080fe200010f16ff */
[----:B------:R-:W-:Y:S01]  /*109c0*/  IMAD R3, R167, UR42, RZ ;  /* 0x0000002aa7037c24 */ /* 0x000fe2000f8e02ff */
[----:B----4-:R-:W-:Y:S01]  /*109d0*/  LEA R210, P5, R31, R251, 0x2 ;  /* 0x000000fb1fd27211 */ /* 0x010fe200078a10ff */
[----:B------:R-:W-:Y:S01]  /*109e0*/  IMAD.MOV.U32 R181, RZ, RZ, R150 ;  /* 0x000000ffffb57224 */ /* 0x000fe200078e0096 */
[-C--:B------:R-:W-:Y:S01]  /*109f0*/  LEA.HI.X.SX32 R215, R33, R252.reuse, 0x2, P3 ;  /* 0x000000fc21d77211 */ /* 0x080fe200018f16ff */
[----:B------:R-:W-:Y:S01]  /*10a00*/  IMAD.MOV.U32 R191, RZ, RZ, R132 ;  /* 0x000000ffffbf7224 */ /* 0x000fe200078e0084 */
[----:B------:R-:W-:Y:S01]  /*10a10*/  SEL R145, R250, R223, !P0 ;  /* 0x000000dffa917207 */ /* 0x000fe20004000000 */
[----:B------:R-:W-:Y:S01]  /*10a20*/  IMAD R151, R166, UR43, RZ ;  /* 0x0000002ba6977c24 */ /* 0x000fe2000f8e02ff */
[-C--:B-1----:R-:W-:Y:S01]  /*10a30*/  LEA R208, P6, R30, R251.reuse, 0x2 ;  /* 0x000000fb1ed07211 */ /* 0x082fe200078c10ff */
[----:B------:R-:W-:Y:S01]  /*10a40*/  STL.64 [R1+0x220], R218 ;  /* 0x000220da01007387 */ /* 0x000fe20000100a00 */
[-C--:B------:R-:W-:Y:S01]  /*10a50*/  LEA R36, P2, R28, R251.reuse, 0x2 ;  /* 0x000000fb1c247211 */ /* 0x080fe200078410ff */
[----:B------:R-:W-:Y:S01]  /*10a60*/  IMAD R171, R168, UR41, RZ ;  /* 0x00000029a8ab7c24 */ /* 0x000fe2000f8e02ff */
[-C--:B------:R-:W-:Y:S01]  /*10a70*/  LEA.HI.X.SX32 R213, R32, R252.reuse, 0x2, P4 ;  /* 0x000000fc20d57211 */ /* 0x080fe200020f16ff */
[----:B------:R-:W-:Y:S01]  /*10a80*/  IMAD R172, R172, UR37, RZ ;  /* 0x00000025acac7c24 */ /* 0x000fe2000f8e02ff */
[----:B------:R-:W-:Y:S01]  /*10a90*/  LEA R34, P3, R27, R251, 0x2 ;  /* 0x000000fb1b227211 */ /* 0x000fe200078610ff */
[----:B------:R-:W-:Y:S01]  /*10aa0*/  IMAD R173, R173, UR36, RZ ;  /* 0x00000024adad7c24 */ /* 0x000fe2000f8e02ff */
[-C--:B------:R-:W-:Y:S01]  /*10ab0*/  LEA.HI.X.SX32 R211, R31, R252.reuse, 0x2, P5 ;  /* 0x000000fc1fd37211 */ /* 0x080fe200028f16ff */
[----:B------:R-:W-:Y:S01]  /*10ac0*/  STL.64 [R1+0x218], R216 ;  /* 0x000218d801007387 */ /* 0x000fe20000100a00 */
[-C--:B------:R-:W-:Y:S01]  /*10ad0*/  LEA.HI.X.SX32 R209, R30, R252.reuse, 0x2, P6 ;  /* 0x000000fc1ed17211 */ /* 0x080fe200030f16ff */
[----:B------:R-:W-:Y:S01]  /*10ae0*/  IMAD R174, R174, UR35, RZ ;  /* 0x00000023aeae7c24 */ /* 0x000fe2000f8e02ff */
[-C--:B------:R-:W-:Y:S01]  /*10af0*/  LEA.HI.X.SX32 R39, R29, R252.reuse, 0x2, P1 ;  /* 0x000000fc1d277211 */ /* 0x080fe200008f16ff */
[----:B------:R-:W-:Y:S01]  /*10b00*/  STL.64 [R1+0x210], R214 ;  /* 0x000210d601007387 */ /* 0x000fe20000100a00 */
[-C--:B------:R-:W-:Y:S01]  /*10b10*/  LEA.HI.X.SX32 R37, R28, R252.reuse, 0x2, P2 ;  /* 0x000000fc1c257211 */ /* 0x080fe200010f16ff */
[----:B------:R-:W-:Y:S01]  /*10b20*/  IMAD R175, R175, UR34, RZ ;  /* 0x00000022afaf7c24 */ /* 0x000fe2000f8e02ff */
[----:B------:R-:W-:Y:S01]  /*10b30*/  LEA.HI.X.SX32 R35, R27, R252, 0x2, P3 ;  /* 0x000000fc1b237211 */ /* 0x000fe200018f16ff */
[----:B------:R1:W-:Y:S01]  /*10b40*/  STL.64 [R1+0x208], R212 ;  /* 0x000208d401007387 */ /* 0x0003e20000100a00 */
[----:B------:R-:W-:Y:S01]  /*10b50*/  SEL R127, R250, R207, !P0 ;  /* 0x000000cffa7f7207 */ /* 0x000fe20004000000 */
[----:B------:R-:W-:Y:S01]  /*10b60*/  IMAD R176, R176, UR33, RZ ;  /* 0x00000021b0b07c24 */ /* 0x000fe2000f8e02ff */
[C---:B------:R-:W-:Y:S01]  /*10b70*/  SEL R126, R250.reuse, R206, !P0 ;  /* 0x000000cefa7e7207 */ /* 0x040fe20004000000 */
[----:B------:R2:W-:Y:S01]  /*10b80*/  STL.64 [R1+0x200], R210 ;  /* 0x000200d201007387 */ /* 0x0005e20000100a00 */
[C---:B------:R-:W-:Y:S01]  /*10b90*/  SEL R144, R250.reuse, R222, !P0 ;  /* 0x000000defa907207 */ /* 0x040fe20004000000 */
[----:B------:R-:W-:Y:S01]  /*10ba0*/  IMAD R177, R177, UR32, RZ ;  /* 0x00000020b1b17c24 */ /* 0x000fe2000f8e02ff */
[C---:B------:R-:W-:Y:S01]  /*10bb0*/  SEL R125, R250.reuse, R205, !P0 ;  /* 0x000000cdfa7d7207 */ /* 0x040fe20004000000 */
[----:B------:R4:W-:Y:S01]  /*10bc0*/  STL.64 [R1+0x1f8], R208 ;  /* 0x0001f8d001007387 */ /* 0x0009e20000100a00 */
[C---:B------:R-:W-:Y:S01]  /*10bd0*/  SEL R143, R250.reuse, R221, !P0 ;  /* 0x000000ddfa8f7207 */ /* 0x040fe20004000000 */
[----:B------:R-:W-:Y:S01]  /*10be0*/  IMAD.MOV.U32 R187, RZ, RZ, R142 ;  /* 0x000000ffffbb7224 */ /* 0x000fe200078e008e */
[----:B------:R-:W-:Y:S01]  /*10bf0*/  SEL R100, R250, R180, !P0 ;  /* 0x000000b4fa647207 */ /* 0x000fe20004000000 */
[----:B------:R-:W-:Y:S01]  /*10c00*/  IMAD.MOV.U32 R182, RZ, RZ, R151 ;  /* 0x000000ffffb67224 */ /* 0x000fe200078e0097 */
[-C--:B-1----:R-:W-:Y:S01]  /*10c10*/  LEA R212, P4, R26, R251.reuse, 0x2 ;  /* 0x000000fb1ad47211 */ /* 0x082fe200078810ff */
[----:B------:R1:W-:Y:S01]  /*10c20*/  STL.64 [R1+0x1f0], R38 ;  /* 0x0001f02601007387 */ /* 0x0003e20000100a00 */
[----:B------:R-:W-:Y:S01]  /*10c30*/  IMAD.MOV.U32 R207, RZ, RZ, R147 ;  /* 0x000000ffffcf7224 */ /* 0x000fe200078e0093 */
[-C--:B--2---:R-:W-:Y:S01]  /*10c40*/  LEA R210, P5, R25, R251.reuse, 0x2 ;  /* 0x000000fb19d27211 */ /* 0x084fe200078a10ff */
[----:B------:R-:W-:Y:S01]  /*10c50*/  IMAD R169, R169, UR31, RZ ;  /* 0x0000001fa9a97c24 */ /* 0x000fe2000f8e02ff */
[----:B------:R2:W-:Y:S01]  /*10c60*/  STL.64 [R1+0x1e8], R36 ;  /* 0x0001e82401007387 */ /* 0x0005e20000100a00 */
[----:B------:R-:W-:Y:S01]  /*10c70*/  MOV R206, R148 ;  /* 0x0000009400ce7202 */ /* 0x000fe20000000f00 */
[----:B------:R-:W-:Y:S01]  /*10c80*/  IMAD R170, R170, UR30, RZ ;  /* 0x0000001eaaaa7c24 */ /* 0x000fe2000f8e02ff */
[-C--:B----4-:R-:W-:Y:S01]  /*10c90*/  LEA R208, P6, R24, R251.reuse, 0x2 ;  /* 0x000000fb18d07211 */ /* 0x090fe200078c10ff */
[----:B------:R4:W-:Y:S01]  /*10ca0*/  STL.64 [R1+0x1e0], R34 ;  /* 0x0001e02201007387 */ /* 0x0009e20000100a00 */
[-C--:B------:R-:W-:Y:S01]  /*10cb0*/  LEA.HI.X.SX32 R213, R26, R252.reuse, 0x2, P4 ;  /* 0x000000fc1ad57211 */ /* 0x080fe200020f16ff */
[----:B------:R-:W-:Y:S01]  /*10cc0*/  IMAD.MOV.U32 R205, RZ, RZ, R149 ;  /* 0x000000ffffcd7224 */ /* 0x000fe200078e0095 */
[----:B------:R-:W3:Y:S01]  /*10cd0*/  LDCU UR49, c[0x0][0x3b0] ;  /* 0x00007600ff3177ac */ /* 0x000ee20008000800 */
[-C--:B-1----:R-:W-:Y:S01]  /*10ce0*/  LEA R38, P1, R23, R251.reuse, 0x2 ;  /* 0x000000fb17267211 */ /* 0x082fe200078210ff */
[----:B------:R-:W-:Y:S01]  /*10cf0*/  IMAD R101, R101, UR4, RZ ;  /* 0x0000000465657c24 */ /* 0x000fe2000f8e02ff */
[-C--:B------:R-:W-:Y:S01]  /*10d00*/  LEA.HI.X.SX32 R211, R25, R252.reuse, 0x2, P5 ;  /* 0x000000fc19d37211 */ /* 0x080fe200028f16ff */
[----:B------:R-:W-:Y:S01]  /*10d10*/  IMAD R103, R103, UR76, RZ ;  /* 0x0000004c67677c24 */ /* 0x000fe2000f8e02ff */
[-C--:B--2---:R-:W-:Y:S01]  /*10d20*/  LEA R36, P2, R22, R251.reuse, 0x2 ;  /* 0x000000fb16247211 */ /* 0x084fe200078410ff */
[----:B------:R-:W-:Y:S01]  /*10d30*/  IMAD R104, R104, UR7, RZ ;  /* 0x0000000768687c24 */ /* 0x000fe2000f8e02ff */
[-C--:B------:R-:W-:Y:S01]  /*10d40*/  LEA.HI.X.SX32 R209, R24, R252.reuse, 0x2, P6 ;  /* 0x000000fc18d17211 */ /* 0x080fe200030f16ff */
[----:B------:R-:W-:Y:S01]  /*10d50*/  IMAD R106, R106, UR12, RZ ;  /* 0x0000000c6a6a7c24 */ /* 0x000fe2000f8e02ff */
[-C--:B----4-:R-:W-:Y:S01]  /*10d60*/  LEA R34, P3, R21, R251.reuse, 0x2 ;  /* 0x000000fb15227211 */ /* 0x090fe200078610ff */
[----:B------:R-:W-:Y:S01]  /*10d70*/  IMAD R107, R107, UR13, RZ ;  /* 0x0000000d6b6b7c24 */ /* 0x000fe2000f8e02ff */
[-C--:B------:R-:W-:Y:S01]  /*10d80*/  LEA R32, P4, R20, R251.reuse, 0x2 ;  /* 0x000000fb14207211 */ /* 0x080fe200078810ff */
[----:B------:R-:W-:Y:S01]  /*10d90*/  IMAD R108, R108, UR14, RZ ;  /* 0x0000000e6c6c7c24 */ /* 0x000fe2000f8e02ff */
[-C--:B------:R-:W-:Y:S01]  /*10da0*/  LEA.HI.X.SX32 R39, R23, R252.reuse, 0x2, P1 ;  /* 0x000000fc17277211 */ /* 0x080fe200008f16ff */
[----:B------:R1:W-:Y:S01]  /*10db0*/  STL.64 [R1+0x1d8], R212 ;  /* 0x0001d8d401007387 */ /* 0x0003e20000100a00 */
[-C--:B------:R-:W-:Y:S01]  /*10dc0*/  LEA.HI.X.SX32 R37, R22, R252.reuse, 0x2, P2 ;  /* 0x000000fc16257211 */ /* 0x080fe200010f16ff */
[----:B------:R-:W-:Y:S01]  /*10dd0*/  IMAD R111, R111, UR17, RZ ;  /* 0x000000116f6f7c24 */ /* 0x000fe2000f8e02ff */
[-C--:B------:R-:W-:Y:S01]  /*10de0*/  LEA.HI.X.SX32 R35, R21, R252.reuse, 0x2, P3 ;  /* 0x000000fc15237211 */ /* 0x080fe200018f16ff */
[----:B------:R2:W-:Y:S01]  /*10df0*/  STL.64 [R1+0x1d0], R210 ;  /* 0x0001d0d201007387 */ /* 0x0005e20000100a00 */
[-C--:B------:R-:W-:Y:S01]  /*10e00*/  LEA R30, P5, R19, R251.reuse, 0x2 ;  /* 0x000000fb131e7211 */ /* 0x080fe200078a10ff */
[----:B------:R-:W-:Y:S01]  /*10e10*/  IMAD R112, R112, UR18, RZ ;  /* 0x0000001270707c24 */ /* 0x000fe2000f8e02ff */
[----:B------:R-:W-:Y:S01]  /*10e20*/  LEA.HI.X.SX32 R33, R20, R252, 0x2, P4 ;  /* 0x000000fc14217211 */ /* 0x000fe200020f16ff */
[----:B------:R4:W-:Y:S01]  /*10e30*/  STL.64 [R1+0x1c8], R208 ;  /* 0x0001c8d001007387 */ /* 0x0009e20000100a00 */
[-C--:B------:R-:W-:Y:S01]  /*10e40*/  LEA R28, P6, R18, R251.reuse, 0x2 ;  /* 0x000000fb121c7211 */ /* 0x080fe200078c10ff */
[----:B------:R-:W-:Y:S01]  /*10e50*/  IMAD R113, R113, UR19, RZ ;  /* 0x0000001371717c24 */ /* 0x000fe2000f8e02ff */
[----:B------:R-:W-:Y:S01]  /*10e60*/  SEL R142, R250, R220, !P0 ;  /* 0x000000dcfa8e7207 */ /* 0x000fe20004000000 */
[----:B------:R-:W-:Y:S01]  /*10e70*/  STL.64 [R1+0x1c0], R38 ;  /* 0x0001c02601007387 */ /* 0x000fe20000100a00 */
[-C--:B------:R-:W-:Y:S01]  /*10e80*/  LEA.HI.X.SX32 R31, R19, R252.reuse, 0x2, P5 ;  /* 0x000000fc131f7211 */ /* 0x080fe200028f16ff */
[----:B------:R-:W-:Y:S01]  /*10e90*/  IMAD.MOV.U32 R180, RZ, RZ, R154 ;  /* 0x000000ffffb47224 */ /* 0x000fe200078e009a */
[----:B------:R-:W1:Y:S01]  /*10ea0*/  LDCU UR48, c[0x0][0x3b0] ;  /* 0x00007600ff3077ac */ /* 0x000e620008000800 */
[----:B------:R-:W-:Y:S01]  /*10eb0*/  STL.64 [R1+0x1b8], R36 ;  /* 0x0001b82401007387 */ /* 0x000fe20000100a00 */
[----:B------:R-:W-:Y:S01]  /*10ec0*/  LEA R26, P1, R17, R251, 0x2 ;  /* 0x000000fb111a7211 */ /* 0x000fe200078210ff */
[----:B------:R-:W-:Y:S01]  /*10ed0*/  IMAD R100, R100, UR11, RZ ;  /* 0x0000000b64647c24 */ /* 0x000fe2000f8e02ff */
[----:B------:R-:W1:Y:S01]  /*10ee0*/  LDCU UR47, c[0x0][0x3b0] ;  /* 0x00007600ff2f77ac */ /* 0x000e620008000800 */
[----:B------:R-:W-:Y:S01]  /*10ef0*/  STL.64 [R1+0x1b0], R34 ;  /* 0x0001b02201007387 */ /* 0x000fe20000100a00 */
[----:B------:R-:W-:Y:S01]  /*10f00*/  LEA.HI.X.SX32 R29, R18, R252, 0x2, P6 ;  /* 0x000000fc121d7211 */ /* 0x000fe200030f16ff */
[----:B------:R-:W-:Y:S01]  /*10f10*/  IMAD R114, R114, UR20, RZ ;  /* 0x0000001472727c24 */ /* 0x000fe2000f8e02ff */
[----:B------:R-:W1:Y:S01]  /*10f20*/  LDCU UR45, c[0x0][0x3b0] ;  /* 0x00007600ff2d77ac */ /* 0x000e620008000800 */
[----:B------:R-:W3:Y:S01]  /*10f30*/  LDL.LU R219, [R1+0x8] ;  /* 0x0000080001db7983 */ /* 0x000ee20000300800 */
[----:B------:R-:W-:-:S02]  /*10f40*/  IMAD R115, R115, UR21, RZ ;  /* 0x0000001573737c24 */ /* 0x000fc4000f8e02ff */
[----:B------:R-:W-:Y:S01]  /*10f50*/  IMAD R116, R116, UR22, RZ ;  /* 0x0000001674747c24 */ /* 0x000fe2000f8e02ff */
[----:B------:R1:W-:Y:S01]  /*10f60*/  STL.64 [R1+0x1a8], R32 ;  /* 0x0001a82001007387 */ /* 0x0003e20000100a00 */
[----:B------:R-:W-:Y:S01]  /*10f70*/  IMAD R117, R117, UR23, RZ ;  /* 0x0000001775757c24 */ /* 0x000fe2000f8e02ff */
[----:B------:R-:W1:Y:S01]  /*10f80*/  LDCU UR44, c[0x0][0x3b0] ;  /* 0x00007600ff2c77ac */ /* 0x000e620008000800 */
[----:B------:R-:W-:Y:S01]  /*10f90*/  IMAD R118, R118, UR28, RZ ;  /* 0x0000001c76767c24 */ /* 0x000fe2000f8e02ff */
[----:B------:R-:W3:Y:S01]  /*10fa0*/  LDL.LU R218, [R1+0x14] ;  /* 0x0000140001da7983 */ /* 0x000ee20000300800 */
[----:B------:R-:W-:Y:S01]  /*10fb0*/  LEA.HI.X.SX32 R27, R17, R252, 0x2, P1 ;  /* 0x000000fc111b7211 */ /* 0x000fe200008f16ff */
[----:B------:R-:W-:Y:S01]  /*10fc0*/  IMAD R119, R119, UR29, RZ ;  /* 0x0000001d77777c24 */ /* 0x000fe2000f8e02ff */
[----:B------:R-:W1:Y:S01]  /*10fd0*/  LDCU UR43, c[0x0][0x3b0] ;  /* 0x00007600ff2b77ac */ /* 0x000e620008000800 */
[----:B------:R-:W3:Y:S01]  /*10fe0*/  LDL.LU R217, [R1+0x24] ;  /* 0x0000240001d97983 */ /* 0x000ee20000300800 */
[----:B------:R-:W-:Y:S01]  /*10ff0*/  LEA R24, P2, R16, R251, 0x2 ;  /* 0x000000fb10187211 */ /* 0x000fe200078410ff */
[----:B------:R-:W-:Y:S01]  /*11000*/  IMAD R121, R121, UR25, RZ ;  /* 0x0000001979797c24 */ /* 0x000fe2000f8e02ff */
[----:B------:R-:W1:Y:S01]  /*11010*/  LDCU UR42, c[0x0][0x3b0] ;  /* 0x00007600ff2a77ac */ /* 0x000e620008000800 */
[----:B------:R1:W-:Y:S01]  /*11020*/  STL.64 [R1+0x1a0], R30 ;  /* 0x0001a01e01007387 */ /* 0x0003e20000100a00 */
[----:B------:R-:W-:-:S02]  /*11030*/  IMAD R122, R122, UR26, RZ ;  /* 0x0000001a7a7a7c24 */ /* 0x000fc4000f8e02ff */
[----:B------:R-:W-:Y:S01]  /*11040*/  IMAD R123, R123, UR27, RZ ;  /* 0x0000001b7b7b7c24 */ /* 0x000fe2000f8e02ff */
[----:B------:R-:W3:Y:S01]  /*11050*/  LDL.LU R216, [R1+0x2c] ;  /* 0x00002c0001d87983 */ /* 0x000ee20000300800 */
[----:B------:R-:W-:Y:S01]  /*11060*/  LEA R22, P3, R15, R251, 0x2 ;  /* 0x000000fb0f167211 */ /* 0x000fe200078610ff */
[----:B------:R-:W-:Y:S02]  /*11070*/  IMAD R124, R124, UR75, RZ ;  /* 0x0000004b7c7c7c24 */ /* 0x000fe4000f8e02ff */
[----:B------:R-:W-:Y:S01]  /*11080*/  IMAD R130, R130, UR69, RZ ;  /* 0x0000004582827c24 */ /* 0x000fe2000f8e02ff */
[----:B------:R-:W3:Y:S01]  /*11090*/  LDL.LU R215, [R1+0x28] ;  /* 0x0000280001d77983 */ /* 0x000ee20000300800 */
[----:B------:R-:W-:Y:S01]  /*110a0*/  LEA.HI.X.SX32 R25, R16, R252, 0x2, P2 ;  /* 0x000000fc10197211 */ /* 0x000fe200010f16ff */
[----:B------:R-:W-:Y:S02]  /*110b0*/  IMAD R125, R125, UR74, RZ ;  /* 0x0000004a7d7d7c24 */ /* 0x000fe4000f8e02ff */
[----:B------:R-:W-:Y:S01]  /*110c0*/  IMAD R131, R131, UR68, RZ ;  /* 0x0000004483837c24 */ /* 0x000fe2000f8e02ff */
[----:B------:R2:W-:Y:S01]  /*110d0*/  STL.64 [R1+0x198], R28 ;  /* 0x0001981c01007387 */ /* 0x0005e20000100a00 */
[----:B------:R-:W-:-:S02]  /*110e0*/  IMAD R126, R126, UR73, RZ ;  /* 0x000000497e7e7c24 */ /* 0x000fc4000f8e02ff */
[----:B------:R-:W-:Y:S01]  /*110f0*/  IMAD R134, R134, UR67, RZ ;  /* 0x0000004386867c24 */ /* 0x000fe2000f8e02ff */
[----:B------:R-:W3:Y:S01]  /*11100*/  LDL.LU R214, [R1+0x20] ;  /* 0x0000200001d67983 */ /* 0x000ee20000300800 */
[----:B------:R-:W-:Y:S02]  /*11110*/  IMAD R127, R127, UR72, RZ ;  /* 0x000000487f7f7c24 */ /* 0x000fe4000f8e02ff */
[----:B------:R-:W-:Y:S01]  /*11120*/  IMAD R135, R135, UR66, RZ ;  /* 0x0000004287877c24 */ /* 0x000fe2000f8e02ff */
[----:B-1----:R-:W3:Y:S01]  /*11130*/  LDL.LU R213, [R1+0x1c] ;  /* 0x00001c0001d57983 */ /* 0x002ee20000300800 */
[----:B------:R-:W-:Y:S01]  /*11140*/  LEA.HI.X.SX32 R23, R15, R252, 0x2, P3 ;  /* 0x000000fc0f177211 */ /* 0x000fe200018f16ff */
[----:B------:R-:W-:Y:S02]  /*11150*/  IMAD R136, R136, UR65, RZ ;  /* 0x0000004188887c24 */ /* 0x000fe4000f8e02ff */
[----:B------:R-:W-:Y:S01]  /*11160*/  IMAD R137, R137, UR64, RZ ;  /* 0x0000004089897c24 */ /* 0x000fe2000f8e02ff */
[----:B------:R1:W-:Y:S01]  /*11170*/  STL.64 [R1+0x190], R26 ;  /* 0x0001901a01007387 */ /* 0x0003e20000100a00 */
[----:B------:R-:W-:-:S02]  /*11180*/  IMAD R138, R138, UR63, RZ ;  /* 0x0000003f8a8a7c24 */ /* 0x000fc4000f8e02ff */
[----:B------:R-:W-:Y:S01]  /*11190*/  IMAD R139, R139, UR62, RZ ;  /* 0x0000003e8b8b7c24 */ /* 0x000fe2000f8e02ff */
[----:B------:R-:W3:Y:S01]  /*111a0*/  LDL.LU R212, [R1+0x18] ;  /* 0x0000180001d47983 */ /* 0x000ee20000300800 */
[----:B------:R-:W-:Y:S01]  /*111b0*/  IMAD R141, R141, UR60, RZ ;  /* 0x0000003c8d8d7c24 */ /* 0x000fe2000f8e02ff */
[----:B------:R-:W-:Y:S01]  /*111c0*/  SEL R147, R250, R225, !P0 ;  /* 0x000000e1fa937207 */ /* 0x000fe20004000000 */
[----:B------:R-:W-:Y:S01]  /*111d0*/  IMAD R143, R143, UR58, RZ ;  /* 0x0000003a8f8f7c24 */ /* 0x000fe2000f8e02ff */
[----:B--2---:R-:W2:Y:S01]  /*111e0*/  LDL.LU R211, [R1+0x10] ;  /* 0x0000100001d37983 */ /* 0x004ea20000300800 */
[----:B------:R-:W-:Y:S02]  /*111f0*/  IMAD R144, R144, UR57, RZ ;  /* 0x0000003990907c24 */ /* 0x000fe4000f8e02ff */
[----:B------:R-:W-:Y:S01]  /*11200*/  IMAD R146, R146, UR55, RZ ;  /* 0x0000003792927c24 */ /* 0x000fe2000f8e02ff */
[----:B------:R1:W-:Y:S01]  /*11210*/  STL.64 [R1+0x188], R24 ;  /* 0x0001881801007387 */ /* 0x0003e20000100a00 */
[----:B------:R-:W-:Y:S01]  /*11220*/  IMAD R145, R145, UR56, RZ ;  /* 0x0000003891917c24 */ /* 0x000fe2000f8e02ff */
[C---:B------:R-:W-:Y:S01]  /*11230*/  SEL R148, R250.reuse, R226, !P0 ;  /* 0x000000e2fa947207 */ /* 0x040fe20004000000 */
[----:B------:R-:W1:Y:S01]  /*11240*/  LDCU UR41, c[0x0][0x3b0] ;  /* 0x00007600ff2977ac */ /* 0x000e620008000800 */
[----:B------:R-:W2:Y:S01]  /*11250*/  LDL.LU R210, [R1+0xc] ;  /* 0x00000c0001d27983 */ /* 0x000ea20000300800 */
[C---:B------:R-:W-:Y:S01]  /*11260*/  SEL R150, R250.reuse, R228, !P0 ;  /* 0x000000e4fa967207 */ /* 0x040fe20004000000 */
[----:B------:R-:W2:Y:S01]  /*11270*/  LDC R132, c[0x0][0x3a0] ;  /* 0x0000e800ff847b82 */ /* 0x000ea20000000800 */
[C---:B------:R-:W-:Y:S01]  /*11280*/  SEL R151, R250.reuse, R229, !P0 ;  /* 0x000000e5fa977207 */ /* 0x040fe20004000000 */
[----:B----4-:R-:W4:Y:S01]  /*11290*/  LDL.LU R209, [R1+0x4] ;  /* 0x0000040001d17983 */ /* 0x010f220000300800 */
[C---:B------:R-:W-:Y:S01]  /*112a0*/  SEL R152, R250.reuse, R230, !P0 ;  /* 0x000000e6fa987207 */ /* 0x040fe20004000000 */
[----:B------:R-:W2:Y:S02]  /*112b0*/  LDCU UR38, c[0x0][0x3b0] ;  /* 0x00007600ff2677ac */ /* 0x000ea40008000800 */
[----:B------:R1:W-:Y:S01]  /*112c0*/  STL.64 [R1+0x180], R22 ;  /* 0x0001801601007387 */ /* 0x0003e20000100a00 */
[----:B------:R-:W-:Y:S01]  /*112d0*/  SEL R153, R250, R231, !P0 ;  /* 0x000000e7fa997207 */ /* 0x000fe20004000000 */
[----:B------:R-:W2:Y:S02]  /*112e0*/  LDCU UR37, c[0x0][0x3b0] ;  /* 0x00007600ff2577ac */ /* 0x000ea40008000800 */
[----:B------:R-:W4:Y:S01]  /*112f0*/  LDL.LU R208, [R1] ;  /* 0x0000000001d07983 */ /* 0x000f220000300800 */
[-C--:B------:R-:W-:Y:S01]  /*11300*/  LEA R32, P4, R14, R251.reuse, 0x2 ;  /* 0x000000fb0e207211 */ /* 0x080fe200078810ff */
[----:B------:R-:W2:Y:S01]  /*11310*/  LDCU UR36, c[0x0][0x3b0] ;  /* 0x00007600ff2477ac */ /* 0x000ea20008000800 */
[----:B------:R-:W-:-:S02]  /*11320*/  LEA R30, P5, R13, R251, 0x2 ;  /* 0x000000fb0d1e7211 */ /* 0x000fc400078a10ff */
[-C--:B------:R-:W-:Y:S01]  /*11330*/  LEA R28, P6, R12, R251.reuse, 0x2 ;  /* 0x000000fb0c1c7211 */ /* 0x080fe200078c10ff */
[----:B------:R-:W2:Y:S01]  /*11340*/  LDCU UR35, c[0x0][0x3b0] ;  /* 0x00007600ff2377ac */ /* 0x000ea20008000800 */
[-C--:B-1----:R-:W-:Y:S02]  /*11350*/  LEA R26, P1, R11, R251.reuse, 0x2 ;  /* 0x000000fb0b1a7211 */ /* 0x082fe400078210ff */
[-C--:B------:R-:W-:Y:S01]  /*11360*/  LEA R24, P2, R10, R251.reuse, 0x2 ;  /* 0x000000fb0a187211 */ /* 0x080fe200078410ff */
[----:B------:R-:W1:Y:S01]  /*11370*/  LDCU UR34, c[0x0][0x3b0] ;  /* 0x00007600ff2277ac */ /* 0x000e620008000800 */
[-C--:B------:R-:W-:Y:S02]  /*11380*/  LEA.HI.X.SX32 R33, R14, R252.reuse, 0x2, P4 ;  /* 0x000000fc0e217211 */ /* 0x080fe400020f16ff */
[----:B------:R-:W-:Y:S01]  /*11390*/  LEA R22, P3, R9, R251, 0x2 ;  /* 0x000000fb09167211 */ /* 0x000fe200078610ff */
[----:B------:R-:W1:Y:S01]  /*113a0*/  LDCU UR33, c[0x0][0x3b0] ;  /* 0x00007600ff2177ac */ /* 0x000e620008000800 */
[----:B------:R-:W-:-:S02]  /*113b0*/  LEA.HI.X.SX32 R31, R13, R252, 0x2, P5 ;  /* 0x000000fc0d1f7211 */ /* 0x000fc400028f16ff */
[-C--:B------:R-:W-:Y:S01]  /*113c0*/  LEA R20, P4, R8, R251.reuse, 0x2 ;  /* 0x000000fb08147211 */ /* 0x080fe200078810ff */
[----:B------:R-:W1:Y:S01]  /*113d0*/  LDCU UR32, c[0x0][0x3b0] ;  /* 0x00007600ff2077ac */ /* 0x000e620008000800 */
[-C--:B------:R-:W-:Y:S02]  /*113e0*/  LEA.HI.X.SX32 R29, R12, R252.reuse, 0x2, P6 ;  /* 0x000000fc0c1d7211 */ /* 0x080fe400030f16ff */
[-C--:B------:R-:W-:Y:S01]  /*113f0*/  LEA R18, P5, R2, R251.reuse, 0x2 ;  /* 0x000000fb02127211 */ /* 0x080fe200078a10ff */
[----:B------:R-:W1:Y:S01]  /*11400*/  LDCU UR30, c[0x0][0x3b0] ;  /* 0x00007600ff1e77ac */ /* 0x000e620008000800 */
[-C--:B------:R-:W-:Y:S01]  /*11410*/  LEA.HI.X.SX32 R27, R11, R252.reuse, 0x2, P1 ;  /* 0x000000fc0b1b7211 */ /* 0x080fe200008f16ff */
[----:B------:R-:W-:Y:S01]  /*11420*/  STL.64 [R1+0x178], R32 ;  /* 0x0001782001007387 */ /* 0x000fe20000100a00 */
[----:B------:R-:W-:Y:S01]  /*11430*/  LEA R16, P6, R0, R251, 0x2 ;  /* 0x000000fb00107211 */ /* 0x000fe200078c10ff */
[----:B------:R-:W1:Y:S01]  /*11440*/  LDCU UR31, c[0x0][0x3b0] ;  /* 0x00007600ff1f77ac */ /* 0x000e620008000800 */
[-C--:B------:R-:W-:Y:S01]  /*11450*/  LEA.HI.X.SX32 R25, R10, R252.reuse, 0x2, P2 ;  /* 0x000000fc0a197211 */ /* 0x080fe200010f16ff */
[----:B------:R-:W-:Y:S01]  /*11460*/  STL.64 [R1+0x170], R30 ;  /* 0x0001701e01007387 */ /* 0x000fe20000100a00 */
[----:B------:R-:W-:-:S02]  /*11470*/  LEA.HI.X.SX32 R23, R9, R252, 0x2, P3 ;  /* 0x000000fc09177211 */ /* 0x000fc400018f16ff */
[-C--:B------:R-:W-:Y:S01]  /*11480*/  LEA.HI.X.SX32 R21, R8, R252.reuse, 0x2, P4 ;  /* 0x000000fc08157211 */ /* 0x080fe200020f16ff */
[----:B------:R-:W-:Y:S01]  /*11490*/  STL.64 [R1+0x168], R28 ;  /* 0x0001681c01007387 */ /* 0x000fe20000100a00 */
[-C--:B------:R-:W-:Y:S02]  /*114a0*/  LEA.HI.X.SX32 R19, R2, R252.reuse, 0x2, P5 ;  /* 0x000000fc02137211 */ /* 0x080fe400028f16ff */
[----:B------:R-:W-:Y:S01]  /*114b0*/  LEA.HI.X.SX32 R17, R0, R252, 0x2, P6 ;  /* 0x000000fc00117211 */ /* 0x000fe200030f16ff */
[----:B------:R-:W-:Y:S04]  /*114c0*/  STL.64 [R1+0x160], R26 ;  /* 0x0001601a01007387 */ /* 0x000fe80000100a00 */
[----:B------:R-:W-:Y:S04]  /*114d0*/  STL.64 [R1+0x158], R24 ;  /* 0x0001581801007387 */ /* 0x000fe80000100a00 */
[----:B------:R-:W-:Y:S04]  /*114e0*/  STL.64 [R1+0x150], R22 ;  /* 0x0001501601007387 */ /* 0x000fe80000100a00 */
[----:B------:R1:W-:Y:S04]  /*114f0*/  STL.64 [R1+0x148], R20 ;  /* 0x0001481401007387 */ /* 0x0003e80000100a00 */
[----:B------:R1:W-:Y:S04]  /*11500*/  STL.64 [R1+0x140], R18 ;  /* 0x0001401201007387 */ /* 0x0003e80000100a00 */
[----:B------:R1:W-:Y:S01]  /*11510*/  STL.64 [R1+0x138], R16 ;  /* 0x0001381001007387 */ /* 0x0003e20000100a00 */
[----:B---3--:R-:W-:-:S04]  /*11520*/  LEA R14, P1, R219, R251, 0x2 ;  /* 0x000000fbdb0e7211 */ /* 0x008fc800078210ff */
[----:B------:R-:W-:Y:S02]  /*11530*/  LEA.HI.X.SX32 R15, R219, R252, 0x2, P1 ;  /* 0x000000fcdb0f7211 */ /* 0x000fe400008f16ff */
[----:B------:R-:W-:-:S04]  /*11540*/  LEA R12, P2, R218, R251, 0x2 ;  /* 0x000000fbda0c7211 */ /* 0x000fc800078410ff */
[----:B------:R-:W-:Y:S02]  /*11550*/  LEA.HI.X.SX32 R13, R218, R252, 0x2, P2 ;  /* 0x000000fcda0d7211 */ /* 0x000fe400010f16ff */
[-C--:B------:R-:W-:Y:S01]  /*11560*/  LEA R10, P3, R217, R251.reuse, 0x2 ;  /* 0x000000fbd90a7211 */ /* 0x080fe200078610ff */
[----:B------:R3:W-:Y:S01]  /*11570*/  STL.64 [R1+0x130], R14 ;  /* 0x0001300e01007387 */ /* 0x0007e20000100a00 */
[----:B-1----:R-:W-:-:S03]  /*11580*/  LEA R20, P4, R216, R251, 0x2 ;  /* 0x000000fbd8147211 */ /* 0x002fc600078810ff */
[----:B------:R1:W-:Y:S01]  /*11590*/  STL.64 [R1+0x128], R12 ;  /* 0x0001280c01007387 */ /* 0x0003e20000100a00 */
[-C--:B------:R-:W-:Y:S02]  /*115a0*/  LEA.HI.X.SX32 R11, R217, R252.reuse, 0x2, P3 ;  /* 0x000000fcd90b7211 */ /* 0x080fe400018f16ff */
[CC--:B------:R-:W-:Y:S02]  /*115b0*/  LEA R18, P5, R215.reuse, R251.reuse, 0x2 ;  /* 0x000000fbd7127211 */ /* 0x0c0fe400078a10ff */
[-C--:B------:R-:W-:Y:S02]  /*115c0*/  LEA.HI.X.SX32 R21, R216, R252.reuse, 0x2, P4 ;  /* 0x000000fcd8157211 */ /* 0x080fe400020f16ff */
[----:B------:R-:W-:Y:S02]  /*115d0*/  LEA.HI.X.SX32 R19, R215, R252, 0x2, P5 ;  /* 0x000000fcd7137211 */ /* 0x000fe400028f16ff */
[-C--:B------:R-:W-:Y:S02]  /*115e0*/  LEA R16, P6, R214, R251.reuse, 0x2 ;  /* 0x000000fbd6107211 */ /* 0x080fe400078c10ff */
[----:B---3--:R-:W-:-:S02]  /*115f0*/  LEA R14, P1, R213, R251, 0x2 ;  /* 0x000000fbd50e7211 */ /* 0x008fc400078210ff */
[-C--:B------:R-:W-:Y:S01]  /*11600*/  LEA.HI.X.SX32 R17, R214, R252.reuse, 0x2, P6 ;  /* 0x000000fcd6117211 */ /* 0x080fe200030f16ff */
[----:B------:R2:W-:Y:S01]  /*11610*/  STL.64 [R1+0x120], R10 ;  /* 0x0001200a01007387 */ /* 0x0005e20000100a00 */
[-C--:B------:R-:W-:Y:S02]  /*11620*/  LEA.HI.X.SX32 R15, R213, R252.reuse, 0x2, P1 ;  /* 0x000000fcd50f7211 */ /* 0x080fe400008f16ff */
[CC--:B-1----:R-:W-:Y:S01]  /*11630*/  LEA R12, P2, R212.reuse, R251.reuse, 0x2 ;  /* 0x000000fbd40c7211 */ /* 0x0c2fe200078410ff */
[----:B------:R-:W-:Y:S03]  /*11640*/  STL.64 [R1+0x118], R20 ;  /* 0x0001181401007387 */ /* 0x000fe60000100a00 */
[----:B------:R-:W-:Y:S01]  /*11650*/  LEA.HI.X.SX32 R13, R212, R252, 0x2, P2 ;  /* 0x000000fcd40d7211 */ /* 0x000fe200010f16ff */
[----:B------:R4:W-:Y:S01]  /*11660*/  STL.64 [R1+0x110], R18 ;  /* 0x0001101201007387 */ /* 0x0009e20000100a00 */
[----:B--2---:R-:W-:-:S03]  /*11670*/  LEA R10, P3, R211, R251, 0x2 ;  /* 0x000000fbd30a7211 */ /* 0x004fc600078610ff */
[----:B------:R1:W-:Y:S01]  /*11680*/  STL.64 [R1+0x108], R16 ;  /* 0x0001081001007387 */ /* 0x0003e20000100a00 */
[----:B------:R-:W-:-:S03]  /*11690*/  LEA R8, P4, R210, R251, 0x2 ;  /* 0x000000fbd2087211 */ /* 0x000fc600078810ff */
[----:B------:R2:W-:Y:S01]  /*116a0*/  STL.64 [R1+0x100], R14 ;  /* 0x0001000e01007387 */ /* 0x0005e20000100a00 */
[-C--:B------:R-:W-:Y:S02]  /*116b0*/  LEA.HI.X.SX32 R11, R211, R252.reuse, 0x2, P3 ;  /* 0x000000fcd30b7211 */ /* 0x080fe400018f16ff */
[CC--:B----4-:R-:W-:Y:S01]  /*116c0*/  LEA R18, P5, R209.reuse, R251.reuse, 0x2 ;  /* 0x000000fbd1127211 */ /* 0x0d0fe200078a10ff */
[----:B------:R3:W-:Y:S01]  /*116d0*/  STL.64 [R1+0xf8], R12 ;  /* 0x0000f80c01007387 */ /* 0x0007e20000100a00 */
[-C--:B------:R-:W-:Y:S02]  /*116e0*/  LEA.HI.X.SX32 R9, R210, R252.reuse, 0x2, P4 ;  /* 0x000000fcd2097211 */ /* 0x080fe400020f16ff */
[----:B------:R-:W-:Y:S02]  /*116f0*/  LEA.HI.X.SX32 R19, R209, R252, 0x2, P5 ;  /* 0x000000fcd1137211 */ /* 0x000fe400028f16ff */
[-C--:B-1----:R-:W-:Y:S02]  /*11700*/  LEA R16, P6, R208, R251.reuse, 0x2 ;  /* 0x000000fbd0107211 */ /* 0x082fe400078c10ff */
[----:B--2---:R-:W-:-:S02]  /*11710*/  LEA R14, P1, R41, R251, 0x2 ;  /* 0x000000fb290e7211 */ /* 0x004fc400078210ff */
[-C--:B------:R-:W-:Y:S02]  /*11720*/  LEA.HI.X.SX32 R17, R208, R252.reuse, 0x2, P6 ;  /* 0x000000fcd0117211 */ /* 0x080fe400030f16ff */
[CC--:B---3--:R-:W-:Y:S01]  /*11730*/  LEA R12, P2, R42.reuse, R251.reuse, 0x2 ;  /* 0x000000fb2a0c7211 */ /* 0x0c8fe200078410ff */
[----:B------:R1:W-:Y:S01]  /*11740*/  STL.64 [R1+0xf0], R10 ;  /* 0x0000f00a01007387 */ /* 0x0003e20000100a00 */
[-C--:B------:R-:W-:Y:S02]  /*11750*/  LEA.HI.X.SX32 R15, R41, R252.reuse, 0x2, P1 ;  /* 0x000000fc290f7211 */ /* 0x080fe400008f16ff */
[----:B------:R-:W-:Y:S01]  /*11760*/  LEA.HI.X.SX32 R13, R42, R252, 0x2, P2 ;  /* 0x000000fc2a0d7211 */ /* 0x000fe200010f16ff */
[----:B------:R2:W-:Y:S04]  /*11770*/  STL.64 [R1+0xe8], R8 ;  /* 0x0000e80801007387 */ /* 0x0005e80000100a00 */
[----:B------:R3:W-:Y:S01]  /*11780*/  STL.64 [R1+0xe0], R18 ;  /* 0x0000e01201007387 */ /* 0x0007e20000100a00 */
[----:B-1----:R-:W-:-:S03]  /*11790*/  LEA R10, P3, R43, R251, 0x2 ;  /* 0x000000fb2b0a7211 */ /* 0x002fc600078610ff */
[----:B------:R1:W-:Y:S01]  /*117a0*/  STL.64 [R1+0xd8], R16 ;  /* 0x0000d81001007387 */ /* 0x0003e20000100a00 */
[----:B--2---:R-:W-:-:S03]  /*117b0*/  LEA R8, P4, R44, R251, 0x2 ;  /* 0x000000fb2c087211 */ /* 0x004fc600078810ff */
[----:B------:R2:W-:Y:S01]  /*117c0*/  STL.64 [R1+0xd0], R14 ;  /* 0x0000d00e01007387 */ /* 0x0005e20000100a00 */
[-C--:B------:R-:W-:Y:S02]  /*117d0*/  LEA.HI.X.SX32 R11, R43, R252.reuse, 0x2, P3 ;  /* 0x000000fc2b0b7211 */ /* 0x080fe400018f16ff */
[CC--:B---3--:R-:W-:Y:S01]  /*117e0*/  LEA R18, P5, R45.reuse, R251.reuse, 0x2 ;  /* 0x000000fb2d127211 */ /* 0x0c8fe200078a10ff */
[----:B------:R3:W-:Y:S01]  /*117f0*/  STL.64 [R1+0xc8], R12 ;  /* 0x0000c80c01007387 */ /* 0x0007e20000100a00 */
[-C--:B------:R-:W-:Y:S02]  /*11800*/  LEA.HI.X.SX32 R9, R44, R252.reuse, 0x2, P4 ;  /* 0x000000fc2c097211 */ /* 0x080fe400020f16ff */
[-C--:B-1----:R-:W-:Y:S02]  /*11810*/  LEA R16, P6, R46, R251.reuse, 0x2 ;  /* 0x000000fb2e107211 */ /* 0x082fe400078c10ff */
[----:B------:R-:W-:Y:S02]  /*11820*/  LEA.HI.X.SX32 R19, R45, R252, 0x2, P5 ;  /* 0x000000fc2d137211 */ /* 0x000fe400028f16ff */
        /* <DEDUP_REMOVED lines=120> */
[----:B------:R-:W-:-:S03]  /*11fb0*/  LEA.HI.X.SX32 R11, R85, R252, 0x2, P3 ;  /* 0x000000fc550b7211 */ /* 0x000fc600018f16ff */
[----:B------:R4:W-:Y:S01]  /*11fc0*/  STL.64 [R1+0x328], R12 ;  /* 0x0003280c01007387 */ /* 0x0009e20000100a00 */
[----:B---3--:R-:W-:-:S03]  /*11fd0*/  LEA R18, P5, R87, R251, 0x2 ;  /* 0x000000fb57127211 */ /* 0x008fc600078a10ff */
[----:B------:R-:W3:Y:S01]  /*11fe0*/  LDL.LU R213, [R1+0x30] ;  /* 0x0000300001d57983 */ /* 0x000ee20000300800 */
[-C--:B------:R-:W-:Y:S02]  /*11ff0*/  LEA.HI.X.SX32 R9, R86, R252.reuse, 0x2, P4 ;  /* 0x000000fc56097211 */ /* 0x080fe400020f16ff */
[----:B------:R-:W-:Y:S01]  /*12000*/  LEA.HI.X.SX32 R19, R87, R252, 0x2, P5 ;  /* 0x000000fc57137211 */ /* 0x000fe200028f16ff */
[----:B------:R1:W-:Y:S04]  /*12010*/  STL.64 [R1+0x330], R10 ;  /* 0x0003300a01007387 */ /* 0x0003e80000100a00 */
[----:B------:R-:W3:Y:S04]  /*12020*/  LDL.LU R212, [R1+0x34] ;  /* 0x0000340001d47983 */ /* 0x000ee80000300800 */
[----:B------:R1:W-:Y:S04]  /*12030*/  STL.64 [R1+0x338], R8 ;  /* 0x0003380801007387 */ /* 0x0003e80000100a00 */
[----:B------:R-:W3:Y:S04]  /*12040*/  LDL.LU R224, [R1+0x38] ;  /* 0x0000380001e07983 */ /* 0x000ee80000300800 */
[----:B------:R4:W-:Y:S04]  /*12050*/  STL.64 [R1+0x340], R18 ;  /* 0x0003401201007387 */ /* 0x0009e80000100a00 */
[----:B------:R-:W3:Y:S01]  /*12060*/  LDL.LU R211, [R1+0x3c] ;  /* 0x00003c0001d37983 */ /* 0x000ee20000300800 */
[----:B-1----:R-:W-:-:S02]  /*12070*/  LEA R16, P6, R88, R251, 0x2 ;  /* 0x000000fb58107211 */ /* 0x002fc400078c10ff */
[-C--:B--2---:R-:W-:Y:S02]  /*12080*/  LEA R14, P1, R89, R251.reuse, 0x2 ;  /* 0x000000fb590e7211 */ /* 0x084fe400078210ff */
[-C--:B----4-:R-:W-:Y:S02]  /*12090*/  LEA R12, P2, R90, R251.reuse, 0x2 ;  /* 0x000000fb5a0c7211 */ /* 0x090fe400078410ff */
[-C--:B------:R-:W-:Y:S02]  /*120a0*/  LEA.HI.X.SX32 R17, R88, R252.reuse, 0x2, P6 ;  /* 0x000000fc58117211 */ /* 0x080fe400030f16ff */
[-C--:B------:R-:W-:Y:S02]  /*120b0*/  LEA R10, P3, R91, R251.reuse, 0x2 ;  /* 0x000000fb5b0a7211 */ /* 0x080fe400078610ff */
[----:B------:R-:W-:Y:S01]  /*120c0*/  LEA.HI.X.SX32 R15, R89, R252, 0x2, P1 ;  /* 0x000000fc590f7211 */ /* 0x000fe200008f16ff */
[----:B------:R1:W-:Y:S01]  /*120d0*/  STL.64 [R1+0x348], R16 ;  /* 0x0003481001007387 */ /* 0x0003e20000100a00 */
[----:B------:R-:W-:-:S02]  /*120e0*/  LEA R8, P4, R92, R251, 0x2 ;  /* 0x000000fb5c087211 */ /* 0x000fc400078810ff */
[-C--:B------:R-:W-:Y:S01]  /*120f0*/  LEA.HI.X.SX32 R13, R90, R252.reuse, 0x2, P2 ;  /* 0x000000fc5a0d7211 */ /* 0x080fe200010f16ff */
[----:B------:R-:W2:Y:S01]  /*12100*/  LDL.LU R210, [R1+0x40] ;  /* 0x0000400001d27983 */ /* 0x000ea20000300800 */
[-C--:B------:R-:W-:Y:S02]  /*12110*/  LEA R18, P5, R93, R251.reuse, 0x2 ;  /* 0x000000fb5d127211 */ /* 0x080fe400078a10ff */
[-C--:B------:R-:W-:Y:S01]  /*12120*/  LEA.HI.X.SX32 R11, R91, R252.reuse, 0x2, P3 ;  /* 0x000000fc5b0b7211 */ /* 0x080fe200018f16ff */
[----:B------:R4:W-:Y:S01]  /*12130*/  STL.64 [R1+0x350], R14 ;  /* 0x0003500e01007387 */ /* 0x0009e20000100a00 */
[-C--:B------:R-:W-:Y:S02]  /*12140*/  LEA.HI.X.SX32 R9, R92, R252.reuse, 0x2, P4 ;  /* 0x000000fc5c097211 */ /* 0x080fe400020f16ff */
[----:B-1----:R-:W-:Y:S01]  /*12150*/  LEA R16, P6, R94, R251, 0x2 ;  /* 0x000000fb5e107211 */ /* 0x002fe200078c10ff */
[----:B------:R-:W2:Y:S01]  /*12160*/  LDL.LU R209, [R1+0x44] ;  /* 0x0000440001d17983 */ /* 0x000ea20000300800 */
[----:B------:R-:W-:-:S03]  /*12170*/  LEA.HI.X.SX32 R19, R93, R252, 0x2, P5 ;  /* 0x000000fc5d137211 */ /* 0x000fc600028f16ff */
[----:B------:R1:W-:Y:S01]  /*12180*/  STL.64 [R1+0x358], R12 ;  /* 0x0003580c01007387 */ /* 0x0003e20000100a00 */
[----:B------:R-:W-:-:S03]  /*12190*/  LEA.HI.X.SX32 R17, R94, R252, 0x2, P6 ;  /* 0x000000fc5e117211 */ /* 0x000fc600030f16ff */
[----:B------:R-:W2:Y:S01]  /*121a0*/  LDL.LU R208, [R1+0x48] ;  /* 0x0000480001d07983 */ /* 0x000ea20000300800 */
[----:B----4-:R-:W-:-:S03]  /*121b0*/  LEA R14, P1, R95, R251, 0x2 ;  /* 0x000000fb5f0e7211 */ /* 0x010fc600078210ff */
[----:B------:R4:W-:Y:S04]  /*121c0*/  STL.64 [R1+0x360], R10 ;  /* 0x0003600a01007387 */ /* 0x0009e80000100a00 */
[----:B------:R-:W2:Y:S01]  /*121d0*/  LDL.LU R223, [R1+0x4c] ;  /* 0x00004c0001df7983 */ /* 0x000ea20000300800 */
[----:B-1----:R-:W-:-:S03]  /*121e0*/  LEA R12, P2, R96, R251, 0x2 ;  /* 0x000000fb600c7211 */ /* 0x002fc600078410ff */
[----:B------:R1:W-:Y:S01]  /*121f0*/  STL.64 [R1+0x368], R8 ;  /* 0x0003680801007387 */ /* 0x0003e20000100a00 */
[----:B------:R-:W-:-:S03]  /*12200*/  MOV R214, R207 ;  /* 0x000000cf00d67202 */ /* 0x000fc60000000f00 */
[----:B------:R-:W2:Y:S01]  /*12210*/  LDL.LU R222, [R1+0x50] ;  /* 0x0000500001de7983 */ /* 0x000ea20000300800 */
[----:B------:R-:W-:-:S03]  /*12220*/  LEA.HI.X.SX32 R15, R95, R252, 0x2, P1 ;  /* 0x000000fc5f0f7211 */ /* 0x000fc600008f16ff */
[----:B------:R1:W-:Y:S01]  /*12230*/  STL.64 [R1+0x370], R18 ;  /* 0x0003701201007387 */ /* 0x0003e20000100a00 */
[----:B------:R-:W-:-:S03]  /*12240*/  IMAD.MOV.U32 R207, RZ, RZ, R206 ;  /* 0x000000ffffcf7224 */ /* 0x000fc600078e00ce */
[----:B------:R-:W2:Y:S01]  /*12250*/  LDL.LU R221, [R1+0x54] ;  /* 0x0000540001dd7983 */ /* 0x000ea20000300800 */
[C---:B----4-:R-:W-:Y:S01]  /*12260*/  LEA R10, P3, R97.reuse, R251, 0x2 ;  /* 0x000000fb610a7211 */ /* 0x050fe200078610ff */
[----:B------:R-:W-:Y:S02]  /*12270*/  IMAD.MOV.U32 R206, RZ, RZ, R205 ;  /* 0x000000ffffce7224 */ /* 0x000fe400078e00cd */
[----:B------:R3:W-:Y:S01]  /*12280*/  STL.64 [R1+0x378], R16 ;  /* 0x0003781001007387 */ /* 0x0007e20000100a00 */
[----:B------:R-:W-:Y:S02]  /*12290*/  LEA.HI.X.SX32 R13, R96, R252, 0x2, P2 ;  /* 0x000000fc600d7211 */ /* 0x000fe400010f16ff */
[----:B------:R-:W-:Y:S01]  /*122a0*/  MOV R205, R204 ;  /* 0x000000cc00cd7202 */ /* 0x000fe20000000f00 */
[----:B------:R-:W-:Y:S01]  /*122b0*/  IMAD.MOV.U32 R204, RZ, RZ, R203 ;  /* 0x000000ffffcc7224 */ /* 0x000fe200078e00cb */
[----:B------:R-:W4:Y:S01]  /*122c0*/  LDL.LU R220, [R1+0x3fc] ;  /* 0x0003fc0001dc7983 */ /* 0x000f220000300800 */
[----:B------:R-:W-:Y:S01]  /*122d0*/  IMAD.MOV.U32 R203, RZ, RZ, R202 ;  /* 0x000000ffffcb7224 */ /* 0x000fe200078e00ca */
[----:B------:R-:W-:-:S02]  /*122e0*/  LEA.HI.X.SX32 R11, R97, R252, 0x2, P3 ;  /* 0x000000fc610b7211 */ /* 0x000fc400018f16ff */
[----:B------:R1:W-:Y:S01]  /*122f0*/  STL.64 [R1+0x380], R14 ;  /* 0x0003800e01007387 */ /* 0x0003e20000100a00 */
[----:B------:R-:W-:Y:S01]  /*12300*/  MOV R202, R201 ;  /* 0x000000c900ca7202 */ /* 0x000fe20000000f00 */
[----:B------:R-:W-:Y:S02]  /*12310*/  IMAD.MOV.U32 R201, RZ, RZ, R200 ;  /* 0x000000ffffc97224 */ /* 0x000fe400078e00c8 */
[----:B------:R-:W4:Y:S01]  /*12320*/  LDL.LU R219, [R1+0x404] ;  /* 0x0004040001db7983 */ /* 0x000f220000300800 */
[----:B------:R-:W-:Y:S01]  /*12330*/  IMAD.MOV.U32 R200, RZ, RZ, R199 ;  /* 0x000000ffffc87224 */ /* 0x000fe200078e00c7 */
[----:B------:R-:W-:Y:S02]  /*12340*/  MOV R199, R198 ;  /* 0x000000c600c77202 */ /* 0x000fe40000000f00 */
[----:B------:R-:W-:Y:S01]  /*12350*/  STL.64 [R1+0x388], R12 ;  /* 0x0003880c01007387 */ /* 0x000fe20000100a00 */
[----:B------:R-:W-:-:S03]  /*12360*/  IMAD.MOV.U32 R198, RZ, RZ, R197 ;  /* 0x000000ffffc67224 */ /* 0x000fc600078e00c5 */
[----:B------:R-:W4:Y:S01]  /*12370*/  LDL.LU R218, [R1+0x40c] ;  /* 0x00040c0001da7983 */ /* 0x000f220000300800 */
[----:B------:R-:W-:Y:S01]  /*12380*/  IMAD.MOV.U32 R197, RZ, RZ, R196 ;  /* 0x000000ffffc57224 */ /* 0x000fe200078e00c4 */
[----:B------:R-:W-:Y:S02]  /*12390*/  MOV R196, R195 ;  /* 0x000000c300c47202 */ /* 0x000fe40000000f00 */
[----:B------:R-:W4:Y:S01]  /*123a0*/  LDL.LU R217, [R1+0x414] ;  /* 0x0004140001d97983 */ /* 0x000f220000300800 */
[CC--:B-1----:R-:W-:Y:S01]  /*123b0*/  LEA R8, P4, R98.reuse, R251.reuse, 0x2 ;  /* 0x000000fb62087211 */ /* 0x0c2fe200078810ff */
[----:B------:R-:W-:Y:S02]  /*123c0*/  IMAD.MOV.U32 R195, RZ, RZ, R194 ;  /* 0x000000ffffc37224 */ /* 0x000fe400078e00c2 */
[----:B------:R1:W-:Y:S01]  /*123d0*/  STL.64 [R1+0x390], R10 ;  /* 0x0003900a01007387 */ /* 0x0003e20000100a00 */
[C---:B------:R-:W-:Y:S01]  /*123e0*/  LEA R18, P5, R99.reuse, R251, 0x2 ;  /* 0x000000fb63127211 */ /* 0x040fe200078a10ff */
[----:B------:R-:W-:Y:S01]  /*123f0*/  IMAD.MOV.U32 R194, RZ, RZ, R192 ;  /* 0x000000ffffc27224 */ /* 0x000fe200078e00c0 */
[-C--:B------:R-:W-:Y:S01]  /*12400*/  LEA.HI.X.SX32 R9, R98, R252.reuse, 0x2, P4 ;  /* 0x000000fc62097211 */ /* 0x080fe200020f16ff */
[----:B------:R-:W4:Y:S01]  /*12410*/  LDL.LU R216, [R1+0x41c] ;  /* 0x00041c0001d87983 */ /* 0x000f220000300800 */
[----:B------:R-:W-:-:S03]  /*12420*/  LEA.HI.X.SX32 R19, R99, R252, 0x2, P5 ;  /* 0x000000fc63137211 */ /* 0x000fc600028f16ff */
[----:B------:R2:W-:Y:S04]  /*12430*/  STL.64 [R1+0x398], R8 ;  /* 0x0003980801007387 */ /* 0x0005e80000100a00 */
[----:B------:R-:W4:Y:S04]  /*12440*/  LDL.LU R215, [R1+0x424] ;  /* 0x0004240001d77983 */ /* 0x000f280000300800 */
[----:B------:R1:W-:Y:S04]  /*12450*/  STL.64 [R1+0x3a0], R18 ;  /* 0x0003a01201007387 */ /* 0x0003e80000100a00 */
[----:B------:R-:W4:Y:S01]  /*12460*/  LDL.LU R192, [R1+0x564] ;  /* 0x0005640001c07983 */ /* 0x000f220000300800 */
[----:B---3--:R-:W-:-:S04]  /*12470*/  LEA R16, P6, R213, R251, 0x2 ;  /* 0x000000fbd5107211 */ /* 0x008fc800078c10ff */
[----:B------:R-:W-:Y:S02]  /*12480*/  LEA.HI.X.SX32 R17, R213, R252, 0x2, P6 ;  /* 0x000000fcd5117211 */ /* 0x000fe400030f16ff */
[----:B------:R-:W-:Y:S01]  /*12490*/  MOV R213, R207 ;  /* 0x000000cf00d57202 */ /* 0x000fe20000000f00 */
[----:B------:R-:W-:Y:S01]  /*124a0*/  IMAD.MOV.U32 R207, RZ, RZ, R206 ;  /* 0x000000ffffcf7224 */ /* 0x000fe200078e00ce */
[C---:B------:R-:W-:Y:S01]  /*124b0*/  LEA R14, P1, R212.reuse, R251, 0x2 ;  /* 0x000000fbd40e7211 */ /* 0x040fe200078210ff */
[----:B------:R-:W-:Y:S01]  /*124c0*/  IMAD.MOV.U32 R206, RZ, RZ, R205 ;  /* 0x000000ffffce7224 */ /* 0x000fe200078e00cd */
[----:B------:R-:W-:Y:S01]  /*124d0*/  MOV R205, R204 ;  /* 0x000000cc00cd7202 */ /* 0x000fe20000000f00 */
[----:B------:R-:W-:Y:S01]  /*124e0*/  IMAD.MOV.U32 R204, RZ, RZ, R203 ;  /* 0x000000ffffcc7224 */ /* 0x000fe200078e00cb */
[----:B------:R-:W-:Y:S01]  /*124f0*/  LEA.HI.X.SX32 R15, R212, R252, 0x2, P1 ;  /* 0x000000fcd40f7211 */ /* 0x000fe200008f16ff */
[----:B------:R-:W-:Y:S01]  /*12500*/  IMAD.MOV.U32 R203, RZ, RZ, R202 ;  /* 0x000000ffffcb7224 */ /* 0x000fe200078e00ca */
[----:B------:R-:W-:Y:S01]  /*12510*/  MOV R202, R201 ;  /* 0x000000c900ca7202 */ /* 0x000fe20000000f00 */
[----:B------:R-:W-:Y:S01]  /*12520*/  IMAD.MOV.U32 R201, RZ, RZ, R200 ;  /* 0x000000ffffc97224 */ /* 0x000fe200078e00c8 */
[----:B------:R-:W-:Y:S01]  /*12530*/  MOV R212, R207 ;  /* 0x000000cf00d47202 */ /* 0x000fe20000000f00 */
[----:B------:R-:W-:-:S02]  /*12540*/  IMAD.MOV.U32 R207, RZ, RZ, R206 ;  /* 0x000000ffffcf7224 */ /* 0x000fc400078e00ce */
[----:B------:R-:W-:Y:S01]  /*12550*/  IMAD.MOV.U32 R200, RZ, RZ, R199 ;  /* 0x000000ffffc87224 */ /* 0x000fe200078e00c7 */
[----:B------:R-:W-:Y:S01]  /*12560*/  MOV R199, R198 ;  /* 0x000000c600c77202 */ /* 0x000fe20000000f00 */
[----:B------:R-:W-:Y:S01]  /*12570*/  IMAD.MOV.U32 R206, RZ, RZ, R205 ;  /* 0x000000ffffce7224 */ /* 0x000fe200078e00cd */
[C---:B-1----:R-:W-:Y:S01]  /*12580*/  LEA R10, P3, R211.reuse, R251, 0x2 ;  /* 0x000000fbd30a7211 */ /* 0x042fe200078610ff */
        /* <DEDUP_REMOVED lines=11> */
[----:B------:R-:W-:Y:S02]  /*12640*/  IMAD.MOV.U32 R195, RZ, RZ, R194 ;  /* 0x000000ffffc37224 */ /* 0x000fe400078e00c2 */
[----:B------:R-:W-:Y:S01]  /*12650*/  IMAD.MOV.U32 R201, RZ, RZ, R200 ;  /* 0x000000ffffc97224 */ /* 0x000fe200078e00c8 */
[----:B------:R-:W-:Y:S01]  /*12660*/  LEA R12, P2, R224, R251, 0x2 ;  /* 0x000000fbe00c7211 */ /* 0x000fe200078410ff */
[----:B------:R-:W-:Y:S01]  /*12670*/  IMAD.MOV.U32 R200, RZ, RZ, R199 ;  /* 0x000000ffffc87224 */ /* 0x000fe200078e00c7 */
[----:B------:R-:W-:Y:S01]  /*12680*/  MOV R199, R198 ;  /* 0x000000c600c77202 */ /* 0x000fe20000000f00 */
[----:B------:R-:W-:Y:S02]  /*12690*/  IMAD.MOV.U32 R205, RZ, RZ, R204 ;  /* 0x000000ffffcd7224 */ /* 0x000fe400078e00cc */
[----:B------:R-:W-:-:S02]  /*126a0*/  IMAD.MOV.U32 R194, RZ, RZ, R184 ;  /* 0x000000ffffc27224 */ /* 0x000fc400078e00b8 */
[----:B------:R-:W-:Y:S01]  /*126b0*/  IMAD.MOV.U32 R204, RZ, RZ, R203 ;  /* 0x000000ffffcc7224 */ /* 0x000fe200078e00cb */
[----:B------:R-:W-:Y:S01]  /*126c0*/  MOV R203, R202 ;  /* 0x000000ca00cb7202 */ /* 0x000fe20000000f00 */
[----:B------:R-:W-:Y:S02]  /*126d0*/  IMAD.MOV.U32 R198, RZ, RZ, R197 ;  /* 0x000000ffffc67224 */ /* 0x000fe400078e00c5 */
[----:B------:R-:W-:Y:S01]  /*126e0*/  IMAD.MOV.U32 R197, RZ, RZ, R196 ;  /* 0x000000ffffc57224 */ /* 0x000fe200078e00c4 */
[----:B------:R-:W-:Y:S01]  /*126f0*/  MOV R196, R195 ;  /* 0x000000c300c47202 */ /* 0x000fe20000000f00 */
[----:B------:R-:W-:Y:S01]  /*12700*/  IMAD.MOV.U32 R202, RZ, RZ, R201 ;  /* 0x000000ffffca7224 */ /* 0x000fe200078e00c9 */
[----:B------:R-:W-:Y:S01]  /*12710*/  LEA.HI.X.SX32 R13, R224, R252, 0x2, P2 ;  /* 0x000000fce00d7211 */ /* 0x000fe200010f16ff */
[----:B------:R-:W-:Y:S01]  /*12720*/  IMAD.MOV.U32 R201, RZ, RZ, R200 ;  /* 0x000000ffffc97224 */ /* 0x000fe200078e00c8 */
[----:B------:R-:W-:Y:S01]  /*12730*/  MOV R200, R199 ;  /* 0x000000c700c87202 */ /* 0x000fe20000000f00 */
[----:B------:R-:W-:Y:S01]  /*12740*/  IMAD.MOV.U32 R195, RZ, RZ, R194 ;  /* 0x000000ffffc37224 */ /* 0x000fe200078e00c2 */
[----:B------:R1:W-:Y:S01]  /*12750*/  STL.64 [R1+0x3a8], R16 ;  /* 0x0003a81001007387 */ /* 0x0003e20000100a00 */
[----:B------:R-:W-:-:S02]  /*12760*/  IMAD.MOV.U32 R194, RZ, RZ, R183 ;  /* 0x000000ffffc27224 */ /* 0x000fc400078e00b7 */
[----:B------:R-:W-:Y:S01]  /*12770*/  IMAD.MOV.U32 R199, RZ, RZ, R198 ;  /* 0x000000ffffc77224 */ /* 0x000fe200078e00c6 */
[----:B------:R-:W3:Y:S01]  /*12780*/  LDL.LU R184, [R1+0x52c] ;  /* 0x00052c0001b87983 */ /* 0x000ee20000300800 */
[----:B------:R-:W-:Y:S01]  /*12790*/  IMAD.MOV.U32 R198, RZ, RZ, R197 ;  /* 0x000000ffffc67224 */ /* 0x000fe200078e00c5 */
[----:B------:R-:W-:Y:S02]  /*127a0*/  MOV R183, R5 ;  /* 0x0000000500b77202 */ /* 0x000fe40000000f00 */
[----:B------:R1:W-:Y:S01]  /*127b0*/  STL.64 [R1+0x3b0], R14 ;  /* 0x0003b00e01007387 */ /* 0x0003e20000100a00 */
[----:B------:R-:W-:Y:S01]  /*127c0*/  MOV R197, R196 ;  /* 0x000000c400c57202 */ /* 0x000fe20000000f00 */
[----:B------:R-:W-:Y:S02]  /*127d0*/  IMAD.MOV.U32 R196, RZ, RZ, R195 ;  /* 0x000000ffffc47224 */ /* 0x000fe400078e00c3 */
[----:B------:R-:W3:Y:S01]  /*127e0*/  LDL.LU R5, [R1+0x1204] ;  /* 0x0012040001057983 */ /* 0x000ee20000300800 */
[----:B------:R-:W-:Y:S01]  /*127f0*/  IMAD.MOV.U32 R195, RZ, RZ, R194 ;  /* 0x000000ffffc37224 */ /* 0x000fe200078e00c2 */
[----:B------:R-:W-:-:S02]  /*12800*/  MOV R194, R193 ;  /* 0x000000c100c27202 */ /* 0x000fc40000000f00 */
[----:B------:R1:W-:Y:S04]  /*12810*/  STL.64 [R1+0x3b8], R12 ;  /* 0x0003b80c01007387 */ /* 0x0003e80000100a00 */
[----:B------:R1:W-:Y:S04]  /*12820*/  STL.64 [R1+0x3c0], R10 ;  /* 0x0003c00a01007387 */ /* 0x0003e80000100a00 */
[----:B------:R-:W3:Y:S01]  /*12830*/  LDL.LU R193, [R1+0x4c4] ;  /* 0x0004c40001c17983 */ /* 0x000ee20000300800 */
[----:B--2---:R-:W-:-:S04]  /*12840*/  LEA R8, P4, R210, R251, 0x2 ;  /* 0x000000fbd2087211 */ /* 0x004fc800078810ff */
[----:B------:R-:W-:Y:S01]  /*12850*/  LEA.HI.X.SX32 R9, R210, R252, 0x2, P4 ;  /* 0x000000fcd2097211 */ /* 0x000fe200020f16ff */
[----:B------:R-:W-:Y:S02]  /*12860*/  IMAD.MOV.U32 R210, RZ, RZ, R207 ;  /* 0x000000ffffd27224 */ /* 0x000fe400078e00cf */
[----:B------:R-:W-:Y:S01]  /*12870*/  IMAD.MOV.U32 R207, RZ, RZ, R206 ;  /* 0x000000ffffcf7224 */ /* 0x000fe200078e00ce */
[----:B------:R-:W-:Y:S01]  /*12880*/  MOV R206, R205 ;  /* 0x000000cd00ce7202 */ /* 0x000fe20000000f00 */
[----:B------:R-:W-:Y:S02]  /*12890*/  IMAD.MOV.U32 R205, RZ, RZ, R204 ;  /* 0x000000ffffcd7224 */ /* 0x000fe400078e00cc */
[----:B------:R-:W-:Y:S01]  /*128a0*/  IMAD.MOV.U32 R204, RZ, RZ, R203 ;  /* 0x000000ffffcc7224 */ /* 0x000fe200078e00cb */
[----:B------:R-:W-:Y:S01]  /*128b0*/  MOV R203, R202 ;  /* 0x000000ca00cb7202 */ /* 0x000fe20000000f00 */
[----:B------:R-:W-:Y:S02]  /*128c0*/  IMAD.MOV.U32 R202, RZ, RZ, R201 ;  /* 0x000000ffffca7224 */ /* 0x000fe400078e00c9 */
[----:B------:R-:W-:Y:S01]  /*128d0*/  IMAD.MOV.U32 R201, RZ, RZ, R200 ;  /* 0x000000ffffc97224 */ /* 0x000fe200078e00c8 */
[----:B------:R-:W-:Y:S01]  /*128e0*/  MOV R200, R199 ;  /* 0x000000c700c87202 */ /* 0x000fe20000000f00 */
[----:B------:R-:W-:-:S02]  /*128f0*/  IMAD.MOV.U32 R199, RZ, RZ, R198 ;  /* 0x000000ffffc77224 */ /* 0x000fc400078e00c6 */
[----:B------:R-:W-:Y:S01]  /*12900*/  IMAD.MOV.U32 R198, RZ, RZ, R197 ;  /* 0x000000ffffc67224 */ /* 0x000fe200078e00c5 */
[----:B------:R-:W-:Y:S01]  /*12910*/  MOV R197, R196 ;  /* 0x000000c400c57202 */ /* 0x000fe20000000f00 */
[----:B------:R-:W-:Y:S01]  /*12920*/  IMAD.MOV.U32 R196, RZ, RZ, R195 ;  /* 0x000000ffffc47224 */ /* 0x000fe200078e00c3 */
[----:B------:R4:W-:Y:S01]  /*12930*/  STL.64 [R1+0x3c8], R8 ;  /* 0x0003c80801007387 */ /* 0x0009e20000100a00 */
[----:B------:R-:W-:Y:S01]  /*12940*/  IMAD.MOV.U32 R195, RZ, RZ, R194 ;  /* 0x000000ffffc37224 */ /* 0x000fe200078e00c2 */
[----:B---3--:R-:W-:Y:S02]  /*12950*/  MOV R194, R193 ;  /* 0x000000c100c27202 */ /* 0x008fe40000000f00 */
[----:B------:R-:W2:Y:S01]  /*12960*/  LDL.LU R193, [R1+0x4cc] ;  /* 0x0004cc0001c17983 */ /* 0x000ea20000300800 */
[----:B------:R-:W-:-:S04]  /*12970*/  LEA R18, P5, R209, R251, 0x2 ;  /* 0x000000fbd1127211 */ /* 0x000fc800078a10ff */
        /* <DEDUP_REMOVED lines=16> */
[----:B--2---:R-:W-:Y:S02]  /*12a80*/  MOV R194, R193 ;  /* 0x000000c100c27202 */ /* 0x004fe40000000f00 */
[----:B------:R-:W2:Y:S01]  /*12a90*/  LDL.LU R193, [R1+0x4d4] ;  /* 0x0004d40001c17983 */ /* 0x000ea20000300800 */
[----:B-1----:R-:W-:-:S04]  /*12aa0*/  LEA R16, P6, R208, R251, 0x2 ;  /* 0x000000fbd0107211 */ /* 0x002fc800078c10ff */
        /* <DEDUP_REMOVED lines=36> */
[----:B------:R-:W-:-:S03]  /*12cf0*/  IMAD.MOV.U32 R195, RZ, RZ, R194 ;  /* 0x000000ffffc37224 */ /* 0x000fc600078e00c2 */
[----:B------:R1:W-:Y:S01]  /*12d00*/  STL.64 [R1+0x3e8], R12 ;  /* 0x0003e80c01007387 */ /* 0x0003e20000100a00 */
[----:B--2---:R-:W-:Y:S01]  /*12d10*/  MOV R194, R193 ;  /* 0x000000c100c27202 */ /* 0x004fe20000000f00 */
[----:B------:R-:W-:Y:S02]  /*12d20*/  IMAD.MOV.U32 R193, RZ, RZ, R190 ;  /* 0x000000ffffc17224 */ /* 0x000fe400078e00be */
[----:B------:R-:W2:Y:S01]  /*12d30*/  LDL.LU R190, [R1+0x51c] ;  /* 0x00051c0001be7983 */ /* 0x000ea20000300800 */
[----:B------:R-:W-:Y:S01]  /*12d40*/  IMAD.MOV.U32 R222, RZ, RZ, R207 ;  /* 0x000000ffffde7224 */ /* 0x000fe200078e00cf */
[C---:B------:R-:W-:Y:S02]  /*12d50*/  LEA R10, P3, R221.reuse, R251, 0x2 ;  /* 0x000000fbdd0a7211 */ /* 0x040fe400078610ff */
        /* <DEDUP_REMOVED lines=11> */
[----:B------:R-:W-:Y:S02]  /*12e10*/  IMAD.MOV.U32 R206, RZ, RZ, R205 ;  /* 0x000000ffffce7224 */ /* 0x000fe400078e00cd */
[----:B------:R-:W-:Y:S01]  /*12e20*/  IMAD.MOV.U32 R199, RZ, RZ, R198 ;  /* 0x000000ffffc77224 */ /* 0x000fe200078e00c6 */
[----:B------:R-:W-:Y:S01]  /*12e30*/  MOV R198, R197 ;  /* 0x000000c500c67202 */ /* 0x000fe20000000f00 */
[----:B------:R-:W-:Y:S01]  /*12e40*/  IMAD.MOV.U32 R205, RZ, RZ, R204 ;  /* 0x000000ffffcd7224 */ /* 0x000fe200078e00cc */
[----:B------:R-:W-:Y:S01]  /*12e50*/  MOV R204, R203 ;  /* 0x000000cb00cc7202 */ /* 0x000fe20000000f00 */
[----:B------:R-:W-:Y:S02]  /*12e60*/  IMAD.MOV.U32 R197, RZ, RZ, R196 ;  /* 0x000000ffffc57224 */ /* 0x000fe400078e00c4 */
[----:B------:R-:W-:Y:S01]  /*12e70*/  IMAD.MOV.U32 R203, RZ, RZ, R202 ;  /* 0x000000ffffcb7224 */ /* 0x000fe200078e00ca */
[----:B----4-:R-:W-:Y:S01]  /*12e80*/  LEA R8, P4, R220, R251, 0x2 ;  /* 0x000000fbdc087211 */ /* 0x010fe200078810ff */
        /* <DEDUP_REMOVED lines=9> */
[----:B------:R-:W-:Y:S01]  /*12f20*/  LEA.HI.X.SX32 R9, R220, R252, 0x2, P4 ;  /* 0x000000fcdc097211 */ /* 0x000fe200020f16ff */
[----:B------:R-:W-:Y:S01]  /*12f30*/  IMAD.MOV.U32 R196, RZ, RZ, R195 ;  /* 0x000000ffffc47224 */ /* 0x000fe200078e00c3 */
[----:B------:R-:W-:Y:S01]  /*12f40*/  MOV R195, R194 ;  /* 0x000000c200c37202 */ /* 0x000fe20000000f00 */
[----:B------:R4:W-:Y:S01]  /*12f50*/  STL.64 [R1+0x3f0], R10 ;  /* 0x0003f00a01007387 */ /* 0x0009e20000100a00 */
[----:B--2---:R-:W-:Y:S01]  /*12f60*/  IMAD.MOV.U32 R193, RZ, RZ, R190 ;  /* 0x000000ffffc17224 */ /* 0x004fe200078e00be */
[----:B------:R-:W-:Y:S01]  /*12f70*/  MOV R190, R178 ;  /* 0x000000b200be7202 */ /* 0x000fe20000000f00 */
[----:B------:R-:W-:-:S02]  /*12f80*/  IMAD.MOV.U32 R178, RZ, RZ, R7 ;  /* 0x000000ffffb27224 */ /* 0x000fc400078e0007 */
[----:B------:R-:W-:Y:S01]  /*12f90*/  IMAD.MOV.U32 R194, RZ, RZ, R193 ;  /* 0x000000ffffc27224 */ /* 0x000fe200078e00c1 */
[----:B------:R-:W2:Y:S01]  /*12fa0*/  LDL.LU R7, [R1+0x1200] ;  /* 0x0012000001077983 */ /* 0x000ea20000300800 */
[----:B------:R-:W-:Y:S01]  /*12fb0*/  IMAD.MOV.U32 R193, RZ, RZ, R190 ;  /* 0x000000ffffc17224 */ /* 0x000fe200078e00be */
[----:B------:R-:W-:Y:S02]  /*12fc0*/  MOV R190, R189 ;  /* 0x000000bd00be7202 */ /* 0x000fe40000000f00 */
[----:B------:R1:W-:Y:S04]  /*12fd0*/  STL.64 [R1+0x3f8], R8 ;  /* 0x0003f80801007387 */ /* 0x0003e80000100a00 */
[----:B------:R-:W2:Y:S01]  /*12fe0*/  LDL.LU R189, [R1+0x4fc] ;  /* 0x0004fc0001bd7983 */ /* 0x000ea20000300800 */
[----:B------:R-:W-:Y:S01]  /*12ff0*/  IMAD.MOV.U32 R220, RZ, RZ, R207 ;  /* 0x000000ffffdc7224 */ /* 0x000fe200078e00cf */
[C---:B---3--:R-:W-:Y:S01]  /*13000*/  LEA R18, P5, R219.reuse, R251, 0x2 ;  /* 0x000000fbdb127211 */ /* 0x048fe200078a10ff */
[----:B------:R-:W-:Y:S01]  /*13010*/  IMAD.MOV.U32 R207, RZ, RZ, R206 ;  /* 0x000000ffffcf7224 */ /* 0x000fe200078e00ce */
[----:B------:R-:W-:Y:S01]  /*13020*/  MOV R206, R205 ;  /* 0x000000cd00ce7202 */ /* 0x000fe20000000f00 */
[----:B------:R-:W-:Y:S01]  /*13030*/  IMAD.MOV.U32 R205, RZ, RZ, R204 ;  /* 0x000000ffffcd7224 */ /* 0x000fe200078e00cc */
[----:B------:R-:W-:Y:S01]  /*13040*/  LEA.HI.X.SX32 R19, R219, R252, 0x2, P5 ;  /* 0x000000fcdb137211 */ /* 0x000fe200028f16ff */
        /* <DEDUP_REMOVED lines=9> */
[----:B------:R-:W-:Y:S02]  /*130e0*/  IMAD.MOV.U32 R205, RZ, RZ, R204 ;  /* 0x000000ffffcd7224 */ /* 0x000fe400078e00cc */
[----:B------:R-:W-:Y:S01]  /*130f0*/  IMAD.MOV.U32 R198, RZ, RZ, R197 ;  /* 0x000000ffffc67224 */ /* 0x000fe200078e00c5 */
[----:B------:R-:W-:Y:S01]  /*13100*/  MOV R197, R196 ;  /* 0x000000c400c57202 */ /* 0x000fe20000000f00 */
[----:B------:R-:W-:Y:S01]  /*13110*/  IMAD.MOV.U32 R204, RZ, RZ, R203 ;  /* 0x000000ffffcc7224 */ /* 0x000fe200078e00cb */
[----:B------:R-:W-:Y:S01]  /*13120*/  MOV R203, R202 ;  /* 0x000000ca00cb7202 */ /* 0x000fe20000000f00 */
[----:B------:R-:W-:-:S02]  /*13130*/  IMAD.MOV.U32 R196, RZ, RZ, R195 ;  /* 0x000000ffffc47224 */ /* 0x000fc400078e00c3 */
[----:B------:R-:W-:Y:S01]  /*13140*/  IMAD.MOV.U32 R202, RZ, RZ, R201 ;  /* 0x000000ffffca7224 */ /* 0x000fe200078e00c9 */
[C---:B-1----:R-:W-:Y:S01]  /*13150*/  LEA R16, P6, R218.reuse, R251, 0x2 ;  /* 0x000000fbda107211 */ /* 0x042fe200078c10ff */
        /* <DEDUP_REMOVED lines=14> */
[----:B------:R-:W-:-:S02]  /*13240*/  MOV R189, R5 ;  /* 0x0000000500bd7202 */ /* 0x000fc40000000f00 */
[----:B------:R-:W2:Y:S01]  /*13250*/  LDL.LU R5, [R1+0x11fc] ;  /* 0x0011fc0001057983 */ /* 0x000ea20000300800 */
[----:B------:R-:W-:Y:S02]  /*13260*/  IMAD.MOV.U32 R193, RZ, RZ, R190 ;  /* 0x000000ffffc17224 */ /* 0x000fe400078e00be */
[----:B------:R-:W-:Y:S01]  /*13270*/  IMAD.MOV.U32 R190, RZ, RZ, R189 ;  /* 0x000000ffffbe7224 */ /* 0x000fe200078e00bd */
[----:B------:R3:W-:Y:S01]  /*13280*/  STL.64 [R1+0x408], R16 ;  /* 0x0004081001007387 */ /* 0x0007e20000100a00 */
[----:B------:R-:W-:-:S03]  /*13290*/  MOV R189, R188 ;  /* 0x000000bc00bd7202 */ /* 0x000fc60000000f00 */
[----:B------:R-:W2:Y:S01]  /*132a0*/  LDL.LU R188, [R1+0x544] ;  /* 0x0005440001bc7983 */ /* 0x000ea20000300800 */
[----:B------:R-:W-:Y:S01]  /*132b0*/  LEA R14, P1, R217, R251, 0x2 ;  /* 0x000000fbd90e7211 */ /* 0x000fe200078210ff */
[----:B------:R-:W-:-:S03]  /*132c0*/  IMAD.MOV.U32 R218, RZ, RZ, R207 ;  /* 0x000000ffffda7224 */ /* 0x000fc600078e00cf */
[----:B------:R-:W-:Y:S01]  /*132d0*/  LEA.HI.X.SX32 R15, R217, R252, 0x2, P1 ;  /* 0x000000fcd90f7211 */ /* 0x000fe200008f16ff */
[----:B------:R-:W-:Y:S02]  /*132e0*/  IMAD.MOV.U32 R217, RZ, RZ, R206 ;  /* 0x000000ffffd97224 */ /* 0x000fe400078e00ce */
[----:B------:R-:W-:Y:S01]  /*132f0*/  IMAD.MOV.U32 R206, RZ, RZ, R204 ;  /* 0x000000ffffce7224 */ /* 0x000fe200078e00cc */
[----:B------:R-:W-:Y:S01]  /*13300*/  MOV R204, R202 ;  /* 0x000000ca00cc7202 */ /* 0x000fe20000000f00 */
[----:B------:R-:W-:Y:S01]  /*13310*/  IMAD.MOV.U32 R202, RZ, RZ, R200 ;  /* 0x000000ffffca7224 */ /* 0x000fe200078e00c8 */
[----:B------:R-:W-:Y:S01]  /*13320*/  MOV R207, R205 ;  /* 0x000000cd00cf7202 */ /* 0x000fe20000000f00 */
[----:B------:R-:W-:Y:S02]  /*13330*/  IMAD.MOV.U32 R205, RZ, RZ, R203 ;  /* 0x000000ffffcd7224 */ /* 0x000fe400078e00cb */
[----:B------:R-:W-:Y:S01]  /*13340*/  IMAD.MOV.U32 R200, RZ, RZ, R198 ;  /* 0x000000ffffc87224 */ /* 0x000fe200078e00c6 */
[----:B------:R-:W-:Y:S01]  /*13350*/  MOV R198, R196 ;  /* 0x000000c400c67202 */ /* 0x000fe20000000f00 */
[----:B------:R-:W-:Y:S01]  /*13360*/  IMAD.MOV.U32 R203, RZ, RZ, R201 ;  /* 0x000000ffffcb7224 */ /* 0x000fe200078e00c9 */
[----:B------:R-:W-:Y:S01]  /*13370*/  MOV R201, R199 ;  /* 0x000000c700c97202 */ /* 0x000fe20000000f00 */
[----:B------:R-:W-:Y:S01]  /*13380*/  IMAD.MOV.U32 R196, RZ, RZ, R194 ;  /* 0x000000ffffc47224 */ /* 0x000fe200078e00c2 */
[----:B------:R1:W-:Y:S01]  /*13390*/  STL.64 [R1+0x410], R14 ;  /* 0x0004100e01007387 */ /* 0x0003e20000100a00 */
[----:B------:R-:W-:-:S02]  /*133a0*/  IMAD.MOV.U32 R199, RZ, RZ, R197 ;  /* 0x000000ffffc77224 */ /* 0x000fc400078e00c5 */
[----:B------:R-:W-:Y:S01]  /*133b0*/  IMAD.MOV.U32 R197, RZ, RZ, R195 ;  /* 0x000000ffffc57224 */ /* 0x000fe200078e00c3 */
[----:B------:R-:W-:Y:S01]  /*133c0*/  MOV R195, R193 ;  /* 0x000000c100c37202 */ /* 0x000fe20000000f00 */
[----:B--2---:R-:W-:Y:S02]  /*133d0*/  IMAD.MOV.U32 R194, RZ, RZ, R188 ;  /* 0x000000ffffc27224 */ /* 0x004fe400078e00bc */
[----:B------:R-:W-:Y:S02]  /*133e0*/  IMAD.MOV.U32 R188, RZ, RZ, R6 ;  /* 0x000000ffffbc7224 */ /* 0x000fe400078e0006 */
[----:B------:R-:W2:Y:S04]  /*133f0*/  LDL.LU R6, [R1+0x11f8] ;  /* 0x0011f80001067983 */ /* 0x000ea80000300800 */
[----:B------:R-:W2:Y:S01]  /*13400*/  LDL.LU R193, [R1+0x524] ;  /* 0x0005240001c17983 */ /* 0x000ea20000300800 */
[----:B------:R-:W-:-:S04]  /*13410*/  LEA R12, P2, R216, R251, 0x2 ;  /* 0x000000fbd80c7211 */ /* 0x000fc800078410ff */
[----:B------:R-:W-:Y:S02]  /*13420*/  LEA.HI.X.SX32 R13, R216, R252, 0x2, P2 ;  /* 0x000000fcd80d7211 */ /* 0x000fe400010f16ff */
        /* <DEDUP_REMOVED lines=10> */
[----:B------:R-:W-:Y:S02]  /*134d0*/  IMAD.MOV.U32 R198, RZ, RZ, R196 ;  /* 0x000000ffffc67224 */ /* 0x000fe400078e00c4 */
[----:B------:R-:W-:Y:S01]  /*134e0*/  IMAD.MOV.U32 R196, RZ, RZ, R195 ;  /* 0x000000ffffc47224 */ /* 0x000fe200078e00c3 */
[----:B------:R-:W-:Y:S01]  /*134f0*/  MOV R195, R194 ;  /* 0x000000c200c37202 */ /* 0x000fe20000000f00 */
[----:B------:R1:W-:Y:S01]  /*13500*/  STL.64 [R1+0x418], R12 ;  /* 0x0004180c01007387 */ /* 0x0003e20000100a00 */
[----:B--2---:R-:W-:-:S03]  /*13510*/  IMAD.MOV.U32 R194, RZ, RZ, R193 ;  /* 0x000000ffffc27224 */ /* 0x004fc600078e00c1 */
[----:B------:R-:W2:Y:S01]  /*13520*/  LDL.LU R193, [R1+0x4f4] ;  /* 0x0004f40001c17983 */ /* 0x000ea20000300800 */
[----:B----4-:R-:W-:-:S04]  /*13530*/  LEA R10, P3, R215, R251, 0x2 ;  /* 0x000000fbd70a7211 */ /* 0x010fc800078610ff */
[----:B------:R-:W-:Y:S01]  /*13540*/  LEA.HI.X.SX32 R11, R215, R252, 0x2, P3 ;  /* 0x000000fcd70b7211 */ /* 0x000fe200018f16ff */
        /* <DEDUP_REMOVED lines=18> */
[----:B------:R-:W-:Y:S01]  /*13670*/  IMAD.MOV.U32 R214, RZ, RZ, R207 ;  /* 0x000000ffffd67224 */ /* 0x000fe200078e00cf */
[C---:B-1----:R-:W-:Y:S01]  /*13680*/  LEA R18, P5, R213.reuse, R251, 0x2 ;  /* 0x000000fbd5127211 */ /* 0x042fe200078a10ff */
        /* <DEDUP_REMOVED lines=8> */
[----:B---3--:R-:W-:Y:S01]  /*13710*/  LEA R16, P6, R212, R251, 0x2 ;  /* 0x000000fbd4107211 */ /* 0x008fe200078c10ff */
        /* <DEDUP_REMOVED lines=8> */
[----:B------:R-:W-:Y:S01]  /*137a0*/  LEA.HI.X.SX32 R17, R212, R252, 0x2, P6 ;  /* 0x000000fcd4117211 */ /* 0x000fe200030f16ff */
        /* <DEDUP_REMOVED lines=12> */
[----:B------:R-:W-:Y:S02]  /*13870*/  IMAD.MOV.U32 R202, RZ, RZ, R200 ;  /* 0x000000ffffca7224 */ /* 0x000fe400078e00c8 */
[----:B------:R-:W-:Y:S01]  /*13880*/  IMAD.MOV.U32 R200, RZ, RZ, R199 ;  /* 0x000000ffffc87224 */ /* 0x000fe200078e00c7 */
[----:B------:R-:W-:Y:S01]  /*13890*/  MOV R199, R198 ;  /* 0x000000c600c77202 */ /* 0x000fe20000000f00 */
[----:B------:R1:W-:Y:S01]  /*138a0*/  STL.64 [R1+0x428], R8 ;  /* 0x0004280801007387 */ /* 0x0003e20000100a00 */
[----:B--2---:R-:W-:Y:S02]  /*138b0*/  IMAD.MOV.U32 R194, RZ, RZ, R193 ;  /* 0x000000ffffc27224 */ /* 0x004fe400078e00c1 */
[----:B------:R-:W-:Y:S01]  /*138c0*/  IMAD.MOV.U32 R193, RZ, RZ, R184 ;  /* 0x000000ffffc17224 */ /* 0x000fe200078e00b8 */
[----:B------:R-:W-:Y:S01]  /*138d0*/  MOV R184, R6 ;  /* 0x0000000600b87202 */ /* 0x000fe20000000f00 */
[----:B------:R-:W-:Y:S01]  /*138e0*/  IMAD.MOV.U32 R195, RZ, RZ, R194 ;  /* 0x000000ffffc37224 */ /* 0x000fe200078e00c2 */
[----:B------:R-:W2:Y:S02]  /*138f0*/  LDL.LU R6, [R1+0x11f4] ;  /* 0x0011f40001067983 */ /* 0x000ea40000300800 */
[----:B------:R-:W-:Y:S01]  /*13900*/  MOV R194, R193 ;  /* 0x000000c100c27202 */ /* 0x000fe20000000f00 */
[----:B------:R-:W-:-:S02]  /*13910*/  IMAD.MOV.U32 R193, RZ, RZ, R184 ;  /* 0x000000ffffc17224 */ /* 0x000fc400078e00b8 */
[----:B------:R-:W-:Y:S01]  /*13920*/  IMAD.MOV.U32 R198, RZ, RZ, R195 ;  /* 0x000000ffffc67224 */ /* 0x000fe200078e00c3 */
[----:B------:R-:W-:Y:S01]  /*13930*/  STL.64 [R1+0x430], R18 ;  /* 0x0004301201007387 */ /* 0x000fe20000100a00 */
[----:B------:R-:W-:Y:S01]  /*13940*/  IMAD.MOV.U32 R184, RZ, RZ, R183 ;  /* 0x000000ffffb87224 */ /* 0x000fe200078e00b7 */
[----:B------:R-:W-:Y:S01]  /*13950*/  MOV R183, R4 ;  /* 0x0000000400b77202 */ /* 0x000fe20000000f00 */
[----:B------:R-:W-:Y:S01]  /*13960*/  IMAD.MOV.U32 R195, RZ, RZ, R194 ;  /* 0x000000ffffc37224 */ /* 0x000fe200078e00c2 */
[----:B------:R-:W-:Y:S01]  /*13970*/  MOV R194, R193 ;  /* 0x000000c100c27202 */ /* 0x000fe20000000f00 */
[----:B------:R-:W3:Y:S01]  /*13980*/  LDL.LU R4, [R1+0x11f0] ;  /* 0x0011f00001047983 */ /* 0x000ee20000300800 */
[----:B------:R-:W-:Y:S02]  /*13990*/  IMAD.MOV.U32 R193, RZ, RZ, R181 ;  /* 0x000000ffffc17224 */ /* 0x000fe400078e00b5 */
[----:B------:R-:W-:Y:S01]  /*139a0*/  IMAD.MOV.U32 R181, RZ, RZ, R3 ;  /* 0x000000ffffb57224 */ /* 0x000fe200078e0003 */
[----:B------:R1:W-:Y:S04]  /*139b0*/  STL.64 [R1+0x438], R16 ;  /* 0x0004381001007387 */ /* 0x0003e80000100a00 */
[----:B------:R-:W3:Y:S01]  /*139c0*/  LDL.LU R3, [R1+0x11ec] ;  /* 0x0011ec0001037983 */ /* 0x000ee20000300800 */
[----:B------:R-:W-:-:S04]  /*139d0*/  LEA R14, P1, R211, R251, 0x2 ;  /* 0x000000fbd30e7211 */ /* 0x000fc800078210ff */
        /* <DEDUP_REMOVED lines=12> */
[----:B------:R-:W-:Y:S01]  /*13aa0*/  IMAD.MOV.U32 R198, RZ, RZ, R195 ;  /* 0x000000ffffc67224 */ /* 0x000fe200078e00c3 */
[----:B------:R-:W-:Y:S01]  /*13ab0*/  MOV R195, R194 ;  /* 0x000000c200c37202 */ /* 0x000fe20000000f00 */
[----:B------:R-:W-:Y:S01]  /*13ac0*/  IMAD.MOV.U32 R207, RZ, RZ, R206 ;  /* 0x000000ffffcf7224 */ /* 0x000fe200078e00ce */
[----:B----4-:R-:W-:Y:S01]  /*13ad0*/  LEA R10, P3, R209, R251, 0x2 ;  /* 0x000000fbd10a7211 */ /* 0x010fe200078610ff */
[----:B------:R-:W-:Y:S01]  /*13ae0*/  IMAD.MOV.U32 R206, RZ, RZ, R205 ;  /* 0x000000ffffce7224 */ /* 0x000fe200078e00cd */
[----:B------:R-:W-:Y:S01]  /*13af0*/  MOV R205, R204 ;  /* 0x000000cc00cd7202 */ /* 0x000fe20000000f00 */
[----:B------:R-:W-:-:S02]  /*13b00*/  IMAD.MOV.U32 R194, RZ, RZ, R193 ;  /* 0x000000ffffc27224 */ /* 0x000fc400078e00c1 */
[----:B------:R-:W-:Y:S02]  /*13b10*/  IMAD.MOV.U32 R204, RZ, RZ, R203 ;  /* 0x000000ffffcc7224 */ /* 0x000fe400078e00cb */
[----:B------:R-:W-:Y:S01]  /*13b20*/  IMAD.MOV.U32 R203, RZ, RZ, R202 ;  /* 0x000000ffffcb7224 */ /* 0x000fe200078e00ca */
[----:B------:R-:W-:Y:S01]  /*13b30*/  MOV R202, R199 ;  /* 0x000000c700ca7202 */ /* 0x000fe20000000f00 */
[----:B------:R-:W-:Y:S01]  /*13b40*/  IMAD.MOV.U32 R199, RZ, RZ, R198 ;  /* 0x000000ffffc77224 */ /* 0x000fe200078e00c6 */
[-C--:B------:R-:W-:Y:S01]  /*13b50*/  LEA.HI.X.SX32 R11, R209, R252.reuse, 0x2, P3 ;  /* 0x000000fcd10b7211 */ /* 0x080fe200018f16ff */
[----:B------:R-:W-:Y:S01]  /*13b60*/  IMAD.MOV.U32 R209, RZ, RZ, R207 ;  /* 0x000000ffffd17224 */ /* 0x000fe200078e00cf */
[C---:B-1----:R-:W-:Y:S01]  /*13b70*/  LEA R8, P4, R208.reuse, R251, 0x2 ;  /* 0x000000fbd0087211 */ /* 0x042fe200078810ff */
[----:B------:R-:W-:Y:S01]  /*13b80*/  IMAD.MOV.U32 R207, RZ, RZ, R206 ;  /* 0x000000ffffcf7224 */ /* 0x000fe200078e00ce */
[----:B------:R-:W-:Y:S01]  /*13b90*/  MOV R206, R205 ;  /* 0x000000cd00ce7202 */ /* 0x000fe20000000f00 */
[----:B------:R1:W-:Y:S01]  /*13ba0*/  STL.64 [R1+0x440], R14 ;  /* 0x0004400e01007387 */ /* 0x0003e20000100a00 */
[----:B------:R-:W-:Y:S01]  /*13bb0*/  IMAD.MOV.U32 R205, RZ, RZ, R204 ;  /* 0x000000ffffcd7224 */ /* 0x000fe200078e00cc */
[----:B------:R-:W-:Y:S01]  /*13bc0*/  LEA.HI.X.SX32 R9, R208, R252, 0x2, P4 ;  /* 0x000000fcd0097211 */ /* 0x000fe200020f16ff */
[----:B------:R-:W-:Y:S01]  /*13bd0*/  IMAD.MOV.U32 R204, RZ, RZ, R203 ;  /* 0x000000ffffcc7224 */ /* 0x000fe200078e00cb */
[----:B------:R-:W-:-:S02]  /*13be0*/  LEA R16, P6, R223, R251, 0x2 ;  /* 0x000000fbdf107211 */ /* 0x000fc400078c10ff */
[----:B------:R-:W-:Y:S01]  /*13bf0*/  MOV R208, R207 ;  /* 0x000000cf00d07202 */ /* 0x000fe20000000f00 */
[----:B------:R-:W-:Y:S01]  /*13c00*/  IMAD.MOV.U32 R207, RZ, RZ, R206 ;  /* 0x000000ffffcf7224 */ /* 0x000fe200078e00ce */
[-C--:B------:R-:W-:Y:S01]  /*13c10*/  LEA.HI.X.SX32 R17, R223, R252.reuse, 0x2, P6 ;  /* 0x000000fcdf117211 */ /* 0x080fe200030f16ff */
[----:B------:R-:W-:Y:S01]  /*13c20*/  IMAD.MOV.U32 R206, RZ, RZ, R204 ;  /* 0x000000ffffce7224 */ /* 0x000fe200078e00cc */
[C---:B-1----:R-:W-:Y:S02]  /*13c30*/  LEA R14, P1, R222.reuse, R251, 0x2 ;  /* 0x000000fbde0e7211 */ /* 0x042fe400078210ff */
[----:B------:R-:W-:Y:S01]  /*13c40*/  MOV R204, R191 ;  /* 0x000000bf00cc7202 */ /* 0x000fe20000000f00 */
[----:B------:R-:W-:Y:S01]  /*13c50*/  IMAD.MOV.U32 R191, RZ, RZ, R7 ;  /* 0x000000ffffbf7224 */ /* 0x000fe200078e0007 */
[----:B------:R-:W-:Y:S01]  /*13c60*/  LEA.HI.X.SX32 R15, R222, R252, 0x2, P1 ;  /* 0x000000fcde0f7211 */ /* 0x000fe200008f16ff */
[----:B------:R-:W-:Y:S01]  /*13c70*/  ULOP3.LUT UR11, UR77, 0x600000, URZ, 0xc0, !UPT ;  /* 0x006000004d0b7892 */ /* 0x000fe2000f8ec0ff */
[----:B------:R-:W1:Y:S02]  /*13c80*/  LDCU UR77, c[0x0][0x3b0] ;  /* 0x00007600ff4d77ac */ /* 0x000e640008000800 */
[----:B-1----:R-:W-:-:S02]  /*13c90*/  IMAD R102, R102, UR77, RZ ;  /* 0x0000004d66667c24 */ /* 0x002fc4000f8e02ff */
[----:B------:R-:W-:Y:S01]  /*13ca0*/  IMAD R142, R142, UR59, RZ ;  /* 0x0000003b8e8e7c24 */ /* 0x000fe2000f8e02ff */
[----:B------:R-:W-:Y:S01]  /*13cb0*/  SEL R149, R250, R227, !P0 ;  /* 0x000000e3fa957207 */ /* 0x000fe20004000000 */
[----:B------:R-:W-:Y:S02]  /*13cc0*/  IMAD R147, R147, UR54, RZ ;  /* 0x0000003693937c24 */ /* 0x000fe4000f8e02ff */
[----:B------:R-:W-:Y:S02]  /*13cd0*/  IMAD R148, R148, UR53, RZ ;  /* 0x0000003594947c24 */ /* 0x000fe4000f8e02ff */
[----:B------:R-:W-:Y:S02]  /*13ce0*/  IMAD R149, R149, UR52, RZ ;  /* 0x0000003495957c24 */ /* 0x000fe4000f8e02ff */
[----:B------:R-:W-:Y:S02]  /*13cf0*/  IMAD R150, R150, UR51, RZ ;  /* 0x0000003396967c24 */ /* 0x000fe4000f8e02ff */
[----:B------:R-:W-:Y:S01]  /*13d00*/  IMAD R151, R151, UR50, RZ ;  /* 0x0000003297977c24 */ /* 0x000fe2000f8e02ff */
[----:B------:R-:W-:Y:S01]  /*13d10*/  SEL R154, R250, R232, !P0 ;  /* 0x000000e8fa9a7207 */ /* 0x000fe20004000000 */
[----:B------:R-:W-:Y:S01]  /*13d20*/  IMAD R152, R152, UR49, RZ ;  /* 0x0000003198987c24 */ /* 0x000fe2000f8e02ff */
[C---:B------:R-:W-:Y:S01]  /*13d30*/  SEL R155, R250.reuse, R233, !P0 ;  /* 0x000000e9fa9b7207 */ /* 0x040fe20004000000 */
[----:B------:R-:W-:Y:S01]  /*13d40*/  IMAD R153, R153, UR48, RZ ;  /* 0x0000003099997c24 */ /* 0x000fe2000f8e02ff */
[----:B------:R-:W-:-:S02]  /*13d50*/  SEL R156, R250, R234, !P0 ;  /* 0x000000eafa9c7207 */ /* 0x000fc40004000000 */
[----:B------:R-:W-:Y:S01]  /*13d60*/  SEL R157, R250, R235, !P0 ;  /* 0x000000ebfa9d7207 */ /* 0x000fe20004000000 */
[----:B------:R-:W-:Y:S01]  /*13d70*/  IMAD R154, R154, UR47, RZ ;  /* 0x0000002f9a9a7c24 */ /* 0x000fe2000f8e02ff */
[C---:B------:R-:W-:Y:S01]  /*13d80*/  SEL R158, R250.reuse, R236, !P0 ;  /* 0x000000ecfa9e7207 */ /* 0x040fe20004000000 */
[----:B------:R-:W-:Y:S01]  /*13d90*/  IMAD R155, R155, UR46, RZ ;  /* 0x0000002e9b9b7c24 */ /* 0x000fe2000f8e02ff */
[----:B------:R-:W-:Y:S01]  /*13da0*/  SEL R159, R250, R237, !P0 ;  /* 0x000000edfa9f7207 */ /* 0x000fe20004000000 */
[----:B------:R-:W-:Y:S02]  /*13db0*/  IMAD R156, R156, UR45, RZ ;  /* 0x0000002d9c9c7c24 */ /* 0x000fe4000f8e02ff */
[----:B------:R-:W-:Y:S01]  /*13dc0*/  IMAD R157, R157, UR44, RZ ;  /* 0x0000002c9d9d7c24 */ /* 0x000fe2000f8e02ff */
[----:B------:R-:W-:Y:S01]  /*13dd0*/  SEL R160, R250, R238, !P0 ;  /* 0x000000eefaa07207 */ /* 0x000fe20004000000 */
[----:B------:R-:W-:Y:S01]  /*13de0*/  IMAD R158, R158, UR43, RZ ;  /* 0x0000002b9e9e7c24 */ /* 0x000fe2000f8e02ff */
[----:B--2---:R-:W-:-:S04]  /*13df0*/  LEA R18, P5, R6, R251, 0x2 ;  /* 0x000000fb06127211 */ /* 0x004fc800078a10ff */
[----:B------:R-:W-:Y:S01]  /*13e00*/  LEA.HI.X.SX32 R19, R6, R252, 0x2, P5 ;  /* 0x000000fc06137211 */ /* 0x000fe200028f16ff */
[----:B---3--:R-:W-:Y:S02]  /*13e10*/  IMAD.MOV.U32 R193, RZ, RZ, R3 ;  /* 0x000000ffffc17224 */ /* 0x008fe400078e0003 */
[----:B------:R1:W5:Y:S02]  /*13e20*/  LDL.LU R3, [R1+0x11e8] ;  /* 0x0011e80001037983 */ /* 0x0003640000300800 */
[----:B------:R-:W-:Y:S01]  /*13e30*/  IMAD.MOV.U32 R198, RZ, RZ, R193 ;  /* 0x000000ffffc67224 */ /* 0x000fe200078e00c1 */
[----:B------:R-:W-:Y:S01]  /*13e40*/  MOV R193, R4 ;  /* 0x0000000400c17202 */ /* 0x000fe20000000f00 */
[----:B------:R2:W-:Y:S03]  /*13e50*/  STL.64 [R1+0x448], R12 ;  /* 0x0004480c01007387 */ /* 0x0005e60000100a00 */
[----:B------:R-:W-:Y:S01]  /*13e60*/  MOV R203, R198 ;  /* 0x000000c600cb7202 */ /* 0x000fe20000000f00 */
[----:B------:R1:W5:Y:S01]  /*13e70*/  LDL.LU R4, [R1+0x11e4] ;  /* 0x0011e40001047983 */ /* 0x0003620000300800 */
[----:B------:R-:W-:-:S02]  /*13e80*/  IMAD.MOV.U32 R198, RZ, RZ, R193 ;  /* 0x000000ffffc67224 */ /* 0x000fc400078e00c1 */
[----:B------:R-:W-:Y:S01]  /*13e90*/  IMAD.MOV.U32 R193, RZ, RZ, R5 ;  /* 0x000000ffffc17224 */ /* 0x000fe200078e0005 */
[----:B------:R3:W-:Y:S01]  /*13ea0*/  STL.64 [R1+0x450], R10 ;  /* 0x0004500a01007387 */ /* 0x0007e20000100a00 */
[----:B--2---:R-:W-:-:S03]  /*13eb0*/  LEA R12, P2, R221, R251, 0x2 ;  /* 0x000000fbdd0c7211 */ /* 0x004fc600078410ff */
[----:B------:R1:W5:Y:S04]  /*13ec0*/  LDL.LU R5, [R1+0x11e0] ;  /* 0x0011e00001057983 */ /* 0x0003680000300800 */
[----:B------:R2:W-:Y:S01]  /*13ed0*/  STL.64 [R1+0x458], R8 ;  /* 0x0004580801007387 */ /* 0x0005e20000100a00 */
[----:B---3--:R-:W-:-:S03]  /*13ee0*/  LEA R10, P3, R220, R251, 0x2 ;  /* 0x000000fbdc0a7211 */ /* 0x008fc600078610ff */
[----:B------:R1:W5:Y:S01]  /*13ef0*/  LDL.LU R7, [R1+0x11dc] ;  /* 0x0011dc0001077983 */ /* 0x0003620000300800 */
[-C--:B------:R-:W-:Y:S02]  /*13f00*/  LEA.HI.X.SX32 R13, R221, R252.reuse, 0x2, P2 ;  /* 0x000000fcdd0d7211 */ /* 0x080fe400010f16ff */
[----:B------:R-:W-:Y:S01]  /*13f10*/  LEA.HI.X.SX32 R11, R220, R252, 0x2, P3 ;  /* 0x000000fcdc0b7211 */ /* 0x000fe200018f16ff */
[----:B------:R1:W5:Y:S01]  /*13f20*/  LDL.LU R6, [R1+0x11d8] ;  /* 0x0011d80001067983 */ /* 0x0003620000300800 */
[----:B--2---:R-:W-:-:S03]  /*13f30*/  LEA R8, P4, R219, R251, 0x2 ;  /* 0x000000fbdb087211 */ /* 0x004fc600078810ff */
[----:B------:R2:W-:Y:S01]  /*13f40*/  STL.64 [R1+0x460], R18 ;  /* 0x0004601201007387 */ /* 0x0005e20000100a00 */
[----:B------:R-:W-:-:S03]  /*13f50*/  LEA.HI.X.SX32 R9, R219, R252, 0x2, P4 ;  /* 0x000000fcdb097211 */ /* 0x000fc600020f16ff */
[----:B------:R3:W-:Y:S04]  /*13f60*/  STL.64 [R1+0x468], R16 ;  /* 0x0004681001007387 */ /* 0x0007e80000100a00 */
[----:B------:R4:W-:Y:S01]  /*13f70*/  STL.64 [R1+0x470], R14 ;  /* 0x0004700e01007387 */ /* 0x0009e20000100a00 */
[----:B--2---:R-:W-:-:S03]  /*13f80*/  LEA R18, P5, R218, R251, 0x2 ;  /* 0x000000fbda127211 */ /* 0x004fc600078a10ff */
[----:B------:R2:W-:Y:S01]  /*13f90*/  STL.64 [R1+0x478], R12 ;  /* 0x0004780c01007387 */ /* 0x0005e20000100a00 */
[----:B---3--:R-:W-:-:S03]  /*13fa0*/  LEA R16, P6, R217, R251, 0x2 ;  /* 0x000000fbd9107211 */ /* 0x008fc600078c10ff */
[----:B------:R3:W-:Y:S01]  /*13fb0*/  STL.64 [R1+0x480], R10 ;  /* 0x0004800a01007387 */ /* 0x0007e20000100a00 */
[-C--:B------:R-:W-:Y:S02]  /*13fc0*/  LEA.HI.X.SX32 R19, R218, R252.reuse, 0x2, P5 ;  /* 0x000000fcda137211 */ /* 0x080fe400028f16ff */
[CC--:B----4-:R-:W-:Y:S01]  /*13fd0*/  LEA R14, P1, R216.reuse, R251.reuse, 0x2 ;  /* 0x000000fbd80e7211 */ /* 0x0d0fe200078210ff */
[----:B------:R4:W-:Y:S01]  /*13fe0*/  STL.64 [R1+0x488], R8 ;  /* 0x0004880801007387 */ /* 0x0009e20000100a00 */
[-C--:B------:R-:W-:Y:S02]  /*13ff0*/  LEA.HI.X.SX32 R17, R217, R252.reuse, 0x2, P6 ;  /* 0x000000fcd9117211 */ /* 0x080fe400030f16ff */
[-C--:B--2---:R-:W-:Y:S02]  /*14000*/  LEA R12, P2, R215, R251.reuse, 0x2 ;  /* 0x000000fbd70c7211 */ /* 0x084fe400078410ff */
[----:B------:R-:W-:Y:S02]  /*14010*/  LEA.HI.X.SX32 R15, R216, R252, 0x2, P1 ;  /* 0x000000fcd80f7211 */ /* 0x000fe400008f16ff */
[----:B---3--:R-:W-:-:S02]  /*14020*/  LEA R10, P3, R214, R251, 0x2 ;  /* 0x000000fbd60a7211 */ /* 0x008fc400078610ff */
[-C--:B------:R-:W-:Y:S02]  /*14030*/  LEA.HI.X.SX32 R13, R215, R252.reuse, 0x2, P2 ;  /* 0x000000fcd70d7211 */ /* 0x080fe400010f16ff */
[CC--:B----4-:R-:W-:Y:S01]  /*14040*/  LEA R8, P4, R213.reuse, R251.reuse, 0x2 ;  /* 0x000000fbd5087211 */ /* 0x0d0fe200078810ff */
[----:B------:R2:W-:Y:S01]  /*14050*/  STL.64 [R1+0x490], R18 ;  /* 0x0004901201007387 */ /* 0x0005e20000100a00 */
[-C--:B------:R-:W-:Y:S02]  /*14060*/  LEA.HI.X.SX32 R11, R214, R252.reuse, 0x2, P3 ;  /* 0x000000fcd60b7211 */ /* 0x080fe400018f16ff */
[----:B------:R-:W-:Y:S01]  /*14070*/  LEA.HI.X.SX32 R9, R213, R252, 0x2, P4 ;  /* 0x000000fcd5097211 */ /* 0x000fe200020f16ff */
        /* <DEDUP_REMOVED lines=97> */
[-C--:B----4-:R-:W-:Y:S01]  /*14690*/  LEA R14, P1, R171, R251.reuse, 0x2 ;  /* 0x000000fbab0e7211 */ /* 0x090fe200078210ff */
        /* <DEDUP_REMOVED lines=186> */
[----:B----4-:R-:W-:Y:S01]  /*15240*/  LEA R8, P4, R153, R251, 0x2 ;  /* 0x000000fb99087211 */ /* 0x010fe200078810ff */
[----:B------:R2:W-:Y:S01]  /*15250*/  STL.64 [R1+0x7c0], R18 ;  /* 0x0007c01201007387 */ /* 0x0005e20000100a00 */
[-C--:B------:R-:W-:Y:S01]  /*15260*/  LEA.HI.X.SX32 R11, R152, R252.reuse, 0x2, P3 ;  /* 0x000000fc980b7211 */ /* 0x080fe200018f16ff */
[----:B------:R-:W-:Y:S01]  /*15270*/  IMAD R159, R159, UR42, RZ ;  /* 0x0000002a9f9f7c24 */ /* 0x000fe2000f8e02ff */
[----:B------:R-:W-:Y:S01]  /*15280*/  LEA.HI.X.SX32 R9, R153, R252, 0x2, P4 ;  /* 0x000000fc99097211 */ /* 0x000fe200020f16ff */
[----:B------:R3:W-:Y:S01]  /*15290*/  STL.64 [R1+0x7d0], R16 ;  /* 0x0007d01001007387 */ /* 0x0007e20000100a00 */
[C---:B------:R-:W-:Y:S02]  /*152a0*/  SEL R161, R250.reuse, R239, !P0 ;  /* 0x000000effaa17207 */ /* 0x040fe40004000000 */
[C---:B------:R-:W-:Y:S01]  /*152b0*/  SEL R162, R250.reuse, R240, !P0 ;  /* 0x000000f0faa27207 */ /* 0x040fe20004000000 */
[----:B------:R4:W-:Y:S01]  /*152c0*/  STL.64 [R1+0x7d8], R14 ;  /* 0x0007d80e01007387 */ /* 0x0009e20000100a00 */
[----:B------:R-:W-:-:S02]  /*152d0*/  SEL R163, R250, R241, !P0 ;  /* 0x000000f1faa37207 */ /* 0x000fc40004000000 */
[-C--:B--2---:R-:W-:Y:S01]  /*152e0*/  LEA R18, P5, R154, R251.reuse, 0x2 ;  /* 0x000000fb9a127211 */ /* 0x084fe200078a10ff */
[----:B------:R2:W-:Y:S01]  /*152f0*/  STL.64 [R1+0x7e8], R12 ;  /* 0x0007e80c01007387 */ /* 0x0005e20000100a00 */
[----:B---3--:R-:W-:-:S03]  /*15300*/  LEA R16, P6, R155, R251, 0x2 ;  /* 0x000000fb9b107211 */ /* 0x008fc600078c10ff */
[----:B------:R3:W-:Y:S01]  /*15310*/  STL.64 [R1+0x7f0], R10 ;  /* 0x0007f00a01007387 */ /* 0x0007e20000100a00 */
[----:B------:R-:W-:Y:S02]  /*15320*/  SEL R164, R250, R242, !P0 ;  /* 0x000000f2faa47207 */ /* 0x000fe40004000000 */
[-C--:B----4-:R-:W-:Y:S01]  /*15330*/  LEA R14, P1, R156, R251.reuse, 0x2 ;  /* 0x000000fb9c0e7211 */ /* 0x090fe200078210ff */
[----:B------:R4:W-:Y:S01]  /*15340*/  STL.64 [R1+0x800], R8 ;  /* 0x0008000801007387 */ /* 0x0009e20000100a00 */
[----:B------:R-:W-:Y:S01]  /*15350*/  LEA.HI.X.SX32 R19, R154, R252, 0x2, P5 ;  /* 0x000000fc9a137211 */ /* 0x000fe200028f16ff */
[----:B------:R-:W-:Y:S01]  /*15360*/  IMAD R160, R160, UR41, RZ ;  /* 0x00000029a0a07c24 */ /* 0x000fe2000f8e02ff */
[----:B--2---:R-:W-:Y:S01]  /*15370*/  LEA R12, P2, R157, R251, 0x2 ;  /* 0x000000fb9d0c7211 */ /* 0x004fe200078410ff */
[----:B------:R-:W-:Y:S01]  /*15380*/  IMAD R161, R161, UR40, RZ ;  /* 0x00000028a1a17c24 */ /* 0x000fe2000f8e02ff */
[----:B------:R-:W-:Y:S02]  /*15390*/  SEL R243, R250, R243, !P0 ;  /* 0x000000f3faf37207 */ /* 0x000fe40004000000 */
[----:B---3--:R-:W-:-:S02]  /*153a0*/  LEA R10, P3, R158, R251, 0x2 ;  /* 0x000000fb9e0a7211 */ /* 0x008fc400078610ff */
[-C--:B------:R-:W-:Y:S02]  /*153b0*/  LEA.HI.X.SX32 R17, R155, R252.reuse, 0x2, P6 ;  /* 0x000000fc9b117211 */ /* 0x080fe400030f16ff */
[----:B----4-:R-:W-:Y:S01]  /*153c0*/  LEA R8, P4, R159, R251, 0x2 ;  /* 0x000000fb9f087211 */ /* 0x010fe200078810ff */
[----:B------:R-:W-:Y:S01]  /*153d0*/  IMAD R162, R162, UR39, RZ ;  /* 0x00000027a2a27c24 */ /* 0x000fe2000f8e02ff */
[-C--:B------:R-:W-:Y:S01]  /*153e0*/  LEA.HI.X.SX32 R15, R156, R252.reuse, 0x2, P1 ;  /* 0x000000fc9c0f7211 */ /* 0x080fe200008f16ff */
[----:B------:R-:W-:Y:S01]  /*153f0*/  IMAD R163, R163, UR38, RZ ;  /* 0x00000026a3a37c24 */ /* 0x000fe2000f8e02ff */
[-C--:B------:R-:W-:Y:S01]  /*15400*/  LEA.HI.X.SX32 R13, R157, R252.reuse, 0x2, P2 ;  /* 0x000000fc9d0d7211 */ /* 0x080fe200010f16ff */
[----:B------:R-:W-:Y:S01]  /*15410*/  IMAD R164, R164, UR37, RZ ;  /* 0x00000025a4a47c24 */ /* 0x000fe2000f8e02ff */
[-C--:B------:R-:W-:Y:S01]  /*15420*/  LEA.HI.X.SX32 R11, R158, R252.reuse, 0x2, P3 ;  /* 0x000000fc9e0b7211 */ /* 0x080fe200018f16ff */
[----:B------:R2:W-:Y:S01]  /*15430*/  STL.64 [R1+0x808], R18 ;  /* 0x0008081201007387 */ /* 0x0005e20000100a00 */
[----:B------:R-:W-:Y:S01]  /*15440*/  LEA.HI.X.SX32 R9, R159, R252, 0x2, P4 ;  /* 0x000000fc9f097211 */ /* 0x000fe200020f16ff */
[----:B------:R-:W-:Y:S01]  /*15450*/  IMAD R243, R243, UR36, RZ ;  /* 0x00000024f3f37c24 */ /* 0x000fe2000f8e02ff */
[C---:B------:R-:W-:Y:S01]  /*15460*/  SEL R244, R250.reuse, R244, !P0 ;  /* 0x000000f4faf47207 */ /* 0x040fe20004000000 */
[----:B------:R3:W-:Y:S01]  /*15470*/  STL.64 [R1+0x818], R16 ;  /* 0x0008181001007387 */ /* 0x0007e20000100a00 */
[----:B------:R-:W-:-:S03]  /*15480*/  SEL R245, R250, R245, !P0 ;  /* 0x000000f5faf57207 */ /* 0x000fc60004000000 */
[----:B------:R4:W-:Y:S01]  /*15490*/  STL.64 [R1+0x820], R14 ;  /* 0x0008200e01007387 */ /* 0x0009e20000100a00 */
[----:B------:R-:W-:Y:S02]  /*154a0*/  SEL R168, R250, R246, !P0 ;  /* 0x000000f6faa87207 */ /* 0x000fe40004000000 */
[-C--:B--2---:R-:W-:Y:S01]  /*154b0*/  LEA R18, P5, R160, R251.reuse, 0x2 ;  /* 0x000000fba0127211 */ /* 0x084fe200078a10ff */
[----:B------:R2:W-:Y:S01]  /*154c0*/  STL.64 [R1+0x828], R12 ;  /* 0x0008280c01007387 */ /* 0x0005e20000100a00 */
[----:B---3--:R-:W-:-:S03]  /*154d0*/  LEA R16, P6, R161, R251, 0x2 ;  /* 0x000000fba1107211 */ /* 0x008fc600078c10ff */
[----:B------:R3:W-:Y:S01]  /*154e0*/  STL.64 [R1+0x830], R10 ;  /* 0x0008300a01007387 */ /* 0x0007e20000100a00 */
[----:B------:R-:W-:Y:S02]  /*154f0*/  SEL R167, R250, R247, !P0 ;  /* 0x000000f7faa77207 */ /* 0x000fe40004000000 */
[-C--:B----4-:R-:W-:Y:S01]  /*15500*/  LEA R14, P1, R162, R251.reuse, 0x2 ;  /* 0x000000fba20e7211 */ /* 0x090fe200078210ff */
[----:B------:R4:W-:Y:S01]  /*15510*/  STL.64 [R1+0x840], R8 ;  /* 0x0008400801007387 */ /* 0x0009e20000100a00 */
[----:B------:R-:W-:Y:S02]  /*15520*/  LEA.HI.X.SX32 R19, R160, R252, 0x2, P5 ;  /* 0x000000fca0137211 */ /* 0x000fe400028f16ff */
[----:B--2---:R-:W-:Y:S01]  /*15530*/  LEA R12, P2, R163, R251, 0x2 ;  /* 0x000000fba30c7211 */ /* 0x004fe200078410ff */
[----:B------:R-:W-:Y:S01]  /*15540*/  IMAD R244, R244, UR35, RZ ;  /* 0x00000023f4f47c24 */ /* 0x000fe2000f8e02ff */
[----:B------:R-:W-:Y:S02]  /*15550*/  SEL R165, R250, R249, !P0 ;  /* 0x000000f9faa57207 */ /* 0x000fe40004000000 */
[----:B---3--:R-:W-:-:S02]  /*15560*/  LEA R10, P3, R164, R251, 0x2 ;  /* 0x000000fba40a7211 */ /* 0x008fc400078610ff */
[----:B------:R-:W-:Y:S02]  /*15570*/  LEA.HI.X.SX32 R17, R161, R252, 0x2, P6 ;  /* 0x000000fca1117211 */ /* 0x000fe400030f16ff */
[----:B----4-:R-:W-:Y:S01]  /*15580*/  LEA R8, P4, R243, R251, 0x2 ;  /* 0x000000fbf3087211 */ /* 0x010fe200078810ff */
[----:B------:R-:W-:Y:S01]  /*15590*/  IMAD R245, R245, UR34, RZ ;  /* 0x00000022f5f57c24 */ /* 0x000fe2000f8e02ff */
[----:B------:R-:W-:Y:S02]  /*155a0*/  SEL R166, R250, R248, !P0 ;  /* 0x000000f8faa67207 */ /* 0x000fe40004000000 */
[-C--:B------:R-:W-:Y:S01]  /*155b0*/  LEA.HI.X.SX32 R15, R162, R252.reuse, 0x2, P1 ;  /* 0x000000fca20f7211 */ /* 0x080fe200008f16ff */
[----:B------:R-:W-:Y:S01]  /*155c0*/  IMAD R168, R168, UR33, RZ ;  /* 0x00000021a8a87c24 */ /* 0x000fe2000f8e02ff */
[-C--:B------:R-:W-:Y:S01]  /*155d0*/  LEA.HI.X.SX32 R13, R163, R252.reuse, 0x2, P2 ;  /* 0x000000fca30d7211 */ /* 0x080fe200010f16ff */
[----:B------:R-:W2:Y:S01]  /*155e0*/  S2R R133, SR_TID.X ;  /* 0x0000000000857919 */ /* 0x000ea20000002100 */
[-C--:B------:R-:W-:Y:S01]  /*155f0*/  LEA.HI.X.SX32 R11, R164, R252.reuse, 0x2, P3 ;  /* 0x000000fca40b7211 */ /* 0x080fe200018f16ff */
[----:B------:R-:W-:Y:S01]  /*15600*/  IMAD R167, R167, UR32, RZ ;  /* 0x00000020a7a77c24 */ /* 0x000fe2000f8e02ff */
[----:B------:R-:W-:Y:S01]  /*15610*/  LEA.HI.X.SX32 R9, R243, R252, 0x2, P4 ;  /* 0x000000fcf3097211 */ /* 0x000fe200020f16ff */
[----:B------:R3:W-:Y:S01]  /*15620*/  STL.64 [R1+0x848], R18 ;  /* 0x0008481201007387 */ /* 0x0007e20000100a00 */
[----:B------:R-:W-:-:S02]  /*15630*/  IMAD R165, R165, UR30, RZ ;  /* 0x0000001ea5a57c24 */ /* 0x000fc4000f8e02ff */
[----:B------:R-:W-:Y:S01]  /*15640*/  IMAD R166, R166, UR31, RZ ;  /* 0x0000001fa6a67c24 */ /* 0x000fe2000f8e02ff */
[----:B------:R4:W-:Y:S04]  /*15650*/  STL.64 [R1+0x858], R16 ;  /* 0x0008581001007387 */ /* 0x0009e80000100a00 */
[----:B------:R1:W-:Y:S01]  /*15660*/  STL.64 [R1+0x860], R14 ;  /* 0x0008600e01007387 */ /* 0x0003e20000100a00 */
[----:B---3--:R-:W-:-:S03]  /*15670*/  LEA R18, P5, R244, R251, 0x2 ;  /* 0x000000fbf4127211 */ /* 0x008fc600078a10ff */
[----:B------:R3:W-:Y:S01]  /*15680*/  STL.64 [R1+0x870], R12 ;  /* 0x0008700c01007387 */ /* 0x0007e20000100a00 */
[----:B----4-:R-:W-:-:S03]  /*15690*/  LEA R16, P6, R245, R251, 0x2 ;  /* 0x000000fbf5107211 */ /* 0x010fc600078c10ff */
[----:B------:R4:W-:Y:S01]  /*156a0*/  STL.64 [R1+0x878], R10 ;  /* 0x0008780a01007387 */ /* 0x0009e20000100a00 */
[-C--:B------:R-:W-:Y:S02]  /*156b0*/  LEA.HI.X.SX32 R19, R244, R252.reuse, 0x2, P5 ;  /* 0x000000fcf4137211 */ /* 0x080fe400028f16ff */
[CC--:B-1----:R-:W-:Y:S01]  /*156c0*/  LEA R14, P1, R168.reuse, R251.reuse, 0x2 ;  /* 0x000000fba80e7211 */ /* 0x0c2fe200078210ff */
[----:B------:R1:W-:Y:S01]  /*156d0*/  STL.64 [R1+0x888], R8 ;  /* 0x0008880801007387 */ /* 0x0003e20000100a00 */
[-C--:B------:R-:W-:Y:S02]  /*156e0*/  LEA.HI.X.SX32 R17, R245, R252.reuse, 0x2, P6 ;  /* 0x000000fcf5117211 */ /* 0x080fe400030f16ff */
[-C--:B---3--:R-:W-:Y:S02]  /*156f0*/  LEA R12, P2, R167, R251.reuse, 0x2 ;  /* 0x000000fba70c7211 */ /* 0x088fe400078410ff */
[----:B------:R-:W-:Y:S02]  /*15700*/  LEA.HI.X.SX32 R15, R168, R252, 0x2, P1 ;  /* 0x000000fca80f7211 */ /* 0x000fe400008f16ff */
[----:B----4-:R-:W-:-:S02]  /*15710*/  LEA R10, P3, R166, R251, 0x2 ;  /* 0x000000fba60a7211 */ /* 0x010fc400078610ff */
[----:B-1----:R-:W-:Y:S02]  /*15720*/  LEA R8, P4, R165, R251, 0x2 ;  /* 0x000000fba5087211 */ /* 0x002fe400078810ff */
        /* <DEDUP_REMOVED lines=8> */
[----:B------:R3:W-:Y:S01]  /*157b0*/  STL.64 [R1+0x8c0], R10 ;  /* 0x0008c00a01007387 */ /* 0x0007e20000100a00 */
[----:B--2---:R-:W-:-:S02]  /*157c0*/  LOP3.LUT R133, R133, 0x7f, RZ, 0xc0, !PT ;  /* 0x0000007f85857812 */ /* 0x004fc400078ec0ff */
[C---:B------:R-:W-:Y:S02]  /*157d0*/  IADD3 R2, PT, PT, R132.reuse, -0x80, RZ ;  /* 0xffffff8084027810 */ /* 0x040fe40007ffe0ff */
[----:B------:R-:W-:Y:S01]  /*157e0*/  ISETP.NE.U32.AND P0, PT, R133, RZ, PT ;  /* 0x000000ff8500720c */ /* 0x000fe20003f05070 */
[----:B-1----:R-:W-:Y:S01]  /*157f0*/  VIADD R8, R132, 0xffffffff ;  /* 0xffffffff84087836 */ /* 0x002fe20000000000 */
[----:B------:R-:W-:Y:S02]  /*15800*/  UIADD3 UR4, UPT, UPT, UR9, 0x170000, URZ ;  /* 0x0017000009047890 */ /* 0x000fe4000fffe0ff */
[----:B------:R-:W-:Y:S01]  /*15810*/  UIADD3 UR11, UPT, UPT, UR10, UR11, URZ ;  /* 0x0000000b0a0b7290 */ /* 0x000fe2000fffe0ff */
[----:B------:R-:W-:Y:S01]  /*15820*/  UMOV UR8, 0x1 ;  /* 0x0000000100087882 */ /* 0x000fe20000000000 */
[----:B---3--:R-:W-:Y:S10]  /*15830*/  BRA.U UP0, `(.L_x_5) ;  /* 0x0000000100187547 */ /* 0x008ff4000b800000 */
[----:B------:R-:W-:Y:S01]  /*15840*/  ELECT P1, URZ, PT ;  /* 0x0000000000ff782f */ /* 0x000fe20003820000 */
[----:B------:R-:W-:Y:S01]  /*15850*/  IMAD.MOV.U32 R0, RZ, RZ, 0x1 ;  /* 0x00000001ff007424 */ /* 0x000fe200078e00ff */
[----:B------:R-:W-:Y:S01]  /*15860*/  UMOV UR7, 0x40 ;  /* 0x0000004000077882 */ /* 0x000fe20000000000 */
[----:B------:R-:W-:Y:S01]  /*15870*/  UVIRTCOUNT.DEALLOC.SMPOOL 0x80 ;  /* 0x000000800000784c */ /* 0x000fe20000000000 */
[----:B------:R-:W-:-:S09]  /*15880*/  ULEA UR7, UR6, UR7, 0x18 ;  /* 0x0000000706077291 */ /* 0x000fd2000f8ec0ff */
[----:B------:R1:W-:Y:S03]  /*15890*/  @P1 STS.U8 [UR7], R0 ;  /* 0x00000000ff001988 */ /* 0x0003e60008000007 */
.L_x_5:
[----:B------:R-:W-:Y:S01]  /*158a0*/  STTM.x64 tmem[UR11], RZ ;  /* 0x000000ff000079ed */ /* 0x000fe2000834000b */
[----:B------:R-:W-:Y:S01]  /*158b0*/  STTM.x64 tmem[UR11+0x40], RZ ;  /* 0x000040ff000079ed */ /* 0x000fe2000834000b */
[----:B------:R-:W-:Y:S01]  /*158c0*/  STTM.x64 tmem[UR11+0x80], RZ ;  /* 0x000080ff000079ed */ /* 0x000fe2000834000b */
[----:B------:R-:W-:Y:S01]  /*158d0*/  STTM.x64 tmem[UR11+0xc0], RZ ;  /* 0x0000c0ff000079ed */ /* 0x000fe2000834000b */
[----:B------:R-:W2:Y:S02]  /*158e0*/  FENCE.VIEW.ASYNC.T ;  /* 0x00000000000073c6 */ /* 0x000ea40000000200 */
[----:B--2---:R-:W-:Y:S01]  /*158f0*/  VOTEU.ALL UP1, P0 ;  /* 0x0000000000ff7886 */ /* 0x004fe20000020000 */
[----:B------:R-:W2:Y:S01]  /*15900*/  LDCU.64 UR22, c[0x0][0x358] ;  /* 0x00006b00ff1677ac */ /* 0x000ea20008000a00 */
[----:B------:R-:W-:Y:S01]  /*15910*/  ISETP.GE.U32.AND P1, PT, R8, 0x7fffff80, PT ;  /* 0x7fffff800800780c */ /* 0x000fe20003f26070 */
[----:B-----5:R-:W-:Y:S01]  /*15920*/  IMAD R8, R6, 0x3, RZ ;  /* 0x0000000306087824 */ /* 0x020fe200078e02ff */
[----:B------:R-:W-:Y:S01]  /*15930*/  LEA R134, R133, UR9, 0x9 ;  /* 0x0000000985867c11 */ /* 0x000fe2000f8e48ff */
[----:B------:R-:W-:Y:S01]  /*15940*/  VOTEU.ALL UP2, P0 ;  /* 0x0000000000ff7886 */ /* 0x000fe20000040000 */
[----:B------:R-:W-:-:S04]  /*15950*/  @!UP1 UIADD3 UR12, UPT, UPT, -UR8, 0x100000, URZ ;  /* 0x00100000080c9890 */ /* 0x000fc8000fffe1ff */
[----:B------:R-:W-:Y:S02]  /*15960*/  @!UP1 USHF.L.U32 UR13, UR12, 0xb, URZ ;  /* 0x0000000b0c0d9899 */ /* 0x000fe400080006ff */
[----:B------:R-:W-:Y:S01]  /*15970*/  @!UP1 USHF.L.U32 UR12, UR12, 0x1, URZ ;  /* 0x000000010c0c9899 */ /* 0x000fe200080006ff */
[----:B------:R-:W-:Y:S01]  /*15980*/  IMAD R17, R6, 0x14, RZ ;  /* 0x0000001406117824 */ /* 0x000fe200078e02ff */
[----:B------:R-:W-:-:S04]  /*15990*/  @!UP1 UIADD3 UR6, UPT, UPT, -UR8, 0x100000, URZ ;  /* 0x0010000008069890 */ /* 0x000fc8000fffe1ff */
[----:B------:R-:W-:Y:S02]  /*159a0*/  @!UP1 USHF.L.U32 UR7, UR6, 0xb, URZ ;  /* 0x0000000b06079899 */ /* 0x000fe400080006ff */
[----:B------:R-:W-:Y:S01]  /*159b0*/  @!UP1 USHF.L.U32 UR6, UR6, 0x1, URZ ;  /* 0x0000000106069899 */ /* 0x000fe200080006ff */
[----:B------:R-:W-:Y:S01]  /*159c0*/  BAR.SYNC.DEFER_BLOCKING 0x0 ;  /* 0x0000000000007b1d */ /* 0x000fe20000010000 */
[----:B-1----:R-:W-:Y:S01]  /*159d0*/  VIADD R0, R134, 0x100000 ;  /* 0x0010000086007836 */ /* 0x002fe20000000000 */
[----:B------:R-:W-:Y:S01]  /*159e0*/  ISETP.GE.U32.AND P4, PT, R2, 0x7fffff01, PT ;  /* 0x7fffff010200780c */ /* 0x000fe20003f86070 */
[C---:B------:R-:W-:Y:S01]  /*159f0*/  IMAD R21, R6.reuse, 0x18, RZ ;  /* 0x0000001806157824 */ /* 0x040fe200078e02ff */
[----:B------:R-:W-:Y:S01]  /*15a00*/  ISETP.GE.AND P3, PT, R133, R2, PT ;  /* 0x000000028500720c */ /* 0x000fe20003f66270 */
[C---:B------:R-:W-:Y:S01]  /*15a10*/  IMAD R2, R6.reuse, 0xc, RZ ;  /* 0x0000000c06027824 */ /* 0x040fe200078e02ff */
[----:B------:R-:W-:Y:S01]  /*15a20*/  VOTEU.ALL UP1, P0 ;  /* 0x0000000000ff7886 */ /* 0x000fe20000020000 */
[C---:B------:R-:W-:Y:S01]  /*15a30*/  IMAD R9, R6.reuse, 0x5, RZ ;  /* 0x0000000506097824 */ /* 0x040fe200078e02ff */
[-C--:B------:R-:W-:Y:S01]  /*15a40*/  IADD3 R202, P2, PT, R17, R4.reuse, RZ ;  /* 0x0000000411ca7210 */ /* 0x080fe20007f5e0ff */
[----:B------:R-:W-:Y:S01]  /*15a50*/  IMAD R29, R6, 0x1c, RZ ;  /* 0x0000001c061d7824 */ /* 0x000fe200078e02ff */
[----:B------:R-:W-:Y:S01]  /*15a60*/  IADD3 R196, P6, PT, R2, R4, RZ ;  /* 0x0000000402c47210 */ /* 0x000fe20007fde0ff */
[C---:B------:R-:W-:Y:S01]  /*15a70*/  IMAD R10, R6.reuse, 0x6, RZ ;  /* 0x00000006060a7824 */ /* 0x040fe200078e02ff */
[-C--:B------:R-:W-:Y:S01]  /*15a80*/  LEA.HI.X.SX32 R203, R9, R5.reuse, 0x2, P2 ;  /* 0x0000000509cb7211 */ /* 0x080fe200010f16ff */
[----:B------:R-:W-:Y:S01]  /*15a90*/  IMAD R11, R6, 0x7, RZ ;  /* 0x00000007060b7824 */ /* 0x000fe200078e02ff */
[----:B------:R-:W-:Y:S01]  /*15aa0*/  LEA.HI.X.SX32 R197, R8, R5, 0x2, P6 ;  /* 0x0000000508c57211 */ /* 0x000fe200030f16ff */
[C---:B------:R-:W-:Y:S01]  /*15ab0*/  IMAD R45, R6.reuse, 0x24, RZ ;  /* 0x00000024062d7824 */ /* 0x040fe200078e02ff */
[C---:B------:R-:W-:Y:S01]  /*15ac0*/  SHF.L.U32 R20, R6.reuse, 0x4, RZ ;  /* 0x0000000406147819 */ /* 0x040fe200000006ff */
[----:B------:R-:W-:-:S02]  /*15ad0*/  IMAD.SHL.U32 R12, R6, 0x8, RZ ;  /* 0x00000008060c7824 */ /* 0x000fc400078e00ff */
[C---:B------:R-:W-:Y:S02]  /*15ae0*/  IMAD R53, R6.reuse, 0x28, RZ ;  /* 0x0000002806357824 */ /* 0x040fe400078e02ff */
[C---:B------:R-:W-:Y:S02]  /*15af0*/  IMAD R69, R6.reuse, 0x30, RZ ;  /* 0x0000003006457824 */ /* 0x040fe400078e02ff */
[C---:B------:R-:W-:Y:S01]  /*15b00*/  IMAD R61, R6.reuse, 0x2c, RZ ;  /* 0x0000002c063d7824 */ /* 0x040fe200078e02ff */
[----:B------:R-:W1:Y:S02]  /*15b10*/  FENCE.VIEW.ASYNC.S ;  /* 0x00000000000073c6 */ /* 0x000e640000000000 */
[----:B-1----:R1:W3:Y:S02]  /*15b20*/  @!UP1 SYNCS.EXCH.64 URZ, [UR4], UR12 ;  /* 0x0000000c04ff95b2 */ /* 0x0022e40008000100 */
[----:B---3--:R-:W-:Y:S01]  /*15b30*/  BAR.SYNC.DEFER_BLOCKING 0x0 ;  /* 0x0000000000007b1d */ /* 0x008fe20000010000 */
[----:B------:R-:W-:-:S02]  /*15b40*/  IMAD R13, R6, 0x9, RZ ;  /* 0x00000009060d7824 */ /* 0x000fc400078e02ff */
[C---:B------:R-:W-:Y:S02]  /*15b50*/  IMAD R14, R6.reuse, 0xa, RZ ;  /* 0x0000000a060e7824 */ /* 0x040fe400078e02ff */
[C---:B------:R-:W-:Y:S02]  /*15b60*/  IMAD R15, R6.reuse, 0xb, RZ ;  /* 0x0000000b060f7824 */ /* 0x040fe400078e02ff */
[C---:B------:R-:W-:Y:S02]  /*15b70*/  IMAD R77, R6.reuse, 0x34, RZ ;  /* 0x00000034064d7824 */ /* 0x040fe400078e02ff */
[C---:B------:R-:W-:Y:S02]  /*15b80*/  IMAD R85, R6.reuse, 0x38, RZ ;  /* 0x0000003806557824 */ /* 0x040fe400078e02ff */
[C---:B------:R-:W-:Y:S02]  /*15b90*/  IMAD R16, R6.reuse, 0xd, RZ ;  /* 0x0000000d06107824 */ /* 0x040fe400078e02ff */
[----:B------:R-:W-:-:S02]  /*15ba0*/  IMAD R93, R6, 0x3c, RZ ;  /* 0x0000003c065d7824 */ /* 0x000fc400078e02ff */
[C---:B------:R-:W-:Y:S02]  /*15bb0*/  IMAD R109, R6.reuse, 0x44, RZ ;  /* 0x00000044066d7824 */ /* 0x040fe400078e02ff */
[C---:B------:R-:W-:Y:S02]  /*15bc0*/  IMAD R18, R6.reuse, 0xe, RZ ;  /* 0x0000000e06127824 */ /* 0x040fe400078e02ff */
[C---:B------:R-:W-:Y:S02]  /*15bd0*/  IMAD R117, R6.reuse, 0x48, RZ ;  /* 0x0000004806757824 */ /* 0x040fe400078e02ff */
[C---:B------:R-:W-:Y:S02]  /*15be0*/  IMAD R19, R6.reuse, 0xf, RZ ;  /* 0x0000000f06137824 */ /* 0x040fe400078e02ff */
[C---:B------:R-:W-:Y:S01]  /*15bf0*/  IMAD R22, R6.reuse, 0x11, RZ ;  /* 0x0000001106167824 */ /* 0x040fe200078e02ff */
[----:B------:R1:W2:Y:S02]  /*15c00*/  @!UP2 SYNCS.EXCH.64 URZ, [UR9+0x170008], UR6 ;  /* 0x1700080609ffa5b2 */ /* 0x0002a40008000100 */
[----:B------:R-:W-:Y:S01]  /*15c10*/  @!PT LDS RZ, [RZ] ;  /* 0x00000000fffff984 */ /* 0x000fe20000000800 */
[----:B------:R-:W-:Y:S01]  /*15c20*/  @!PT LDS RZ, [RZ] ;  /* 0x00000000fffff984 */ /* 0x000fe20000000800 */
[----:B------:R-:W-:Y:S01]  /*15c30*/  @!PT LDS RZ, [RZ] ;  /* 0x00000000fffff984 */ /* 0x000fe20000000800 */
[----:B--2---:R2:W-:Y:S01]  /*15c40*/  LDGSTS.E [R0], desc[UR22][R4.64], !P1 ;  /* 0x0000000004007fae */ /* 0x0045e2000c9a1016 */
[C---:B------:R-:W-:Y:S01]  /*15c50*/  LEA R198, P1, R6.reuse, R4, 0x3 ;  /* 0x0000000406c67211 */ /* 0x040fe200078218ff */
[----:B------:R-:W-:-:S02]  /*15c60*/  IMAD R125, R6, 0x4c, RZ ;  /* 0x0000004c067d7824 */ /* 0x000fc400078e02ff */
[C---:B------:R-:W-:Y:S02]  /*15c70*/  IMAD R135, R6.reuse, 0x50, RZ ;  /* 0x0000005006877824 */ /* 0x040fe400078e02ff */
[C---:B------:R-:W-:Y:S02]  /*15c80*/  IMAD R136, R6.reuse, 0x54, RZ ;  /* 0x0000005406887824 */ /* 0x040fe400078e02ff */
[C---:B------:R-:W-:Y:S02]  /*15c90*/  IMAD R23, R6.reuse, 0x12, RZ ;  /* 0x0000001206177824 */ /* 0x040fe400078e02ff */
[C---:B------:R-:W-:Y:S01]  /*15ca0*/  IMAD R137, R6.reuse, 0x58, RZ ;  /* 0x0000005806897824 */ /* 0x040fe200078e02ff */
[C---:B--2---:R-:W-:Y:S01]  /*15cb0*/  SHF.L.U32 R0, R6.reuse, 0x1, RZ ;  /* 0x0000000106007819 */ /* 0x044fe200000006ff */
[C---:B------:R-:W-:Y:S02]  /*15cc0*/  IMAD R24, R6.reuse, 0x13, RZ ;  /* 0x0000001306187824 */ /* 0x040fe400078e02ff */
[----:B------:R-:W-:Y:S01]  /*15cd0*/  IMAD R25, R6, 0x15, RZ ;  /* 0x0000001506197824 */ /* 0x000fe200078e02ff */
[----:B------:R-:W-:Y:S01]  /*15ce0*/  LEA.HI.X.SX32 R199, R0, R5, 0x2, P1 ;  /* 0x0000000500c77211 */ /* 0x000fe200008f16ff */
[----:B------:R-:W-:-:S02]  /*15cf0*/  IMAD R138, R6, 0x5c, RZ ;  /* 0x0000005c068a7824 */ /* 0x000fc400078e02ff */
[C---:B------:R-:W-:Y:S02]  /*15d00*/  IMAD R142, R6.reuse, 0x60, RZ ;  /* 0x00000060068e7824 */ /* 0x040fe400078e02ff */
[----:B------:R2:W-:Y:S01]  /*15d10*/  STL.64 [R1+0x48], R198 ;  /* 0x000048c601007387 */ /* 0x0005e20000100a00 */
[C---:B------:R-:W-:Y:S02]  /*15d20*/  IMAD R185, R6.reuse, 0x64, RZ ;  /* 0x0000006406b97824 */ /* 0x040fe400078e02ff */
[C---:B------:R-:W-:Y:S01]  /*15d30*/  IMAD R26, R6.reuse, 0x16, RZ ;  /* 0x00000016061a7824 */ /* 0x040fe200078e02ff */
[----:B------:R3:W-:Y:S01]  /*15d40*/  STL.64 [R1+0x40], R196 ;  /* 0x000040c401007387 */ /* 0x0007e20000100a00 */
[C---:B------:R-:W-:Y:S02]  /*15d50*/  IMAD R193, R6.reuse, 0x68, RZ ;  /* 0x0000006806c17824 */ /* 0x040fe400078e02ff */
[C---:B------:R-:W-:Y:S01]  /*15d60*/  IMAD R27, R6.reuse, 0x17, RZ ;  /* 0x00000017061b7824 */ /* 0x040fe200078e02ff */
[----:B------:R4:W-:Y:S01]  /*15d70*/  STL.64 [R1+0x30], R202 ;  /* 0x000030ca01007387 */ /* 0x0009e20000100a00 */
[----:B------:R-:W-:-:S02]  /*15d80*/  IMAD R28, R6, 0x19, RZ ;  /* 0x00000019061c7824 */ /* 0x000fc400078e02ff */
[C---:B------:R-:W-:Y:S01]  /*15d90*/  IMAD R201, R6.reuse, 0x6c, RZ ;  /* 0x0000006c06c97824 */ /* 0x040fe200078e02ff */
[-C--:B--2---:R-:W-:Y:S01]  /*15da0*/  IADD3 R198, P5, PT, R21, R4.reuse, RZ ;  /* 0x0000000415c67210 */ /* 0x084fe20007fbe0ff */
[C---:B------:R-:W-:Y:S02]  /*15db0*/  IMAD R209, R6.reuse, 0x70, RZ ;  /* 0x0000007006d17824 */ /* 0x040fe400078e02ff */
[C---:B------:R-:W-:Y:S01]  /*15dc0*/  IMAD R30, R6.reuse, 0x1a, RZ ;  /* 0x0000001a061e7824 */ /* 0x040fe200078e02ff */
[-C--:B---3--:R-:W-:Y:S01]  /*15dd0*/  IADD3 R196, P1, PT, R29, R4.reuse, RZ ;  /* 0x000000041dc47210 */ /* 0x088fe20007f3e0ff */
[----:B------:R-:W-:Y:S01]  /*15de0*/  IMAD R217, R6, 0x74, RZ ;  /* 0x0000007406d97824 */ /* 0x000fe200078e02ff */
[-C--:B------:R-:W-:Y:S01]  /*15df0*/  LEA.HI.X.SX32 R199, R10, R5.reuse, 0x2, P5 ;  /* 0x000000050ac77211 */ /* 0x080fe200028f16ff */
[C---:B------:R-:W-:Y:S01]  /*15e00*/  IMAD R31, R6.reuse, 0x1b, RZ ;  /* 0x0000001b061f7824 */ /* 0x040fe200078e02ff */
[-C--:B------:R-:W-:Y:S01]  /*15e10*/  LEA.HI.X.SX32 R197, R11, R5.reuse, 0x2, P1 ;  /* 0x000000050bc57211 */ /* 0x080fe200008f16ff */
[C---:B------:R-:W-:Y:S01]  /*15e20*/  IMAD R225, R6.reuse, 0x78, RZ ;  /* 0x0000007806e17824 */ /* 0x040fe200078e02ff */
[CC--:B----4-:R-:W-:Y:S01]  /*15e30*/  LEA R202, P6, R6.reuse, R4.reuse, 0x5 ;  /* 0x0000000406ca7211 */ /* 0x0d0fe200078c28ff */
[----:B------:R2:W-:Y:S01]  /*15e40*/  STL.64 [R1+0x28], R198 ;  /* 0x000028c601007387 */ /* 0x0005e20000100a00 */
[-C--:B------:R-:W-:Y:S01]  /*15e50*/  IADD3 R8, P1, PT, R61, R4.reuse, RZ ;  /* 0x000000043d087210 */ /* 0x080fe20007f3e0ff */
[----:B------:R-:W-:Y:S01]  /*15e60*/  IMAD R233, R6, 0x7c, RZ ;  /* 0x0000007c06e97824 */ /* 0x000fe200078e02ff */
[-C--:B------:R-:W-:Y:S01]  /*15e70*/  LEA.HI.X.SX32 R203, R12, R5.reuse, 0x2, P6 ;  /* 0x000000050ccb7211 */ /* 0x080fe200030f16ff */
[----:B------:R3:W-:Y:S01]  /*15e80*/  STL.64 [R1+0x20], R196 ;  /* 0x000020c401007387 */ /* 0x0007e20000100a00 */
[-C--:B------:R-:W-:Y:S01]  /*15e90*/  IADD3 R250, P6, PT, R69, R4.reuse, RZ ;  /* 0x0000000445fa7210 */ /* 0x080fe20007fde0ff */
[----:B------:R-:W-:Y:S01]  /*15ea0*/  IMAD R33, R6, 0x1d, RZ ;  /* 0x0000001d06217824 */ /* 0x000fe200078e02ff */
[-C--:B------:R-:W-:Y:S01]  /*15eb0*/  LEA.HI.X.SX32 R9, R15, R5.reuse, 0x2, P1 ;  /* 0x000000050f097211 */ /* 0x080fe200008f16ff */
[----:B------:R-:W-:Y:S01]  /*15ec0*/  STL.64 [R1+0x18], R202 ;  /* 0x000018ca01007387 */ /* 0x000fe20000100a00 */
[----:B------:R-:W-:Y:S01]  /*15ed0*/  LEA.HI.X.SX32 R251, R2, R5, 0x2, P6 ;  /* 0x0000000502fb7211 */ /* 0x000fe200030f16ff */
[C---:B------:R-:W-:Y:S01]  /*15ee0*/  IMAD R35, R6.reuse, 0x1e, RZ ;  /* 0x0000001e06237824 */ /* 0x040fe200078e02ff */
[----:B--2---:R-:W-:Y:S01]  /*15ef0*/  IADD3 R198, P2, PT, R45, R4, RZ ;  /* 0x000000042dc67210 */ /* 0x004fe20007f5e0ff */
[----:B------:R-:W-:-:S02]  /*15f00*/  IMAD R38, R6, 0x84, RZ ;  /* 0x0000008406267824 */ /* 0x000fc400078e02ff */
[C---:B------:R-:W-:Y:S01]  /*15f10*/  IMAD R37, R6.reuse, 0x1f, RZ ;  /* 0x0000001f06257824 */ /* 0x040fe200078e02ff */
[-C--:B---3--:R-:W-:Y:S01]  /*15f20*/  IADD3 R196, P5, PT, R53, R4.reuse, RZ ;  /* 0x0000000435c47210 */ /* 0x088fe20007fbe0ff */
[C---:B------:R-:W-:Y:S01]  /*15f30*/  IMAD R40, R6.reuse, 0x88, RZ ;  /* 0x0000008806287824 */ /* 0x040fe200078e02ff */
[-C--:B------:R-:W-:Y:S01]  /*15f40*/  LEA.HI.X.SX32 R199, R13, R5.reuse, 0x2, P2 ;  /* 0x000000050dc77211 */ /* 0x080fe200010f16ff */
[----:B------:R-:W-:Y:S01]  /*15f50*/  IMAD.SHL.U32 R39, R6, 0x20, RZ ;  /* 0x0000002006277824 */ /* 0x000fe200078e00ff */
[----:B------:R-:W-:Y:S01]  /*15f60*/  LEA.HI.X.SX32 R197, R14, R5, 0x2, P5 ;  /* 0x000000050ec57211 */ /* 0x000fe200028f16ff */
[C---:B------:R-:W-:Y:S01]  /*15f70*/  IMAD R42, R6.reuse, 0x8c, RZ ;  /* 0x0000008c062a7824 */ /* 0x040fe200078e02ff */
[-C--:B------:R-:W-:Y:S01]  /*15f80*/  IADD3 R248, P2, PT, R77, R4.reuse, RZ ;  /* 0x000000044df87210 */ /* 0x080fe20007f5e0ff */
[----:B------:R-:W-:Y:S01]  /*15f90*/  STL.64 [R1+0x10], R198 ;  /* 0x000010c601007387 */ /* 0x000fe20000100a00 */
[----:B------:R-:W-:Y:S01]  /*15fa0*/  IADD3 R246, P5, PT, R85, R4, RZ ;  /* 0x0000000455f67210 */ /* 0x000fe20007fbe0ff */
[----:B------:R-:W-:-:S02]  /*15fb0*/  IMAD R44, R6, 0x90, RZ ;  /* 0x00000090062c7824 */ /* 0x000fc400078e02ff */
[----:B------:R-:W-:Y:S01]  /*15fc0*/  STL.64 [R1+0x8], R196 ;  /* 0x000008c401007387 */ /* 0x000fe20000100a00 */
[C---:B------:R-:W-:Y:S02]  /*15fd0*/  IMAD R41, R6.reuse, 0x21, RZ ;  /* 0x0000002106297824 */ /* 0x040fe400078e02ff */
[C---:B------:R-:W-:Y:S01]  /*15fe0*/  IMAD R43, R6.reuse, 0x22, RZ ;  /* 0x00000022062b7824 */ /* 0x040fe200078e02ff */
[----:B------:R2:W-:Y:S01]  /*15ff0*/  STL.64 [R1+0x1700], R250 ;  /* 0x001700fa01007387 */ /* 0x0005e20000100a00 */
[C---:B------:R-:W-:Y:S02]  /*16000*/  IMAD R46, R6.reuse, 0x94, RZ ;  /* 0x00000094062e7824 */ /* 0x040fe400078e02ff */
[C---:B------:R-:W-:Y:S01]  /*16010*/  IMAD R47, R6.reuse, 0x23, RZ ;  /* 0x00000023062f7824 */ /* 0x040fe200078e02ff */
[----:B------:R3:W-:Y:S01]  /*16020*/  STL.64 [R1], R8 ;  /* 0x0000000801007387 */ /* 0x0007e20000100a00 */
[C---:B------:R-:W-:Y:S02]  /*16030*/  IMAD R48, R6.reuse, 0x98, RZ ;  /* 0x0000009806307824 */ /* 0x040fe400078e02ff */
[----:B------:R-:W-:-:S02]  /*16040*/  IMAD R50, R6, 0x9c, RZ ;  /* 0x0000009c06327824 */ /* 0x000fc400078e02ff */
[C---:B------:R-:W-:Y:S02]  /*16050*/  IMAD R52, R6.reuse, 0xa0, RZ ;  /* 0x000000a006347824 */ /* 0x040fe400078e02ff */
[C---:B------:R-:W-:Y:S01]  /*16060*/  IMAD R49, R6.reuse, 0x25, RZ ;  /* 0x0000002506317824 */ /* 0x040fe200078e02ff */
[----:B--2---:R-:W2:Y:S01]  /*16070*/  LDL.64 R250, [R1+0x28] ;  /* 0x0000280001fa7983 */ /* 0x004ea20000100a00 */
[-C--:B------:R-:W-:Y:S01]  /*16080*/  IADD3 R244, P1, PT, R93, R4.reuse, RZ ;  /* 0x000000045df47210 */ /* 0x080fe20007f3e0ff */
[----:B------:R-:W-:Y:S01]  /*16090*/  IMAD R51, R6, 0x26, RZ ;  /* 0x0000002606337824 */ /* 0x000fe200078e02ff */
[-C--:B------:R-:W-:Y:S01]  /*160a0*/  LEA.HI.X.SX32 R249, R16, R5.reuse, 0x2, P2 ;  /* 0x0000000510f97211 */ /* 0x080fe200010f16ff */
[C---:B------:R-:W-:Y:S01]  /*160b0*/  IMAD R54, R6.reuse, 0xa4, RZ ;  /* 0x000000a406367824 */ /* 0x040fe200078e02ff */
[CC--:B------:R-:W-:Y:S01]  /*160c0*/  LEA R242, P6, R6.reuse, R4.reuse, 0x6 ;  /* 0x0000000406f27211 */ /* 0x0c0fe200078c30ff */
[C---:B------:R-:W-:Y:S01]  /*160d0*/  IMAD R55, R6.reuse, 0x27, RZ ;  /* 0x0000002706377824 */ /* 0x040fe200078e02ff */
[-C--:B------:R-:W-:Y:S01]  /*160e0*/  IADD3 R240, P2, PT, R109, R4.reuse, RZ ;  /* 0x000000046df07210 */ /* 0x080fe20007f5e0ff */
[----:B------:R-:W-:Y:S01]  /*160f0*/  IMAD R56, R6, 0xa8, RZ ;  /* 0x000000a806387824 */ /* 0x000fe200078e02ff */
[-C--:B------:R-:W-:Y:S01]  /*16100*/  LEA.HI.X.SX32 R247, R18, R5.reuse, 0x2, P5 ;  /* 0x0000000512f77211 */ /* 0x080fe200028f16ff */
[C---:B------:R-:W-:Y:S01]  /*16110*/  IMAD R58, R6.reuse, 0xac, RZ ;  /* 0x000000ac063a7824 */ /* 0x040fe200078e02ff */
[-C--:B---3--:R-:W-:Y:S01]  /*16120*/  IADD3 R8, P5, PT, R117, R4.reuse, RZ ;  /* 0x0000000475087210 */ /* 0x088fe20007fbe0ff */
[C---:B------:R-:W-:Y:S01]  /*16130*/  IMAD R60, R6.reuse, 0xb0, RZ ;  /* 0x000000b0063c7824 */ /* 0x040fe200078e02ff */
[-C--:B------:R-:W-:Y:S01]  /*16140*/  LEA.HI.X.SX32 R245, R19, R5.reuse, 0x2, P1 ;  /* 0x0000000513f57211 */ /* 0x080fe200008f16ff */
[----:B------:R-:W-:Y:S01]  /*16150*/  IMAD R57, R6, 0x29, RZ ;  /* 0x0000002906397824 */ /* 0x000fe200078e02ff */
[-C--:B------:R-:W-:Y:S01]  /*16160*/  LEA.HI.X.SX32 R243, R20, R5.reuse, 0x2, P6 ;  /* 0x0000000514f37211 */ /* 0x080fe200030f16ff */
[C---:B------:R-:W-:Y:S01]  /*16170*/  IMAD R59, R6.reuse, 0x2a, RZ ;  /* 0x0000002a063b7824 */ /* 0x040fe200078e02ff */
[-C--:B------:R-:W-:Y:S01]  /*16180*/  IADD3 R10, P1, PT, R125, R4.reuse, RZ ;  /* 0x000000047d0a7210 */ /* 0x080fe20007f3e0ff */
[----:B------:R-:W-:Y:S01]  /*16190*/  IMAD R62, R6, 0xb4, RZ ;  /* 0x000000b4063e7824 */ /* 0x000fe200078e02ff */
[-C--:B------:R-:W-:Y:S01]  /*161a0*/  LEA.HI.X.SX32 R241, R22, R5.reuse, 0x2, P2 ;  /* 0x0000000516f17211 */ /* 0x080fe200010f16ff */
[C---:B------:R-:W-:Y:S01]  /*161b0*/  IMAD R63, R6.reuse, 0x2b, RZ ;  /* 0x0000002b063f7824 */ /* 0x040fe200078e02ff */
[-C--:B------:R-:W-:Y:S01]  /*161c0*/  IADD3 R12, P6, PT, R135, R4.reuse, RZ ;  /* 0x00000004870c7210 */ /* 0x080fe20007fde0ff */
[----:B------:R-:W-:Y:S01]  /*161d0*/  IMAD R64, R6, 0xb8, RZ ;  /* 0x000000b806407824 */ /* 0x000fe200078e02ff */
[-C--:B------:R-:W-:Y:S01]  /*161e0*/  IADD3 R14, P2, PT, R136, R4.reuse, RZ ;  /* 0x00000004880e7210 */ /* 0x080fe20007f5e0ff */
[C---:B------:R-:W-:Y:S01]  /*161f0*/  IMAD R66, R6.reuse, 0xbc, RZ ;  /* 0x000000bc06427824 */ /* 0x040fe200078e02ff */
[-C--:B------:R-:W-:Y:S01]  /*16200*/  LEA.HI.X.SX32 R9, R23, R5.reuse, 0x2, P5 ;  /* 0x0000000517097211 */ /* 0x080fe200028f16ff */
[C---:B------:R-:W-:Y:S01]  /*16210*/  IMAD R68, R6.reuse, 0xc0, RZ ;  /* 0x000000c006447824 */ /* 0x040fe200078e02ff */
[-C--:B------:R-:W-:Y:S01]  /*16220*/  IADD3 R16, P5, PT, R137, R4.reuse, RZ ;  /* 0x0000000489107210 */ /* 0x080fe20007fbe0ff */
[----:B------:R-:W-:Y:S01]  /*16230*/  IMAD R65, R6, 0x2d, RZ ;  /* 0x0000002d06417824 */ /* 0x000fe200078e02ff */
[-C--:B------:R-:W-:Y:S01]  /*16240*/  LEA.HI.X.SX32 R11, R24, R5.reuse, 0x2, P1 ;  /* 0x00000005180b7211 */ /* 0x080fe200008f16ff */
[C---:B------:R-:W-:Y:S01]  /*16250*/  IMAD R67, R6.reuse, 0x2e, RZ ;  /* 0x0000002e06437824 */ /* 0x040fe200078e02ff */
[-C--:B------:R-:W-:Y:S01]  /*16260*/  LEA.HI.X.SX32 R13, R17, R5.reuse, 0x2, P6 ;  /* 0x00000005110d7211 */ /* 0x080fe200030f16ff */
[----:B------:R-:W-:Y:S01]  /*16270*/  IMAD R70, R6, 0xc4, RZ ;  /* 0x000000c406467824 */ /* 0x000fe200078e02ff */
[-C--:B------:R-:W-:Y:S01]  /*16280*/  IADD3 R18, P1, PT, R138, R4.reuse, RZ ;  /* 0x000000048a127210 */ /* 0x080fe20007f3e0ff */
[C---:B------:R-:W-:Y:S01]  /*16290*/  IMAD R71, R6.reuse, 0x2f, RZ ;  /* 0x0000002f06477824 */ /* 0x040fe200078e02ff */
[-C--:B------:R-:W-:Y:S01]  /*162a0*/  LEA.HI.X.SX32 R15, R25, R5.reuse, 0x2, P2 ;  /* 0x00000005190f7211 */ /* 0x080fe200010f16ff */
[----:B------:R-:W-:Y:S01]  /*162b0*/  IMAD R72, R6, 0xc8, RZ ;  /* 0x000000c806487824 */ /* 0x000fe200078e02ff */
[-C--:B------:R-:W-:Y:S01]  /*162c0*/  IADD3 R20, P6, PT, R142, R4.reuse, RZ ;  /* 0x000000048e147210 */ /* 0x080fe20007fde0ff */
[C---:B------:R-:W-:Y:S01]  /*162d0*/  IMAD R74, R6.reuse, 0xcc, RZ ;  /* 0x000000cc064a7824 */ /* 0x040fe200078e02ff */
[-C--:B------:R-:W-:Y:S01]  /*162e0*/  IADD3 R22, P2, PT, R185, R4.reuse, RZ ;  /* 0x00000004b9167210 */ /* 0x080fe20007f5e0ff */
[----:B------:R-:W-:Y:S01]  /*162f0*/  IMAD R76, R6, 0xd0, RZ ;  /* 0x000000d0064c7824 */ /* 0x000fe200078e02ff */
[-C--:B------:R-:W-:Y:S01]  /*16300*/  LEA.HI.X.SX32 R17, R26, R5.reuse, 0x2, P5 ;  /* 0x000000051a117211 */ /* 0x080fe200028f16ff */
[C---:B------:R-:W-:Y:S01]  /*16310*/  IMAD R73, R6.reuse, 0x31, RZ ;  /* 0x0000003106497824 */ /* 0x040fe200078e02ff */
[-C--:B------:R-:W-:Y:S01]  /*16320*/  IADD3 R24, P5, PT, R193, R4.reuse, RZ ;  /* 0x00000004c1187210 */ /* 0x080fe20007fbe0ff */
[C---:B------:R-:W-:Y:S01]  /*16330*/  IMAD R75, R6.reuse, 0x32, RZ ;  /* 0x00000032064b7824 */ /* 0x040fe200078e02ff */
[-C--:B------:R-:W-:Y:S01]  /*16340*/  LEA.HI.X.SX32 R19, R27, R5.reuse, 0x2, P1 ;  /* 0x000000051b137211 */ /* 0x080fe200008f16ff */
[C---:B------:R-:W-:Y:S01]  /*16350*/  IMAD R78, R6.reuse, 0xd4, RZ ;  /* 0x000000d4064e7824 */ /* 0x040fe200078e02ff */
        /* <DEDUP_REMOVED lines=20> */
[C---:B------:R-:W-:Y:S01]  /*164a0*/  LEA R36, P6, R6.reuse, R4, 0x7 ;  /* 0x0000000406247211 */ /* 0x040fe200078c38ff */
[C---:B------:R-:W-:Y:S01]  /*164b0*/  IMAD R92, R6.reuse, 0xf0, RZ ;  /* 0x000000f0065c7824 */ /* 0x040fe200078e02ff */
[-C--:B------:R-:W-:Y:S01]  /*164c0*/  LEA.HI.X.SX32 R31, R33, R5.reuse, 0x2, P2 ;  /* 0x00000005211f7211 */ /* 0x080fe200010f16ff */
[C---:B------:R-:W-:Y:S01]  /*164d0*/  IMAD R89, R6.reuse, 0x39, RZ ;  /* 0x0000003906597824 */ /* 0x040fe200078e02ff */
[----:B------:R-:W-:Y:S01]  /*164e0*/  LEA.HI.X.SX32 R33, R35, R5, 0x2, P5 ;  /* 0x0000000523217211 */ /* 0x000fe200028f16ff */
        /* <DEDUP_REMOVED lines=8> */
[C---:B------:R-:W-:Y:S02]  /*16570*/  IMAD.SHL.U32 R103, R6.reuse, 0x40, RZ ;  /* 0x0000004006677824 */ /* 0x040fe400078e00ff */
        /* <DEDUP_REMOVED lines=66> */
[C---:B------:R-:W-:Y:S02]  /*169a0*/  IMAD.SHL.U32 R189, R6.reuse, 0x4, RZ ;  /* 0x0000000406bd7824 */ /* 0x040fe400078e00ff */
[C---:B------:R-:W-:Y:S02]  /*169b0*/  IMAD R190, R6.reuse, 0x19c, RZ ;  /* 0x0000019c06be7824 */ /* 0x040fe400078e02ff */
[C---:B------:R-:W-:Y:S02]  /*169c0*/  IMAD R191, R6.reuse, 0x66, RZ ;  /* 0x0000006606bf7824 */ /* 0x040fe400078e02ff */
[----:B------:R-:W-:-:S02]  /*169d0*/  IMAD R194, R6, 0x1a4, RZ ;  /* 0x000001a406c27824 */ /* 0x000fc400078e02ff */
[C---:B------:R-:W-:Y:S02]  /*169e0*/  IMAD R192, R6.reuse, 0x1a0, RZ ;  /* 0x000001a006c07824 */ /* 0x040fe400078e02ff */
[----:B------:R-:W-:Y:S01]  /*169f0*/  IMAD R195, R6, 0x67, RZ ;  /* 0x0000006706c37824 */ /* 0x000fe200078e02ff */
[----:B--2---:R2:W-:Y:S04]  /*16a00*/  STL.64 [R1+0x1708], R250 ;  /* 0x001708fa01007387 */ /* 0x0045e80000100a00 */
[----:B--2---:R-:W2:Y:S01]  /*16a10*/  LDL.64 R250, [R1+0x30] ;  /* 0x0000300001fa7983 */ /* 0x004ea20000100a00 */
[----:B------:R-:W-:Y:S02]  /*16a20*/  IADD3 R38, P2, PT, R38, R4, RZ ;  /* 0x0000000426267210 */ /* 0x000fe40007f5e0ff */
[----:B------:R-:W-:-:S02]  /*16a30*/  LEA.HI.X.SX32 R35, R37, R5, 0x2, P1 ;  /* 0x0000000525237211 */ /* 0x000fc400008f16ff */
[-C--:B------:R-:W-:Y:S02]  /*16a40*/  IADD3 R40, P5, PT, R40, R4.reuse, RZ ;  /* 0x0000000428287210 */ /* 0x080fe40007fbe0ff */
[-C--:B------:R-:W-:Y:S02]  /*16a50*/  LEA.HI.X.SX32 R37, R39, R5.reuse, 0x2, P6 ;  /* 0x0000000527257211 */ /* 0x080fe400030f16ff */
[-C--:B------:R-:W-:Y:S02]  /*16a60*/  IADD3 R42, P1, PT, R42, R4.reuse, RZ ;  /* 0x000000042a2a7210 */ /* 0x080fe40007f3e0ff */
[----:B------:R-:W-:Y:S02]  /*16a70*/  IADD3 R44, P6, PT, R44, R4, RZ ;  /* 0x000000042c2c7210 */ /* 0x000fe40007fde0ff */
[-C--:B------:R-:W-:Y:S02]  /*16a80*/  LEA.HI.X.SX32 R39, R41, R5.reuse, 0x2, P2 ;  /* 0x0000000529277211 */ /* 0x080fe400010f16ff */
[----:B------:R-:W-:-:S02]  /*16a90*/  LEA.HI.X.SX32 R41, R43, R5, 0x2, P5 ;  /* 0x000000052b297211 */ /* 0x000fc400028f16ff */
[-C--:B------:R-:W-:Y:S02]  /*16aa0*/  IADD3 R46, P2, PT, R46, R4.reuse, RZ ;  /* 0x000000042e2e7210 */ /* 0x080fe40007f5e0ff */
[-C--:B------:R-:W-:Y:S02]  /*16ab0*/  LEA.HI.X.SX32 R43, R47, R5.reuse, 0x2, P1 ;  /* 0x000000052f2b7211 */ /* 0x080fe400008f16ff */
[-C--:B------:R-:W-:Y:S02]  /*16ac0*/  IADD3 R48, P5, PT, R48, R4.reuse, RZ ;  /* 0x0000000430307210 */ /* 0x080fe40007fbe0ff */
[----:B------:R-:W-:Y:S02]  /*16ad0*/  LEA.HI.X.SX32 R45, R45, R5, 0x2, P6 ;  /* 0x000000052d2d7211 */ /* 0x000fe400030f16ff */
[-C--:B------:R-:W-:Y:S02]  /*16ae0*/  IADD3 R50, P1, PT, R50, R4.reuse, RZ ;  /* 0x0000000432327210 */ /* 0x080fe40007f3e0ff */
[----:B------:R-:W-:-:S02]  /*16af0*/  IADD3 R52, P6, PT, R52, R4, RZ ;  /* 0x0000000434347210 */ /* 0x000fc40007fde0ff */
[-C--:B------:R-:W-:Y:S02]  /*16b00*/  LEA.HI.X.SX32 R47, R49, R5.reuse, 0x2, P2 ;  /* 0x00000005312f7211 */ /* 0x080fe400010f16ff */
[-C--:B------:R-:W-:Y:S02]  /*16b10*/  LEA.HI.X.SX32 R49, R51, R5.reuse, 0x2, P5 ;  /* 0x0000000533317211 */ /* 0x080fe400028f16ff */
[-C--:B------:R-:W-:Y:S02]  /*16b20*/  IADD3 R54, P2, PT, R54, R4.reuse, RZ ;  /* 0x0000000436367210 */ /* 0x080fe40007f5e0ff */
[-C--:B------:R-:W-:Y:S02]  /*16b30*/  LEA.HI.X.SX32 R51, R55, R5.reuse, 0x2, P1 ;  /* 0x0000000537337211 */ /* 0x080fe400008f16ff */
[----:B------:R-:W-:Y:S02]  /*16b40*/  IADD3 R56, P5, PT, R56, R4, RZ ;  /* 0x0000000438387210 */ /* 0x000fe40007fbe0ff */
[----:B------:R-:W-:-:S02]  /*16b50*/  LEA.HI.X.SX32 R53, R53, R5, 0x2, P6 ;  /* 0x0000000535357211 */ /* 0x000fc400030f16ff */
[-C--:B------:R-:W-:Y:S02]  /*16b60*/  IADD3 R58, P1, PT, R58, R4.reuse, RZ ;  /* 0x000000043a3a7210 */ /* 0x080fe40007f3e0ff */
[-C--:B------:R-:W-:Y:S02]  /*16b70*/  IADD3 R60, P6, PT, R60, R4.reuse, RZ ;  /* 0x000000043c3c7210 */ /* 0x080fe40007fde0ff */
[-C--:B------:R-:W-:Y:S02]  /*16b80*/  LEA.HI.X.SX32 R55, R57, R5.reuse, 0x2, P2 ;  /* 0x0000000539377211 */ /* 0x080fe400010f16ff */
[-C--:B------:R-:W-:Y:S02]  /*16b90*/  LEA.HI.X.SX32 R57, R59, R5.reuse, 0x2, P5 ;  /* 0x000000053b397211 */ /* 0x080fe400028f16ff */
        /* <DEDUP_REMOVED lines=37> */
[----:B------:R-:W-:-:S02]  /*16df0*/  LEA R100, P6, R6, R4, 0x8 ;  /* 0x0000000406647211 */ /* 0x000fc400078c40ff */
[-C--:B------:R-:W-:Y:S02]  /*16e00*/  LEA.HI.X.SX32 R95, R97, R5.reuse, 0x2, P2 ;  /* 0x00000005615f7211 */ /* 0x080fe400010f16ff */
[-C--:B------:R-:W-:Y:S02]  /*16e10*/  LEA.HI.X.SX32 R97, R99, R5.reuse, 0x2, P5 ;  /* 0x0000000563617211 */ /* 0x080fe400028f16ff */
[-C--:B------:R-:W-:Y:S02]  /*16e20*/  LEA.HI.X.SX32 R99, R101, R5.reuse, 0x2, P1 ;  /* 0x0000000565637211 */ /* 0x080fe400008f16ff */
[----:B------:R-:W-:Y:S02]  /*16e30*/  LEA.HI.X.SX32 R101, R103, R5, 0x2, P6 ;  /* 0x0000000567657211 */ /* 0x000fe400030f16ff */
[----:B------:R-:W-:-:S04]  /*16e40*/  IADD3 R108, P6, PT, R108, R4, RZ ;  /* 0x000000046c6c7210 */ /* 0x000fc80007fde0ff */
[----:B------:R-:W-:Y:S02]  /*16e50*/  LEA.HI.X.SX32 R109, R109, R5, 0x2, P6 ;  /* 0x000000056d6d7211 */ /* 0x000fe400030f16ff */
[----:B------:R-:W-:-:S04]  /*16e60*/  IADD3 R116, P6, PT, R116, R4, RZ ;  /* 0x0000000474747210 */ /* 0x000fc80007fde0ff */
[-C--:B------:R-:W-:Y:S02]  /*16e70*/  LEA.HI.X.SX32 R117, R117, R5.reuse, 0x2, P6 ;  /* 0x0000000575757211 */ /* 0x080fe400030f16ff */
[-C--:B------:R-:W-:Y:S02]  /*16e80*/  IADD3 R124, P6, PT, R124, R4.reuse, RZ ;  /* 0x000000047c7c7210 */ /* 0x080fe40007fde0ff */
[-C--:B------:R-:W-:Y:S02]  /*16e90*/  IADD3 R102, P2, PT, R102, R4.reuse, RZ ;  /* 0x0000000466667210 */ /* 0x080fe40007f5e0ff */
[----:B------:R-:W-:Y:S02]  /*16ea0*/  LEA.HI.X.SX32 R125, R125, R5, 0x2, P6 ;  /* 0x000000057d7d7211 */ /* 0x000fe400030f16ff */
[-C--:B------:R-:W-:Y:S02]  /*16eb0*/  IADD3 R144, P6, PT, R144, R4.reuse, RZ ;  /* 0x0000000490907210 */ /* 0x080fe40007fde0ff */
[----:B------:R-:W-:-:S02]  /*16ec0*/  IADD3 R104, P5, PT, R104, R4, RZ ;  /* 0x0000000468687210 */ /* 0x000fc40007fbe0ff */
[-C--:B------:R-:W-:Y:S02]  /*16ed0*/  IADD3 R106, P1, PT, R106, R4.reuse, RZ ;  /* 0x000000046a6a7210 */ /* 0x080fe40007f3e0ff */
[-C--:B------:R-:W-:Y:S02]  /*16ee0*/  LEA.HI.X.SX32 R103, R105, R5.reuse, 0x2, P2 ;  /* 0x0000000569677211 */ /* 0x080fe400010f16ff */
[-C--:B------:R-:W-:Y:S02]  /*16ef0*/  LEA.HI.X.SX32 R145, R135, R5.reuse, 0x2, P6 ;  /* 0x0000000587917211 */ /* 0x080fe400030f16ff */
[-C--:B------:R-:W-:Y:S01]  /*16f00*/  LEA.HI.X.SX32 R105, R107, R5.reuse, 0x2, P5 ;  /* 0x000000056b697211 */ /* 0x080fe200028f16ff */
[----:B------:R-:W-:Y:S01]  /*16f10*/  IMAD R0, R6, 0x69, RZ ;  /* 0x0000006906007824 */ /* 0x000fe200078e02ff */
[-C--:B------:R-:W-:Y:S01]  /*16f20*/  IADD3 R110, P2, PT, R110, R4.reuse, RZ ;  /* 0x000000046e6e7210 */ /* 0x080fe20007f5e0ff */
[----:B------:R-:W-:Y:S01]  /*16f30*/  IMAD R196, R6, 0x1a8, RZ ;  /* 0x000001a806c47824 */ /* 0x000fe200078e02ff */
[-C--:B------:R-:W-:Y:S01]  /*16f40*/  IADD3 R152, P6, PT, R152, R4.reuse, RZ ;  /* 0x0000000498987210 */ /* 0x080fe20007fde0ff */
[----:B------:R-:W-:Y:S01]  /*16f50*/  IMAD R198, R6, 0x1ac, RZ ;  /* 0x000001ac06c67824 */ /* 0x000fe200078e02ff */
[-C--:B------:R-:W-:Y:S01]  /*16f60*/  IADD3 R112, P5, PT, R112, R4.reuse, RZ ;  /* 0x0000000470707210 */ /* 0x080fe20007fbe0ff */
[C---:B------:R-:W-:Y:S01]  /*16f70*/  IMAD R2, R6.reuse, 0x6b, RZ ;  /* 0x0000006b06027824 */ /* 0x040fe200078e02ff */
[-C--:B------:R-:W-:Y:S01]  /*16f80*/  LEA.HI.X.SX32 R107, R111, R5.reuse, 0x2, P1 ;  /* 0x000000056f6b7211 */ /* 0x080fe200008f16ff */
[----:B------:R-:W-:Y:S01]  /*16f90*/  IMAD R202, R6, 0x1b4, RZ ;  /* 0x000001b406ca7824 */ /* 0x000fe200078e02ff */
[-C--:B------:R-:W-:Y:S01]  /*16fa0*/  IADD3 R114, P1, PT, R114, R4.reuse, RZ ;  /* 0x0000000472727210 */ /* 0x080fe20007f3e0ff */
[C---:B------:R-:W-:Y:S01]  /*16fb0*/  IMAD R200, R6.reuse, 0x1b0, RZ ;  /* 0x000001b006c87824 */ /* 0x040fe200078e02ff */
[-C--:B------:R-:W-:Y:S01]  /*16fc0*/  LEA.HI.X.SX32 R111, R113, R5.reuse, 0x2, P2 ;  /* 0x00000005716f7211 */ /* 0x080fe200010f16ff */
[----:B------:R-:W-:Y:S01]  /*16fd0*/  IMAD R204, R6, 0x1b8, RZ ;  /* 0x000001b806cc7824 */ /* 0x000fe200078e02ff */
[-C--:B------:R-:W-:Y:S01]  /*16fe0*/  LEA.HI.X.SX32 R153, R136, R5.reuse, 0x2, P6 ;  /* 0x0000000588997211 */ /* 0x080fe200030f16ff */
[C---:B------:R-:W-:Y:S01]  /*16ff0*/  IMAD R206, R6.reuse, 0x1bc, RZ ;  /* 0x000001bc06ce7824 */ /* 0x040fe200078e02ff */
        /* <DEDUP_REMOVED lines=13> */
[C---:B------:R-:W-:Y:S01]  /*170d0*/  IMAD R220, R6.reuse, 0x1d8, RZ ;  /* 0x000001d806dc7824 */ /* 0x040fe200078e02ff */
[-C--:B------:R-:W-:Y:S01]  /*170e0*/  LEA.HI.X.SX32 R161, R137, R5.reuse, 0x2, P6 ;  /* 0x0000000589a17211 */ /* 0x080fe200030f16ff */
[C---:B------:R-:W-:Y:S01]  /*170f0*/  IMAD R222, R6.reuse, 0x1dc, RZ ;  /* 0x000001dc06de7824 */ /* 0x040fe200078e02ff */
[-C--:B------:R-:W-:Y:S01]  /*17100*/  LEA.HI.X.SX32 R121, R123, R5.reuse, 0x2, P5 ;  /* 0x000000057b797211 */ /* 0x080fe200028f16ff */
[----:B------:R-:W-:Y:S01]  /*17110*/  IMAD R226, R6, 0x1e4, RZ ;  /* 0x000001e406e27824 */ /* 0x000fe200078e02ff */
[-C--:B------:R-:W-:Y:S01]  /*17120*/  IADD3 R126, P2, PT, R126, R4.reuse, RZ ;  /* 0x000000047e7e7210 */ /* 0x080fe20007f5e0ff */
        /* <DEDUP_REMOVED lines=13> */
[-C--:B------:R-:W-:Y:S01]  /*17200*/  LEA.HI.X.SX32 R147, R140, R5.reuse, 0x2, P2 ;  /* 0x000000058c937211 */ /* 0x080fe200010f16ff */
[----:B------:R-:W3:Y:S01]  /*17210*/  S2R R252, SR_TID.X ;  /* 0x0000000000fc7919 */ /* 0x000ee20000002100 */
[----:B------:R-:W-:Y:S01]  /*17220*/  LEA.HI.X.SX32 R149, R141, R5, 0x2, P5 ;  /* 0x000000058d957211 */ /* 0x000fe200028f16ff */
[----:B------:R-:W4:Y:S01]  /*17230*/  LDC R135, c[0x0][0x3a0] ;  /* 0x0000e800ff877b82 */ /* 0x000f220000000800 */
[----:B--2---:R2:W-:Y:S04]  /*17240*/  STL.64 [R1+0x1710], R250 ;  /* 0x001710fa01007387 */ /* 0x0045e80000100a00 */
[----:B------:R-:W3:Y:S04]  /*17250*/  LDL.64 R136, [R1+0x48] ;  /* 0x0000480001887983 */ /* 0x000ee80000100a00 */
[----:B------:R-:W4:Y:S01]  /*17260*/  LDL.64 R140, [R1+0x40] ;  /* 0x00004000018c7983 */ /* 0x000f220000100a00 */
[----:B------:R-:W-:-:S04]  /*17270*/  IADD3 R130, P1, PT, R130, R4, RZ ;  /* 0x0000000482827210 */ /* 0x000fc80007f3e0ff */
[-C--:B------:R-:W-:Y:S02]  /*17280*/  LEA.HI.X.SX32 R131, R139, R5.reuse, 0x2, P1 ;  /* 0x000000058b837211 */ /* 0x080fe400008f16ff */
[-C--:B------:R-:W-:Y:S02]  /*17290*/  IADD3 R150, P1, PT, R150, R4.reuse, RZ ;  /* 0x0000000496967210 */ /* 0x080fe40007f3e0ff */
[-C--:B------:R-:W-:Y:S02]  /*172a0*/  IADD3 R154, P2, PT, R154, R4.reuse, RZ ;  /* 0x000000049a9a7210 */ /* 0x080fe40007f5e0ff */
[----:B------:R-:W-:Y:S02]  /*172b0*/  LEA.HI.X.SX32 R151, R143, R5, 0x2, P1 ;  /* 0x000000058f977211 */ /* 0x000fe400008f16ff */
[-C--:B------:R-:W-:Y:S02]  /*172c0*/  IADD3 R156, P5, PT, R156, R4.reuse, RZ ;  /* 0x000000049c9c7210 */ /* 0x080fe40007fbe0ff */
[----:B------:R-:W-:-:S02]  /*172d0*/  IADD3 R158, P1, PT, R158, R4, RZ ;  /* 0x000000049e9e7210 */ /* 0x000fc40007f3e0ff */
[-C--:B------:R-:W-:Y:S02]  /*172e0*/  LEA.HI.X.SX32 R155, R155, R5.reuse, 0x2, P2 ;  /* 0x000000059b9b7211 */ /* 0x080fe400010f16ff */
[-C--:B------:R-:W-:Y:S02]  /*172f0*/  LEA.HI.X.SX32 R157, R157, R5.reuse, 0x2, P5 ;  /* 0x000000059d9d7211 */ /* 0x080fe400028f16ff */
[-C--:B------:R-:W-:Y:S02]  /*17300*/  IADD3 R162, P2, PT, R162, R4.reuse, RZ ;  /* 0x00000004a2a27210 */ /* 0x080fe40007f5e0ff */
[----:B------:R-:W-:Y:S02]  /*17310*/  LEA.HI.X.SX32 R159, R159, R5, 0x2, P1 ;  /* 0x000000059f9f7211 */ /* 0x000fe400008f16ff */
[-C--:B------:R-:W-:Y:S02]  /*17320*/  IADD3 R164, P5, PT, R164, R4.reuse, RZ ;  /* 0x00000004a4a47210 */ /* 0x080fe40007fbe0ff */
[----:B------:R-:W-:-:S02]  /*17330*/  IADD3 R166, P1, PT, R166, R4, RZ ;  /* 0x00000004a6a67210 */ /* 0x000fc40007f3e0ff */
[-C--:B------:R-:W-:Y:S02]  /*17340*/  LEA.HI.X.SX32 R163, R163, R5.reuse, 0x2, P2 ;  /* 0x00000005a3a37211 */ /* 0x080fe400010f16ff */
[-C--:B------:R-:W-:Y:S02]  /*17350*/  IADD3 R168, P6, PT, R168, R4.reuse, RZ ;  /* 0x00000004a8a87210 */ /* 0x080fe40007fde0ff */
[-C--:B------:R-:W-:Y:S02]  /*17360*/  LEA.HI.X.SX32 R165, R165, R5.reuse, 0x2, P5 ;  /* 0x00000005a5a57211 */ /* 0x080fe400028f16ff */
[-C--:B------:R-:W-:Y:S02]  /*17370*/  IADD3 R170, P2, PT, R170, R4.reuse, RZ ;  /* 0x00000004aaaa7210 */ /* 0x080fe40007f5e0ff */
[----:B------:R-:W-:Y:S02]  /*17380*/  LEA.HI.X.SX32 R167, R167, R5, 0x2, P1 ;  /* 0x00000005a7a77211 */ /* 0x000fe400008f16ff */
[----:B------:R-:W-:-:S02]  /*17390*/  IADD3 R172, P5, PT, R172, R4, RZ ;  /* 0x00000004acac7210 */ /* 0x000fc40007fbe0ff */
[-C--:B------:R-:W-:Y:S02]  /*173a0*/  IADD3 R174, P1, PT, R174, R4.reuse, RZ ;  /* 0x00000004aeae7210 */ /* 0x080fe40007f3e0ff */
[-C--:B------:R-:W-:Y:S02]  /*173b0*/  LEA.HI.X.SX32 R169, R138, R5.reuse, 0x2, P6 ;  /* 0x000000058aa97211 */ /* 0x080fe400030f16ff */
[-C--:B------:R-:W-:Y:S02]  /*173c0*/  LEA.HI.X.SX32 R171, R171, R5.reuse, 0x2, P2 ;  /* 0x00000005abab7211 */ /* 0x080fe400010f16ff */
[-C--:B------:R-:W-:Y:S02]  /*173d0*/  IADD3 R176, P6, PT, R176, R4.reuse, RZ ;  /* 0x00000004b0b07210 */ /* 0x080fe40007fde0ff */
[----:B------:R-:W-:Y:S02]  /*173e0*/  LEA.HI.X.SX32 R173, R173, R5, 0x2, P5 ;  /* 0x00000005adad7211 */ /* 0x000fe400028f16ff */
[----:B------:R-:W-:-:S02]  /*173f0*/  IADD3 R178, P2, PT, R178, R4, RZ ;  /* 0x00000004b2b27210 */ /* 0x000fc40007f5e0ff */
[-C--:B------:R-:W-:Y:S02]  /*17400*/  LEA.HI.X.SX32 R175, R175, R5.reuse, 0x2, P1 ;  /* 0x00000005afaf7211 */ /* 0x080fe400008f16ff */
[-C--:B------:R-:W-:Y:S02]  /*17410*/  IADD3 R180, P5, PT, R180, R4.reuse, RZ ;  /* 0x00000004b4b47210 */ /* 0x080fe40007fbe0ff */
[-C--:B------:R-:W-:Y:S02]  /*17420*/  IADD3 R182, P1, PT, R182, R4.reuse, RZ ;  /* 0x00000004b6b67210 */ /* 0x080fe40007f3e0ff */
[-C--:B------:R-:W-:Y:S02]  /*17430*/  LEA.HI.X.SX32 R177, R142, R5.reuse, 0x2, P6 ;  /* 0x000000058eb17211 */ /* 0x080fe400030f16ff */
[----:B------:R-:W-:Y:S02]  /*17440*/  LEA.HI.X.SX32 R179, R179, R5, 0x2, P2 ;  /* 0x00000005b3b37211 */ /* 0x000fe400010f16ff */
[----:B------:R-:W-:-:S02]  /*17450*/  IADD3 R184, P6, PT, R184, R4, RZ ;  /* 0x00000004b8b87210 */ /* 0x000fc40007fde0ff */
[-C--:B------:R-:W-:Y:S02]  /*17460*/  LEA.HI.X.SX32 R181, R181, R5.reuse, 0x2, P5 ;  /* 0x00000005b5b57211 */ /* 0x080fe400028f16ff */
[-C--:B------:R-:W-:Y:S02]  /*17470*/  IADD3 R186, P2, PT, R186, R4.reuse, RZ ;  /* 0x00000004baba7210 */ /* 0x080fe40007f5e0ff */
[-C--:B------:R-:W-:Y:S02]  /*17480*/  LEA.HI.X.SX32 R183, R183, R5.reuse, 0x2, P1 ;  /* 0x00000005b7b77211 */ /* 0x080fe400008f16ff */
[-C--:B--2---:R-:W-:Y:S02]  /*17490*/  LEA R250, P5, R6, R4.reuse, 0x4 ;  /* 0x0000000406fa7211 */ /* 0x084fe400078a20ff */
[----:B------:R-:W-:Y:S02]  /*174a0*/  IADD3 R188, P1, PT, R188, R4, RZ ;  /* 0x00000004bcbc7210 */ /* 0x000fe40007f3e0ff */
[----:B------:R-:W-:-:S02]  /*174b0*/  LEA.HI.X.SX32 R185, R185, R5, 0x2, P6 ;  /* 0x00000005b9b97211 */ /* 0x000fc400030f16ff */
[-C--:B------:R-:W-:Y:S02]  /*174c0*/  LEA.HI.X.SX32 R187, R187, R5.reuse, 0x2, P2 ;  /* 0x00000005bbbb7211 */ /* 0x080fe400010f16ff */
[-C--:B------:R-:W-:Y:S02]  /*174d0*/  IADD3 R190, P6, PT, R190, R4.reuse, RZ ;  /* 0x00000004bebe7210 */ /* 0x080fe40007fde0ff */
[CC--:B------:R-:W-:Y:S02]  /*174e0*/  LEA.HI.X.SX32 R251, R189.reuse, R5.reuse, 0x2, P5 ;  /* 0x00000005bdfb7211 */ /* 0x0c0fe400028f16ff */
[-C--:B------:R-:W-:Y:S02]  /*174f0*/  IADD3 R138, P2, PT, R189, R4.reuse, RZ ;  /* 0x00000004bd8a7210 */ /* 0x080fe40007f5e0ff */
[----:B------:R-:W-:Y:S02]  /*17500*/  LEA.HI.X.SX32 R189, R191, R5, 0x2, P1 ;  /* 0x00000005bfbd7211 */ /* 0x000fe400008f16ff */
[----:B------:R-:W-:-:S02]  /*17510*/  IADD3 R194, P5, PT, R194, R4, RZ ;  /* 0x00000004c2c27210 */ /* 0x000fc40007fbe0ff */
[-C--:B------:R-:W-:Y:S02]  /*17520*/  IADD3 R192, P1, PT, R192, R4.reuse, RZ ;  /* 0x00000004c0c07210 */ /* 0x080fe40007f3e0ff */
[-C--:B------:R-:W-:Y:S02]  /*17530*/  LEA.HI.X.SX32 R191, R195, R5.reuse, 0x2, P6 ;  /* 0x00000005c3bf7211 */ /* 0x080fe400030f16ff */
[-C--:B------:R-:W-:Y:S01]  /*17540*/  LEA.HI.X.SX32 R195, R0, R5.reuse, 0x2, P5 ;  /* 0x0000000500c37211 */ /* 0x080fe200028f16ff */
[----:B------:R-:W-:Y:S01]  /*17550*/  IMAD R0, R6, 0x6a, RZ ;  /* 0x0000006a06007824 */ /* 0x000fe200078e02ff */
[----:B------:R-:W-:Y:S02]  /*17560*/  LEA.HI.X.SX32 R193, R193, R5, 0x2, P1 ;  /* 0x00000005c1c17211 */ /* 0x000fe400008f16ff */
[-C--:B------:R-:W-:Y:S02]  /*17570*/  IADD3 R196, P1, PT, R196, R4.reuse, RZ ;  /* 0x00000004c4c47210 */ /* 0x080fe40007f3e0ff */
[----:B------:R-:W-:-:S02]  /*17580*/  IADD3 R198, P5, PT, R198, R4, RZ ;  /* 0x00000004c6c67210 */ /* 0x000fc40007fbe0ff */
[-C--:B------:R-:W-:Y:S01]  /*17590*/  LEA.HI.X.SX32 R197, R0, R5.reuse, 0x2, P1 ;  /* 0x0000000500c57211 */ /* 0x080fe200008f16ff */
[----:B------:R-:W-:Y:S01]  /*175a0*/  IMAD R0, R6, 0x6d, RZ ;  /* 0x0000006d06007824 */ /* 0x000fe200078e02ff */
[-C--:B------:R-:W-:Y:S02]  /*175b0*/  LEA.HI.X.SX32 R199, R2, R5.reuse, 0x2, P5 ;  /* 0x0000000502c77211 */ /* 0x080fe400028f16ff */
[-C--:B------:R-:W-:Y:S02]  /*175c0*/  IADD3 R202, P5, PT, R202, R4.reuse, RZ ;  /* 0x00000004caca7210 */ /* 0x080fe40007fbe0ff */
[-C--:B------:R-:W-:Y:S02]  /*175d0*/  IADD3 R200, P1, PT, R200, R4.reuse, RZ ;  /* 0x00000004c8c87210 */ /* 0x080fe40007f3e0ff */
[-C--:B------:R-:W-:Y:S01]  /*175e0*/  LEA.HI.X.SX32 R203, R0, R5.reuse, 0x2, P5 ;  /* 0x0000000500cb7211 */ /* 0x080fe200028f16ff */
[C---:B------:R-:W-:Y:S01]  /*175f0*/  IMAD R0, R6.reuse, 0x6e, RZ ;  /* 0x0000006e06007824 */ /* 0x040fe200078e02ff */
[----:B------:R-:W-:Y:S01]  /*17600*/  LEA.HI.X.SX32 R201, R201, R5, 0x2, P1 ;  /* 0x00000005c9c97211 */ /* 0x000fe200008f16ff */
[----:B------:R-:W-:Y:S01]  /*17610*/  IMAD R2, R6, 0x6f, RZ ;  /* 0x0000006f06027824 */ /* 0x000fe200078e02ff */
[----:B------:R-:W-:-:S02]  /*17620*/  IADD3 R204, P1, PT, R204, R4, RZ ;  /* 0x00000004cccc7210 */ /* 0x000fc40007f3e0ff */
[-C--:B------:R-:W-:Y:S02]  /*17630*/  IADD3 R206, P5, PT, R206, R4.reuse, RZ ;  /* 0x00000004cece7210 */ /* 0x080fe40007fbe0ff */
        /* <DEDUP_REMOVED lines=37> */
[----:B------:R-:W-:Y:S02]  /*17890*/  IADD3 R232, P1, PT, R232, R4, RZ ;  /* 0x00000004e8e87210 */ /* 0x000fe40007f3e0ff */
[-C--:B------:R-:W-:Y:S01]  /*178a0*/  LEA.HI.X.SX32 R235, R0, R5.reuse, 0x2, P5 ;  /* 0x0000000500eb7211 */ /* 0x080fe200028f16ff */
[----:B------:R-:W-:Y:S01]  /*178b0*/  IMAD R0, R6, 0x7e, RZ ;  /* 0x0000007e06007824 */ /* 0x000fe200078e02ff */
[----:B------:R-:W-:-:S02]  /*178c0*/  LEA.HI.X.SX32 R233, R233, R5, 0x2, P1 ;  /* 0x00000005e9e97211 */ /* 0x000fc400008f16ff */
[-C--:B------:R-:W-:Y:S02]  /*178d0*/  IADD3 R236, P1, PT, R236, R4.reuse, RZ ;  /* 0x00000004ecec7210 */ /* 0x080fe40007f3e0ff */
[----:B------:R-:W-:Y:S02]  /*178e0*/  IADD3 R2, PT, PT, R132, -0x2, RZ ;  /* 0xfffffffe84027810 */ /* 0x000fe40007ffe0ff */
[-C--:B------:R-:W-:Y:S01]  /*178f0*/  LEA.HI.X.SX32 R237, R0, R5.reuse, 0x2, P1 ;  /* 0x0000000500ed7211 */ /* 0x080fe200008f16ff */
[----:B------:R-:W-:Y:S01]  /*17900*/  IMAD R0, R6, 0x7f, RZ ;  /* 0x0000007f06007824 */ /* 0x000fe200078e02ff */
[----:B------:R-:W-:Y:S02]  /*17910*/  IADD3 R238, P5, PT, R238, R4, RZ ;  /* 0x00000004eeee7210 */ /* 0x000fe40007fbe0ff */
[----:B------:R-:W-:Y:S02]  /*17920*/  ISETP.GE.U32.AND P1, PT, R2, 0x7fffff7f, PT ;  /* 0x7fffff7f0200780c */ /* 0x000fe40003f26070 */
[-C--:B------:R-:W-:Y:S01]  /*17930*/  LEA.HI.X.SX32 R239, R0, R5.reuse, 0x2, P5 ;  /* 0x0000000500ef7211 */ /* 0x080fe200028f16ff */
[----:B------:R-:W-:Y:S01]  /*17940*/  VIADD R0, R132, 0xfffffffc ;  /* 0xfffffffc84007836 */ /* 0x000fe20000000000 */
[----:B------:R-:W-:Y:S01]  /*17950*/  LEA.HI.X.SX32 R139, R6, R5, 0x2, P2 ;  /* 0x00000005068b7211 */ /* 0x000fe200010f16ff */
[----:B------:R-:W-:-:S03]  /*17960*/  VIADD R2, R132, 0xfffffffd ;  /* 0xfffffffd84027836 */ /* 0x000fc60000000000 */
[----:B------:R-:W-:Y:S02]  /*17970*/  ISETP.GE.U32.AND P2, PT, R0, 0x7fffff7d, PT ;  /* 0x7fffff7d0000780c */ /* 0x000fe40003f46070 */
[----:B------:R-:W-:Y:S02]  /*17980*/  IADD3 R0, PT, PT, R134, 0x100000, RZ ;  /* 0x0010000086007810 */ /* 0x000fe40007ffe0ff */
[----:B------:R-:W-:-:S03]  /*17990*/  ISETP.GE.U32.AND P5, PT, R2, 0x7fffff7e, PT ;  /* 0x7fffff7e0200780c */ /* 0x000fc60003fa6070 */
[----:B------:R2:W-:Y:S02]  /*179a0*/  LDGSTS.E [R0+0x4], desc[UR22][R138.64], !P1 ;  /* 0x000040008a007fae */ /* 0x0005e4000c9a1016 */
[----:B--2---:R-:W-:-:S05]  /*179b0*/  VIADD R0, R132, 0xfffffffb ;  /* 0xfffffffb84007836 */ /* 0x004fca0000000000 */
[----:B------:R-:W-:Y:S01]  /*179c0*/  ISETP.GE.U32.AND P1, PT, R0, 0x7fffff7c, PT ;  /* 0x7fffff7c0000780c */ /* 0x000fe20003f26070 */
[----:B------:R-:W-:Y:S01]  /*179d0*/  VIADD R0, R134, 0x100000 ;  /* 0x0010000086007836 */ /* 0x000fe20000000000 */
[----:B------:R-:W-:Y:S04]  /*179e0*/  STL.64 [R1+0x38], R250 ;  /* 0x000038fa01007387 */ /* 0x000fe80000100a00 */
[----:B------:R2:W-:Y:S04]  /*179f0*/  STL.64 [R1+0x1658], R4 ;  /* 0x0016580401007387 */ /* 0x0005e80000100a00 */
[----:B--2---:R-:W2:Y:S04]  /*17a00*/  LDL.64 R4, [R1+0x20] ;  /* 0x0000200001047983 */ /* 0x004ea80000100a00 */
[----:B------:R1:W-:Y:S04]  /*17a10*/  STL.64 [R1+0x50], R138 ;  /* 0x0000508a01007387 */ /* 0x0003e80000100a00 */
[----:B------:R-:W2:Y:S04]  /*17a20*/  LDL.64 R142, [R1+0x18] ;  /* 0x00001800018e7983 */ /* 0x000ea80000100a00 */
[----:B-1----:R-:W2:Y:S04]  /*17a30*/  LDL.64 R138, [R1+0x10] ;  /* 0x00001000018a7983 */ /* 0x002ea80000100a00 */
[----:B---3--:R1:W-:Y:S02]  /*17a40*/  LDGSTS.E [R0+0x8], desc[UR22][R136.64], !P5 ;  /* 0x0000800088007fae */ /* 0x0083e4000e9a1016 */
[----:B-1----:R-:W-:-:S02]  /*17a50*/  IADD3 R0, PT, PT, R132, -0x6, RZ ;  /* 0xfffffffa84007810 */ /* 0x002fc40007ffe0ff */
[----:B------:R-:W3:Y:S02]  /*17a60*/  LDL.64 R136, [R1+0x8] ;  /* 0x0000080001887983 */ /* 0x000ee40000100a00 */
[----:B------:R-:W-:Y:S01]  /*17a70*/  ISETP.GE.U32.AND P6, PT, R0, 0x7fffff7b, PT ;  /* 0x7fffff7b0000780c */ /* 0x000fe20003fc6070 */
[----:B------:R-:W-:-:S05]  /*17a80*/  VIADD R0, R134, 0x100000 ;  /* 0x0010000086007836 */ /* 0x000fca0000000000 */
[----:B----4-:R1:W-:Y:S02]  /*17a90*/  LDGSTS.E [R0+0xc], desc[UR22][R140.64], !P2 ;  /* 0x0000c0008c007fae */ /* 0x0103e4000d1a1016 */
[----:B-1----:R-:W-:Y:S02]  /*17aa0*/  VIADD R0, R132, 0xfffffff9 ;  /* 0xfffffff984007836 */ /* 0x002fe40000000000 */
[----:B------:R-:W4:Y:S03]  /*17ab0*/  LDL.64 R140, [R1] ;  /* 0x00000000018c7983 */ /* 0x000f260000100a00 */
[----:B------:R-:W-:Y:S02]  /*17ac0*/  ISETP.GE.U32.AND P2, PT, R0, 0x7fffff7a, PT ;  /* 0x7fffff7a0000780c */ /* 0x000fe40003f46070 */
[----:B------:R-:W-:-:S05]  /*17ad0*/  IADD3 R0, PT, PT, R134, 0x100000, RZ ;  /* 0x0010000086007810 */ /* 0x000fca0007ffe0ff */
[----:B------:R1:W-:Y:S04]  /*17ae0*/  LDGSTS.E [R0+0x10], desc[UR22][R250.64], !P1 ;  /* 0x00010000fa007fae */ /* 0x0003e8000c9a1016 */
[----:B------:R-:W2:Y:S01]  /*17af0*/  LDL.LU.64 R250, [R1+0x1710] ;  /* 0x0017100001fa7983 */ /* 0x000ea20000300a00 */
[----:B-1----:R-:W-:-:S05]  /*17b00*/  VIADD R0, R132, 0xfffffff8 ;  /* 0xfffffff884007836 */ /* 0x002fca0000000000 */
[----:B------:R-:W-:Y:S01]  /*17b10*/  ISETP.GE.U32.AND P5, PT, R0, 0x7fffff79, PT ;  /* 0x7fffff790000780c */ /* 0x000fe20003fa6070 */
[----:B------:R-:W-:-:S05]  /*17b20*/  VIADD R0, R134, 0x100000 ;  /* 0x0010000086007836 */ /* 0x000fca0000000000 */
[----:B--2---:R1:W-:Y:S04]  /*17b30*/  LDGSTS.E [R0+0x14], desc[UR22][R250.64], !P6 ;  /* 0x00014000fa007fae */ /* 0x0043e8000f1a1016 */
[----:B------:R-:W2:Y:S01]  /*17b40*/  LDL.LU.64 R250, [R1+0x1708] ;  /* 0x0017080001fa7983 */ /* 0x000ea20000300a00 */
[----:B-1----:R-:W-:-:S04]  /*17b50*/  IADD3 R0, PT, PT, R132, -0x9, RZ ;  /* 0xfffffff784007810 */ /* 0x002fc80007ffe0ff */
[----:B------:R-:W-:Y:S01]  /*17b60*/  ISETP.GE.U32.AND P1, PT, R0, 0x7fffff78, PT ;  /* 0x7fffff780000780c */ /* 0x000fe20003f26070 */
[----:B------:R-:W-:-:S05]  /*17b70*/  VIADD R0, R134, 0x100000 ;  /* 0x0010000086007836 */ /* 0x000fca0000000000 */
[----:B--2---:R1:W-:Y:S04]  /*17b80*/  LDGSTS.E [R0+0x18], desc[UR22][R250.64], !P2 ;  /* 0x00018000fa007fae */ /* 0x0043e8000d1a1016 */
[----:B------:R-:W2:Y:S01]  /*17b90*/  LDL.LU.64 R250, [R1+0x1700] ;  /* 0x0017000001fa7983 */ /* 0x000ea20000300a00 */
[----:B-1----:R-:W-:-:S05]  /*17ba0*/  VIADD R0, R132, 0xfffffff6 ;  /* 0xfffffff684007836 */ /* 0x002fca0000000000 */
[----:B------:R-:W-:Y:S02]  /*17bb0*/  ISETP.GE.U32.AND P6, PT, R0, 0x7fffff77, PT ;  /* 0x7fffff770000780c */ /* 0x000fe40003fc6070 */
[----:B------:R-:W-:-:S05]  /*17bc0*/  IADD3 R0, PT, PT, R134, 0x100000, RZ ;  /* 0x0010000086007810 */ /* 0x000fca0007ffe0ff */
[----:B------:R1:W-:Y:S02]  /*17bd0*/  LDGSTS.E [R0+0x1c], desc[UR22][R4.64], !P5 ;  /* 0x0001c00004007fae */ /* 0x0003e4000e9a1016 */
[----:B-1----:R-:W-:-:S05]  /*17be0*/  VIADD R0, R132, 0xfffffff5 ;  /* 0xfffffff584007836 */ /* 0x002fca0000000000 */
[----:B------:R-:W-:Y:S01]  /*17bf0*/  ISETP.GE.U32.AND P2, PT, R0, 0x7fffff76, PT ;  /* 0x7fffff760000780c */ /* 0x000fe20003f46070 */
[----:B------:R-:W-:-:S05]  /*17c00*/  VIADD R0, R134, 0x100000 ;  /* 0x0010000086007836 */ /* 0x000fca0000000000 */
[----:B------:R1:W-:Y:S02]  /*17c10*/  LDGSTS.E [R0+0x20], desc[UR22][R142.64], !P1 ;  /* 0x000200008e007fae */ /* 0x0003e4000c9a1016 */
[----:B-1----:R-:W-:-:S04]  /*17c20*/  IADD3 R0, PT, PT, R132, -0xc, RZ ;  /* 0xfffffff484007810 */ /* 0x002fc80007ffe0ff */
[----:B------:R-:W-:Y:S01]  /*17c30*/  ISETP.GE.U32.AND P5, PT, R0, 0x7fffff75, PT ;  /* 0x7fffff750000780c */ /* 0x000fe20003fa6070 */
[----:B------:R-:W-:-:S05]  /*17c40*/  VIADD R0, R134, 0x100000 ;  /* 0x0010000086007836 */ /* 0x000fca0000000000 */
[----:B------:R1:W-:Y:S02]  /*17c50*/  LDGSTS.E [R0+0x24], desc[UR22][R138.64], !P6 ;  /* 0x000240008a007fae */ /* 0x0003e4000f1a1016 */
[----:B-1----:R-:W-:-:S05]  /*17c60*/  VIADD R0, R132, 0xfffffff3 ;  /* 0xfffffff384007836 */ /* 0x002fca0000000000 */
[----:B------:R-:W-:Y:S02]  /*17c70*/  ISETP.GE.U32.AND P1, PT, R0, 0x7fffff74, PT ;  /* 0x7fffff740000780c */ /* 0x000fe40003f26070 */
[----:B------:R-:W-:-:S05]  /*17c80*/  IADD3 R0, PT, PT, R134, 0x100000, RZ ;  /* 0x0010000086007810 */ /* 0x000fca0007ffe0ff */
[----:B---3--:R1:W-:Y:S02]  /*17c90*/  LDGSTS.E [R0+0x28], desc[UR22][R136.64], !P2 ;  /* 0x0002800088007fae */ /* 0x0083e4000d1a1016 */
[----:B-1----:R-:W-:Y:S01]  /*17ca0*/  VIADD R0, R132, 0xfffffff2 ;  /* 0xfffffff284007836 */ /* 0x002fe20000000000 */
[----:B------:R-:W1:Y:S04]  /*17cb0*/  LDC R136, c[0x0][0x3a0] ;  /* 0x0000e800ff887b82 */ /* 0x000e680000000800 */
[----:B------:R-:W-:Y:S01]  /*17cc0*/  ISETP.GE.U32.AND P6, PT, R0, 0x7fffff73, PT ;  /* 0x7fffff730000780c */ /* 0x000fe20003fc6070 */
[----:B------:R-:W-:Y:S02]  /*17cd0*/  VIADD R0, R134, 0x100000 ;  /* 0x0010000086007836 */ /* 0x000fe40000000000 */
[C---:B------:R-:W-:Y:S01]  /*17ce0*/  VIADD R4, R132.reuse, 0x7f ;  /* 0x0000007f84047836 */ /* 0x040fe20000000000 */
[----:B------:R-:W3:Y:S02]  /*17cf0*/  LDC R137, c[0x0][0x3a0] ;  /* 0x0000e800ff897b82 */ /* 0x000ee40000000800 */
[----:B----4-:R4:W-:Y:S02]  /*17d00*/  LDGSTS.E [R0+0x2c], desc[UR22][R140.64], !P5 ;  /* 0x0002c0008c007fae */ /* 0x0109e4000e9a1016 */
[----:B----4-:R-:W-:-:S04]  /*17d10*/  IADD3 R0, PT, PT, R132, -0xf, RZ ;  /* 0xfffffff184007810 */ /* 0x010fc80007ffe0ff */
[----:B------:R-:W-:Y:S01]  /*17d20*/  ISETP.GE.U32.AND P2, PT, R0, 0x7fffff72, PT ;  /* 0x7fffff720000780c */ /* 0x000fe20003f46070 */
[----:B------:R-:W-:-:S05]  /*17d30*/  VIADD R0, R134, 0x100000 ;  /* 0x0010000086007836 */ /* 0x000fca0000000000 */
[----:B--2---:R2:W-:Y:S02]  /*17d40*/  LDGSTS.E [R0+0x30], desc[UR22][R250.64], !P1 ;  /* 0x00030000fa007fae */ /* 0x0045e4000c9a1016 */
[----:B--2---:R-:W-:-:S05]  /*17d50*/  VIADD R0, R132, 0xfffffff0 ;  /* 0xfffffff084007836 */ /* 0x004fca0000000000 */
[----:B------:R-:W-:Y:S02]  /*17d60*/  ISETP.GE.U32.AND P5, PT, R0, 0x7fffff71, PT ;  /* 0x7fffff710000780c */ /* 0x000fe40003fa6070 */
[----:B------:R-:W-:-:S05]  /*17d70*/  IADD3 R0, PT, PT, R134, 0x100000, RZ ;  /* 0x0010000086007810 */ /* 0x000fca0007ffe0ff */
[----:B------:R2:W-:Y:S02]  /*17d80*/  LDGSTS.E [R0+0x34], desc[UR22][R248.64], !P6 ;  /* 0x00034000f8007fae */ /* 0x0005e4000f1a1016 */
[----:B--2---:R-:W-:-:S05]  /*17d90*/  VIADD R0, R132, 0xffffffef ;  /* 0xffffffef84007836 */ /* 0x004fca0000000000 */
[----:B------:R-:W-:Y:S01]  /*17da0*/  ISETP.GE.U32.AND P1, PT, R0, 0x7fffff70, PT ;  /* 0x7fffff700000780c */ /* 0x000fe20003f26070 */
[----:B------:R-:W-:-:S05]  /*17db0*/  VIADD R0, R134, 0x100000 ;  /* 0x0010000086007836 */ /* 0x000fca0000000000 */
[----:B------:R2:W-:Y:S02]  /*17dc0*/  LDGSTS.E [R0+0x38], desc[UR22][R246.64], !P2 ;  /* 0x00038000f6007fae */ /* 0x0005e4000d1a1016 */
[----:B--2---:R-:W-:-:S04]  /*17dd0*/  IADD3 R0, PT, PT, R132, -0x12, RZ ;  /* 0xffffffee84007810 */ /* 0x004fc80007ffe0ff */
[----:B------:R-:W-:Y:S01]  /*17de0*/  ISETP.GE.U32.AND P6, PT, R0, 0x7fffff6f, PT ;  /* 0x7fffff6f0000780c */ /* 0x000fe20003fc6070 */
[----:B------:R-:W-:-:S05]  /*17df0*/  VIADD R0, R134, 0x100000 ;  /* 0x0010000086007836 */ /* 0x000fca0000000000 */
[----:B------:R2:W-:Y:S02]  /*17e00*/  LDGSTS.E [R0+0x3c], desc[UR22][R244.64], !P5 ;  /* 0x0003c000f4007fae */ /* 0x0005e4000e9a1016 */
        /* <DEDUP_REMOVED lines=418> */
[----:B------:R-:W-:Y:S01]  /*19830*/  VIADD R0, R134, 0x100000 ;  /* 0x0010000086007836 */ /* 0x000fe20000000000 */
[----:B------:R-:W-:Y:S04]  /*19840*/  STL.64 [R1+0x1630], R250 ;  /* 0x001630fa01007387 */ /* 0x000fe80000100a00 */
[----:B------:R2:W-:Y:S04]  /*19850*/  LDGSTS.E [R0+0x1e0], desc[UR22][R224.64], !P1 ;  /* 0x001e0000e0007fae */ /* 0x0005e8000c9a1016 */
[----:B------:R-:W-:Y:S04]  /*19860*/  STL.64 [R1+0x1638], R248 ;  /* 0x001638f801007387 */ /* 0x000fe80000100a00 */
[----:B------:R-:W-:Y:S01]  /*19870*/  STL.64 [R1+0x1640], R246 ;  /* 0x001640f601007387 */ /* 0x000fe20000100a00 */
[----:B--2---:R-:W-:-:S03]  /*19880*/  VIADD R0, R132, 0xffffff84 ;  /* 0xffffff8484007836 */ /* 0x004fc60000000000 */
[----:B------:R-:W-:Y:S04]  /*19890*/  STL.64 [R1+0x1648], R244 ;  /* 0x001648f401007387 */ /* 0x000fe80000100a00 */
[----:B------:R-:W-:Y:S01]  /*198a0*/  STL.64 [R1+0x1650], R242 ;  /* 0x001650f201007387 */ /* 0x000fe20000100a00 */
[----:B------:R-:W-:Y:S02]  /*198b0*/  ISETP.GE.U32.AND P5, PT, R0, 0x7fffff05, PT ;  /* 0x7fffff050000780c */ /* 0x000fe40003fa6070 */
[----:B------:R-:W-:Y:S01]  /*198c0*/  IADD3 R0, PT, PT, R134, 0x100000, RZ ;  /* 0x0010000086007810 */ /* 0x000fe20007ffe0ff */
[----:B------:R-:W-:Y:S04]  /*198d0*/  STL.64 [R1+0x1660], R240 ;  /* 0x001660f001007387 */ /* 0x000fe80000100a00 */
[----:B------:R2:W-:Y:S04]  /*198e0*/  STL.64 [R1+0x1668], R8 ;  /* 0x0016680801007387 */ /* 0x0005e80000100a00 */
[----:B------:R-:W-:Y:S04]  /*198f0*/  STL.64 [R1+0x1670], R10 ;  /* 0x0016700a01007387 */ /* 0x000fe80000100a00 */
[----:B------:R-:W-:Y:S04]  /*19900*/  STL.64 [R1+0x1678], R12 ;  /* 0x0016780c01007387 */ /* 0x000fe80000100a00 */
[----:B------:R-:W-:Y:S04]  /*19910*/  STL.64 [R1+0x1680], R14 ;  /* 0x0016800e01007387 */ /* 0x000fe80000100a00 */
[----:B------:R-:W-:Y:S04]  /*19920*/  STL.64 [R1+0x1688], R16 ;  /* 0x0016881001007387 */ /* 0x000fe80000100a00 */
[----:B------:R4:W-:Y:S04]  /*19930*/  LDGSTS.E [R0+0x1e4], desc[UR22][R226.64], !P6 ;  /* 0x001e4000e2007fae */ /* 0x0009e8000f1a1016 */
[----:B------:R-:W-:Y:S04]  /*19940*/  STL.64 [R1+0x1690], R18 ;  /* 0x0016901201007387 */ /* 0x000fe80000100a00 */
[----:B------:R-:W-:Y:S01]  /*19950*/  STL.64 [R1+0x1698], R20 ;  /* 0x0016981401007387 */ /* 0x000fe20000100a00 */
[----:B----4-:R-:W-:-:S03]  /*19960*/  VIADD R0, R132, 0xffffff83 ;  /* 0xffffff8384007836 */ /* 0x010fc60000000000 */
[----:B------:R-:W-:Y:S04]  /*19970*/  STL.64 [R1+0x16a0], R22 ;  /* 0x0016a01601007387 */ /* 0x000fe80000100a00 */
[----:B------:R-:W-:Y:S01]  /*19980*/  STL.64 [R1+0x16a8], R24 ;  /* 0x0016a81801007387 */ /* 0x000fe20000100a00 */
[----:B------:R-:W-:Y:S01]  /*19990*/  ISETP.GE.U32.AND P1, PT, R0, 0x7fffff04, PT ;  /* 0x7fffff040000780c */ /* 0x000fe20003f26070 */
[----:B------:R-:W-:Y:S02]  /*199a0*/  VIADD R0, R134, 0x100000 ;  /* 0x0010000086007836 */ /* 0x000fe40000000000 */
[----:B------:R-:W-:Y:S04]  /*199b0*/  STL.64 [R1+0x16b0], R26 ;  /* 0x0016b01a01007387 */ /* 0x000fe80000100a00 */
[----:B------:R-:W-:Y:S04]  /*199c0*/  STL.64 [R1+0x16b8], R28 ;  /* 0x0016b81c01007387 */ /* 0x000fe80000100a00 */
[----:B------:R-:W-:Y:S04]  /*199d0*/  STL.64 [R1+0x16c0], R30 ;  /* 0x0016c01e01007387 */ /* 0x000fe80000100a00 */
[----:B------:R-:W-:Y:S04]  /*199e0*/  STL.64 [R1+0x16c8], R32 ;  /* 0x0016c82001007387 */ /* 0x000fe80000100a00 */
[----:B------:R-:W-:Y:S04]  /*199f0*/  STL.64 [R1+0x16d0], R34 ;  /* 0x0016d02201007387 */ /* 0x000fe80000100a00 */
[----:B------:R-:W-:Y:S04]  /*19a00*/  STL.64 [R1+0x16d8], R36 ;  /* 0x0016d82401007387 */ /* 0x000fe80000100a00 */
[----:B------:R-:W-:Y:S04]  /*19a10*/  STL.64 [R1+0x16e0], R38 ;  /* 0x0016e02601007387 */ /* 0x000fe80000100a00 */
[----:B------:R-:W-:Y:S04]  /*19a20*/  STL.64 [R1+0x16e8], R40 ;  /* 0x0016e82801007387 */ /* 0x000fe80000100a00 */
[----:B------:R4:W-:Y:S04]  /*19a30*/  LDGSTS.E [R0+0x1e8], desc[UR22][R228.64], !P2 ;  /* 0x001e8000e4007fae */ /* 0x0009e8000d1a1016 */
[----:B------:R-:W-:Y:S04]  /*19a40*/  STL.64 [R1+0x16f0], R42 ;  /* 0x0016f02a01007387 */ /* 0x000fe80000100a00 */
[----:B------:R1:W-:Y:S01]  /*19a50*/  STL.64 [R1+0x16f8], R44 ;  /* 0x0016f82c01007387 */ /* 0x0003e20000100a00 */
[----:B----4-:R-:W-:-:S03]  /*19a60*/  IADD3 R0, PT, PT, R132, -0x7e, RZ ;  /* 0xffffff8284007810 */ /* 0x010fc60007ffe0ff */
[----:B--2---:R-:W2:Y:S01]  /*19a70*/  LDL.64 R8, [R1+0x248] ;  /* 0x0002480001087983 */ /* 0x004ea20000100a00 */
[----:B------:R-:W-:-:S03]  /*19a80*/  ISETP.GE.U32.AND P2, PT, R0, 0x7fffff03, PT ;  /* 0x7fffff030000780c */ /* 0x000fc60003f46070 */
[----:B------:R-:W4:Y:S01]  /*19a90*/  LDL.64 R240, [R1+0x208] ;  /* 0x0002080001f07983 */ /* 0x000f220000100a00 */
[----:B------:R-:W-:-:S03]  /*19aa0*/  VIADD R0, R134, 0x100000 ;  /* 0x0010000086007836 */ /* 0x000fc60000000000 */
[----:B------:R-:W3:Y:S04]  /*19ab0*/  LDL.64 R248, [R1+0x1c8] ;  /* 0x0001c80001f87983 */ /* 0x000ee80000100a00 */
[----:B------:R1:W-:Y:S04]  /*19ac0*/  LDGSTS.E [R0+0x1ec], desc[UR22][R230.64], !P5 ;  /* 0x001ec000e6007fae */ /* 0x0003e8000e9a1016 */
[----:B------:R-:W3:Y:S01]  /*19ad0*/  LDL.64 R250, [R1+0x188] ;  /* 0x0001880001fa7983 */ /* 0x000ee20000100a00 */
[----:B------:R-:W-:-:S03]  /*19ae0*/  ISETP.GE.AND P6, PT, R133, R132, PT ;  /* 0x000000848500720c */ /* 0x000fc60003fc6270 */
[----:B------:R-:W3:Y:S01]  /*19af0*/  LDL.64 R246, [R1+0x148] ;  /* 0x0001480001f67983 */ /* 0x000ee20000100a00 */
[----:B-1----:R-:W-:-:S03]  /*19b00*/  VIADD R0, R132, 0xffffff81 ;  /* 0xffffff8184007836 */ /* 0x002fc60000000000 */
[----:B------:R-:W3:Y:S01]  /*19b10*/  LDL.64 R44, [R1+0x108] ;  /* 0x00010800012c7983 */ /* 0x000ee20000100a00 */
[----:B------:R-:W1:Y:S01]  /*19b20*/  LDC R132, c[0x0][0x3a0] ;  /* 0x0000e800ff847b82 */ /* 0x000e620000000800 */
[----:B------:R-:W-:Y:S02]  /*19b30*/  ISETP.GE.U32.AND P5, PT, R0, 0x7fffff02, PT ;  /* 0x7fffff020000780c */ /* 0x000fe40003fa6070 */
[----:B------:R-:W3:Y:S01]  /*19b40*/  LDL.64 R242, [R1+0xc8] ;  /* 0x0000c80001f27983 */ /* 0x000ee20000100a00 */
[----:B------:R-:W-:-:S03]  /*19b50*/  IADD3 R0, PT, PT, R134, 0x100000, RZ ;  /* 0x0010000086007810 */ /* 0x000fc60007ffe0ff */
[----:B------:R-:W3:Y:S04]  /*19b60*/  LDL.64 R244, [R1+0x88] ;  /* 0x0000880001f47983 */ /* 0x000ee80000100a00 */
[----:B------:R1:W-:Y:S01]  /*19b70*/  LDGSTS.E [R0+0x1f0], desc[UR22][R232.64], !P1 ;  /* 0x001f0000e8007fae */ /* 0x0003e2000c9a1016 */
[----:B------:R-:W-:-:S03]  /*19b80*/  ISETP.GT.AND P1, PT, R4, 0x7f, PT ;  /* 0x0000007f0400780c */ /* 0x000fc60003f24270 */
[----:B------:R-:W3:Y:S04]  /*19b90*/  LDL.64 R42, [R1+0x298] ;  /* 0x00029800012a7983 */ /* 0x000ee80000100a00 */
[----:B------:R-:W3:Y:S01]  /*19ba0*/  LDL.64 R40, [R1+0x2d8] ;  /* 0x0002d80001287983 */ /* 0x000ee20000100a00 */
[----:B-1----:R-:W-:-:S03]  /*19bb0*/  SEL R0, RZ, 0x4, !P1 ;  /* 0x00000004ff007807 */ /* 0x002fc60004800000 */
[----:B------:R-:W3:Y:S01]  /*19bc0*/  LDL.64 R38, [R1+0x318] ;  /* 0x0003180001267983 */ /* 0x000ee20000100a00 */
[----:B------:R-:W-:-:S03]  /*19bd0*/  SEL R2, R0, RZ, !P6 ;  /* 0x000000ff00027207 */ /* 0x000fc60007000000 */
[----:B------:R-:W3:Y:S01]  /*19be0*/  LDL.64 R36, [R1+0x358] ;  /* 0x0003580001247983 */ /* 0x000ee20000100a00 */
[----:B------:R-:W-:-:S03]  /*19bf0*/  ISETP.GT.AND P6, PT, R4, 0xff, PT ;  /* 0x000000ff0400780c */ /* 0x000fc60003fc4270 */
[----:B------:R-:W3:Y:S01]  /*19c00*/  LDL.64 R4, [R1+0x258] ;  /* 0x0002580001047983 */ /* 0x000ee20000100a00 */
[----:B------:R-:W-:Y:S02]  /*19c10*/  SEL R0, RZ, 0x4, P3 ;  /* 0x00000004ff007807 */ /* 0x000fe40001800000 */
[----:B------:R-:W-:Y:S01]  /*19c20*/  ISETP.NE.U32.AND P3, PT, R2, RZ, PT ;  /* 0x000000ff0200720c */ /* 0x000fe20003f65070 */
[----:B------:R-:W-:Y:S01]  /*19c30*/  VIADD R2, R134, 0x100000 ;  /* 0x0010000086027836 */ /* 0x000fe20000000000 */
[----:B------:R-:W-:Y:S01]  /*19c40*/  SEL R0, R0, RZ, P6 ;  /* 0x000000ff00007207 */ /* 0x000fe20003000000 */
[----:B------:R-:W3:Y:S04]  /*19c50*/  LDL.64 R34, [R1+0x3d8] ;  /* 0x0003d80001227983 */ /* 0x000ee80000100a00 */
[----:B------:R1:W-:Y:S01]  /*19c60*/  LDGSTS.E [R2+0x1f4], desc[UR22][R234.64], !P2 ;  /* 0x001f4000ea027fae */ /* 0x0003e2000d1a1016 */
[----:B------:R-:W-:Y:S01]  /*19c70*/  ISETP.NE.U32.AND P2, PT, R0, RZ, PT ;  /* 0x000000ff0000720c */ /* 0x000fe20003f45070 */
[----:B------:R-:W-:-:S02]  /*19c80*/  VIADD R0, R134, 0x100000 ;  /* 0x0010000086007836 */ /* 0x000fc40000000000 */
[----:B------:R-:W3:Y:S04]  /*19c90*/  LDL.64 R32, [R1+0x418] ;  /* 0x0004180001207983 */ /* 0x000ee80000100a00 */
[----:B------:R-:W-:Y:S01]  /*19ca0*/  LDGSTS.E [R0+0x1f8], desc[UR22][R236.64], !P5 ;  /* 0x001f8000ec007fae */ /* 0x000fe2000e9a1016 */
[----:B-1----:R-:W-:-:S03]  /*19cb0*/  IADD3 R2, PT, PT, R132, -0x81, RZ ;  /* 0xffffff7f84027810 */ /* 0x002fc60007ffe0ff */
[----:B------:R1:W-:Y:S01]  /*19cc0*/  LDGSTS.E [R0+0x1fc], desc[UR22][R238.64], !P4 ;  /* 0x001fc000ee007fae */ /* 0x0003e2000e1a1016 */
[----:B------:R-:W-:-:S03]  /*19cd0*/  LEA R132, R252, R252, 0x8 ;  /* 0x000000fcfc847211 */ /* 0x000fc600078e40ff */
[----:B------:R-:W3:Y:S04]  /*19ce0*/  LDL.64 R30, [R1+0x458] ;  /* 0x00045800011e7983 */ /* 0x000ee80000100a00 */
[----:B------:R-:W3:Y:S01]  /*19cf0*/  LDL.64 R28, [R1+0x498] ;  /* 0x00049800011c7983 */ /* 0x000ee20000100a00 */
[----:B------:R-:W-:-:S03]  /*19d00*/  IMAD.SHL.U32 R132, R132, 0x4, RZ ;  /* 0x0000000484847824 */ /* 0x000fc600078e00ff */
[----:B------:R-:W3:Y:S01]  /*19d10*/  LDL.64 R26, [R1+0x4d8] ;  /* 0x0004d800011a7983 */ /* 0x000ee20000100a00 */
[----:B-1----:R-:W-:Y:S01]  /*19d20*/  VIADD R0, R136, 0xffffff7d ;  /* 0xffffff7d88007836 */ /* 0x002fe20000000000 */
[----:B------:R-:W-:Y:S01]  /*19d30*/  LOP3.LUT R132, R132, 0x1807c, RZ, 0xc0, !PT ;  /* 0x0001807c84847812 */ /* 0x000fe200078ec0ff */
[----:B------:R-:W1:Y:S01]  /*19d40*/  LDC R252, c[0x0][0x3a0] ;  /* 0x0000e800fffc7b82 */ /* 0x000e620000000800 */
[----:B------:R-:W0:Y:S02]  /*19d50*/  LDGDEPBAR ;  /* 0x00000000000079af */ /* 0x000e240000000000 */
[C---:B------:R-:W-:Y:S02]  /*19d60*/  IADD3 R136, PT, PT, R132.reuse, UR9, RZ ;  /* 0x0000000984887c10 */ /* 0x040fe4000fffe0ff */
[----:B------:R-:W3:Y:S04]  /*19d70*/  LDL.64 R24, [R1+0x558] ;  /* 0x0005580001187983 */ /* 0x000ee80000100a00 */
[----:B------:R-:W3:Y:S04]  /*19d80*/  LDL.64 R22, [R1+0x598] ;  /* 0x0005980001167983 */ /* 0x000ee80000100a00 */
[----:B------:R-:W3:Y:S04]  /*19d90*/  LDL.64 R20, [R1+0x5d8] ;  /* 0x0005d80001147983 */ /* 0x000ee80000100a00 */
[----:B------:R-:W3:Y:S04]  /*19da0*/  LDL.64 R18, [R1+0x618] ;  /* 0x0006180001127983 */ /* 0x000ee80000100a00 */
[----:B------:R-:W3:Y:S04]  /*19db0*/  LDL.64 R16, [R1+0x658] ;  /* 0x0006580001107983 */ /* 0x000ee80000100a00 */
[----:B------:R-:W3:Y:S04]  /*19dc0*/  LDL.64 R14, [R1+0x698] ;  /* 0x00069800010e7983 */ /* 0x000ee80000100a00 */
[----:B------:R-:W3:Y:S04]  /*19dd0*/  LDL.64 R12, [R1+0x6d8] ;  /* 0x0006d800010c7983 */ /* 0x000ee80000100a00 */
[----:B------:R-:W3:Y:S04]  /*19de0*/  LDL.64 R10, [R1+0x720] ;  /* 0x00072000010a7983 */ /* 0x000ee80000100a00 */
[----:B--2---:R-:W-:Y:S04]  /*19df0*/  LDGSTS.E [R136], desc[UR22][R8.64], P3 ;  /* 0x0000000008887fae */ /* 0x004fe800099a1016 */
[----:B----4-:R-:W-:Y:S04]  /*19e00*/  LDGSTS.E [R136+0x400], desc[UR22][R240.64], P3 ;  /* 0x00400000f0887fae */ /* 0x010fe800099a1016 */
[----:B---3--:R-:W-:Y:S04]  /*19e10*/  LDGSTS.E [R136+0x800], desc[UR22][R248.64], P3 ;  /* 0x00800000f8887fae */ /* 0x008fe800099a1016 */
[----:B------:R-:W2:Y:S04]  /*19e20*/  LDL.64 R8, [R1+0x778] ;  /* 0x0007780001087983 */ /* 0x000ea80000100a00 */
[----:B------:R-:W-:Y:S04]  /*19e30*/  LDGSTS.E [R136+0xc00], desc[UR22][R250.64], P3 ;  /* 0x00c00000fa887fae */ /* 0x000fe800099a1016 */
[----:B------:R-:W3:Y:S04]  /*19e40*/  LDL.64 R248, [R1+0x398] ;  /* 0x0003980001f87983 */ /* 0x000ee80000100a00 */
[----:B------:R-:W-:Y:S04]  /*19e50*/  LDGSTS.E [R136+0x1000], desc[UR22][R246.64], P3 ;  /* 0x01000000f6887fae */ /* 0x000fe800099a1016 */
[----:B------:R-:W4:Y:S04]  /*19e60*/  LDL.64 R250, [R1+0x518] ;  /* 0x0005180001fa7983 */ /* 0x000f280000100a00 */
[----:B------:R-:W2:Y:S04]  /*19e70*/  LDL.64 R240, [R1+0x7d0] ;  /* 0x0007d00001f07983 */ /* 0x000ea80000100a00 */
[----:B------:R-:W2:Y:S04]  /*19e80*/  LDL.64 R246, [R1+0x828] ;  /* 0x0008280001f67983 */ /* 0x000ea80000100a00 */
[----:B------:R-:W-:Y:S04]  /*19e90*/  LDGSTS.E [R136+0x1400], desc[UR22][R44.64], P3 ;  /* 0x014000002c887fae */ /* 0x000fe800099a1016 */
[----:B------:R-:W-:Y:S04]  /*19ea0*/  LDGSTS.E [R136+0x1800], desc[UR22][R242.64], P3 ;  /* 0x01800000f2887fae */ /* 0x000fe800099a1016 */
[----:B------:R-:W-:Y:S01]  /*19eb0*/  LDGSTS.E [R136+0x1c00], desc[UR22][R244.64], P3 ;  /* 0x01c00000f4887fae */ /* 0x000fe200099a1016 */
[----:B------:R-:W-:-:S03]  /*19ec0*/  LOP3.LUT R143, R132, 0x10, RZ, 0x3c, !PT ;  /* 0x00000010848f7812 */ /* 0x000fc600078e3cff */
[----:B------:R-:W2:Y:S04]  /*19ed0*/  LDL.64 R44, [R1+0x140] ;  /* 0x00014000012c7983 */ /* 0x000ea80000100a00 */
[----:B------:R-:W2:Y:S04]  /*19ee0*/  LDL.64 R242, [R1+0x888] ;  /* 0x0008880001f27983 */ /* 0x000ea80000100a00 */
[----:B------:R-:W-:Y:S04]  /*19ef0*/  LDGSTS.E [R136+0x2000], desc[UR22][R4.64], P3 ;  /* 0x0200000004887fae */ /* 0x000fe800099a1016 */
[----:B------:R-:W2:Y:S04]  /*19f00*/  LDL.64 R244, [R1+0x240] ;  /* 0x0002400001f47983 */ /* 0x000ea80000100a00 */
[----:B------:R-:W-:Y:S04]  /*19f10*/  LDGSTS.E [R136+0x2400], desc[UR22][R42.64], P3 ;  /* 0x024000002a887fae */ /* 0x000fe800099a1016 */
[----:B------:R-:W2:Y:S04]  /*19f20*/  LDL.64 R4, [R1+0x200] ;  /* 0x0002000001047983 */ /* 0x000ea80000100a00 */
[----:B------:R-:W-:Y:S04]  /*19f30*/  LDGSTS.E [R136+0x2800], desc[UR22][R40.64], P3 ;  /* 0x0280000028887fae */ /* 0x000fe800099a1016 */
[----:B------:R-:W-:Y:S04]  /*19f40*/  LDGSTS.E [R136+0x2c00], desc[UR22][R38.64], P3 ;  /* 0x02c0000026887fae */ /* 0x000fe800099a1016 */
[----:B------:R-:W-:Y:S01]  /*19f50*/  LDGSTS.E [R136+0x3000], desc[UR22][R36.64], P3 ;  /* 0x0300000024887fae */ /* 0x000fe200099a1016 */
[----:B------:R-:W-:-:S03]  /*19f60*/  VIADD R143, R143, UR9 ;  /* 0x000000098f8f7c36 */ /* 0x000fc60008000000 */
[----:B------:R-:W2:Y:S04]  /*19f70*/  LDL.64 R42, [R1+0x260] ;  /* 0x00026000012a7983 */ /* 0x000ea80000100a00 */
[----:B------:R-:W2:Y:S04]  /*19f80*/  LDL.64 R40, [R1+0x2a0] ;  /* 0x0002a00001287983 */ /* 0x000ea80000100a00 */
[----:B------:R-:W2:Y:S04]  /*19f90*/  LDL.64 R38, [R1+0x2e0] ;  /* 0x0002e00001267983 */ /* 0x000ea80000100a00 */
[----:B------:R-:W2:Y:S04]  /*19fa0*/  LDL.64 R36, [R1+0x320] ;  /* 0x0003200001247983 */ /* 0x000ea80000100a00 */
[----:B---3--:R-:W-:Y:S04]  /*19fb0*/  LDGSTS.E [R136+0x3400], desc[UR22][R248.64], P3 ;  /* 0x03400000f8887fae */ /* 0x008fe800099a1016 */
[----:B------:R-:W-:Y:S04]  /*19fc0*/  LDGSTS.E [R136+0x3800], desc[UR22][R34.64], P3 ;  /* 0x0380000022887fae */ /* 0x000fe800099a1016 */
[----:B------:R-:W-:Y:S04]  /*19fd0*/  LDGSTS.E [R136+0x3c00], desc[UR22][R32.64], P3 ;  /* 0x03c0000020887fae */ /* 0x000fe800099a1016 */
[----:B------:R-:W3:Y:S04]  /*19fe0*/  LDL.64 R248, [R1+0x1c0] ;  /* 0x0001c00001f87983 */ /* 0x000ee80000100a00 */
[----:B------:R-:W-:Y:S04]  /*19ff0*/  LDGSTS.E [R136+0x4000], desc[UR22][R30.64], P3 ;  /* 0x040000001e887fae */ /* 0x000fe800099a1016 */
[----:B------:R-:W-:Y:S04]  /*1a000*/  LDGSTS.E [R136+0x4400], desc[UR22][R28.64], P3 ;  /* 0x044000001c887fae */ /* 0x000fe800099a1016 */
[----:B------:R-:W-:Y:S04]  /*1a010*/  LDGSTS.E [R136+0x4800], desc[UR22][R26.64], P3 ;  /* 0x048000001a887fae */ /* 0x000fe800099a1016 */
[----:B----4-:R-:W-:Y:S04]  /*1a020*/  LDGSTS.E [R136+0x4c00], desc[UR22][R250.64], P3 ;  /* 0x04c00000fa887fae */ /* 0x010fe800099a1016 */
[----:B------:R-:W-:Y:S04]  /*1a030*/  LDGSTS.E [R136+0x5000], desc[UR22][R24.64], P3 ;  /* 0x0500000018887fae */ /* 0x000fe800099a1016 */
[----:B------:R-:W-:Y:S04]  /*1a040*/  LDGSTS.E [R136+0x5400], desc[UR22][R22.64], P3 ;  /* 0x0540000016887fae */ /* 0x000fe800099a1016 */
[----:B------:R-:W4:Y:S04]  /*1a050*/  LDL.64 R250, [R1+0x180] ;  /* 0x0001800001fa7983 */ /* 0x000f280000100a00 */
[----:B------:R-:W-:Y:S04]  /*1a060*/  LDGSTS.E [R136+0x5800], desc[UR22][R20.64], P3 ;  /* 0x0580000014887fae */ /* 0x000fe800099a1016 */
[----:B------:R-:W-:Y:S04]  /*1a070*/  LDGSTS.E [R136+0x5c00], desc[UR22][R18.64], P3 ;  /* 0x05c0000012887fae */ /* 0x000fe800099a1016 */
[----:B------:R-:W-:Y:S04]  /*1a080*/  LDGSTS.E [R136+0x6000], desc[UR22][R16.64], P3 ;  /* 0x0600000010887fae */ /* 0x000fe800099a1016 */
[----:B------:R-:W-:Y:S04]  /*1a090*/  LDGSTS.E [R136+0x6400], desc[UR22][R14.64], P3 ;  /* 0x064000000e887fae */ /* 0x000fe800099a1016 */
[----:B------:R-:W-:Y:S04]  /*1a0a0*/  LDGSTS.E [R136+0x6800], desc[UR22][R12.64], P3 ;  /* 0x068000000c887fae */ /* 0x000fe800099a1016 */
[----:B------:R-:W-:Y:S04]  /*1a0b0*/  LDGSTS.E [R136+0x6c00], desc[UR22][R10.64], P3 ;  /* 0x06c000000a887fae */ /* 0x000fe800099a1016 */
[----:B--2---:R-:W-:Y:S04]  /*1a0c0*/  LDGSTS.E [R136+0x7000], desc[UR22][R8.64], P3 ;  /* 0x0700000008887fae */ /* 0x004fe800099a1016 */
[----:B------:R-:W-:Y:S04]  /*1a0d0*/  LDGSTS.E [R136+0x7400], desc[UR22][R240.64], P3 ;  /* 0x07400000f0887fae */ /* 0x000fe800099a1016 */
[----:B------:R-:W-:Y:S04]  /*1a0e0*/  LDGSTS.E [R136+0x7800], desc[UR22][R246.64], P3 ;  /* 0x07800000f6887fae */ /* 0x000fe800099a1016 */
[----:B------:R-:W2:Y:S04]  /*1a0f0*/  LDL.64 R8, [R1+0x100] ;  /* 0x0001000001087983 */ /* 0x000ea80000100a00 */
[----:B------:R-:W2:Y:S04]  /*1a100*/  LDL.64 R240, [R1+0xc0] ;  /* 0x0000c00001f07983 */ /* 0x000ea80000100a00 */
[----:B------:R-:W2:Y:S04]  /*1a110*/  LDL.64 R246, [R1+0x80] ;  /* 0x0000800001f67983 */ /* 0x000ea80000100a00 */
[----:B------:R-:W-:Y:S04]  /*1a120*/  LDGSTS.E [R136+0x7c00], desc[UR22][R242.64], P3 ;  /* 0x07c00000f2887fae */ /* 0x000fe800099a1016 */
[----:B------:R-:W-:Y:S04]  /*1a130*/  LDGSTS.E [R143+0x80], desc[UR22][R244.64], P3 ;  /* 0x00080000f48f7fae */ /* 0x000fe800099a1016 */
[----:B------:R-:W-:Y:S04]  /*1a140*/  LDGSTS.E [R143+0x480], desc[UR22][R4.64], P3 ;  /* 0x00480000048f7fae */ /* 0x000fe800099a1016 */
[----:B------:R-:W2:Y:S04]  /*1a150*/  LDL.64 R34, [R1+0x3a0] ;  /* 0x0003a00001227983 */ /* 0x000ea80000100a00 */
        /* <DEDUP_REMOVED lines=15> */
[----:B---3--:R-:W-:Y:S04]  /*1a250*/  LDGSTS.E [R143+0x880], desc[UR22][R248.64], P3 ;  /* 0x00880000f88f7fae */ /* 0x008fe800099a1016 */
[----:B------:R-:W3:Y:S04]  /*1a260*/  LDL.64 R248, [R1+0x4e0] ;  /* 0x0004e00001f87983 */ /* 0x000ee80000100a00 */
[----:B----4-:R-:W-:Y:S04]  /*1a270*/  LDGSTS.E [R143+0xc80], desc[UR22][R250.64], P3 ;  /* 0x00c80000fa8f7fae */ /* 0x010fe800099a1016 */
[----:B------:R-:W-:Y:S04]  /*1a280*/  LDGSTS.E [R143+0x1080], desc[UR22][R44.64], P3 ;  /* 0x010800002c8f7fae */ /* 0x000fe800099a1016 */
[----:B------:R-:W4:Y:S04]  /*1a290*/  LDL.64 R250, [R1+0x7d8] ;  /* 0x0007d80001fa7983 */ /* 0x000f280000100a00 */
[----:B------:R-:W4:Y:S04]  /*1a2a0*/  LDL.64 R44, [R1+0x178] ;  /* 0x00017800012c7983 */ /* 0x000f280000100a00 */
        /* <DEDUP_REMOVED lines=9> */
[----:B------:R-:W-:Y:S04]  /*1a340*/  LDGSTS.E [R143+0x2c80], desc[UR22][R36.64], P3 ;  /* 0x02c80000248f7fae */ /* 0x000fe800099a1016 */
[----:B------:R-:W-:Y:S04]  /*1a350*/  LDGSTS.E [R143+0x3080], desc[UR22][R4.64], P3 ;  /* 0x03080000048f7fae */ /* 0x000fe800099a1016 */
[----:B------:R-:W-:Y:S04]  /*1a360*/  LDGSTS.E [R143+0x3480], desc[UR22][R34.64], P3 ;  /* 0x03480000228f7fae */ /* 0x000fe800099a1016 */
[----:B------:R-:W-:Y:S04]  /*1a370*/  LDGSTS.E [R143+0x3880], desc[UR22][R32.64], P3 ;  /* 0x03880000208f7fae */ /* 0x000fe800099a1016 */
[----:B------:R-:W2:Y:S04]  /*1a380*/  LDL.64 R4, [R1+0x1f8] ;  /* 0x0001f80001047983 */ /* 0x000ea80000100a00 */
[----:B------:R-:W-:Y:S04]  /*1a390*/  LDGSTS.E [R143+0x3c80], desc[UR22][R30.64], P3 ;  /* 0x03c800001e8f7fae */ /* 0x000fe800099a1016 */
[----:B------:R-:W-:Y:S04]  /*1a3a0*/  LDGSTS.E [R143+0x4080], desc[UR22][R28.64], P3 ;  /* 0x040800001c8f7fae */ /* 0x000fe800099a1016 */
[----:B------:R-:W-:Y:S01]  /*1a3b0*/  LDGSTS.E [R143+0x4480], desc[UR22][R26.64], P3 ;  /* 0x044800001a8f7fae */ /* 0x000fe200099a1016 */
[----:B------:R-:W-:-:S03]  /*1a3c0*/  LOP3.LUT R142, R132, 0x20, RZ, 0x3c, !PT ;  /* 0x00000020848e7812 */ /* 0x000fc600078e3cff */
[----:B------:R-:W2:Y:S01]  /*1a3d0*/  LDL.64 R42, [R1+0x78] ;  /* 0x00007800012a7983 */ /* 0x000ea20000100a00 */
[----:B------:R-:W-:-:S03]  /*1a3e0*/  IADD3 R142, PT, PT, R142, UR9, RZ ;  /* 0x000000098e8e7c10 */ /* 0x000fc6000fffe0ff */
        /* <DEDUP_REMOVED lines=9> */
[----:B------:R-:W-:Y:S04]  /*1a480*/  LDGSTS.E [R143+0x4c80], desc[UR22][R24.64], P3 ;  /* 0x04c80000188f7fae */ /* 0x000fe800099a1016 */
[----:B------:R-:W-:Y:S04]  /*1a490*/  LDGSTS.E [R143+0x5080], desc[UR22][R22.64], P3 ;  /* 0x05080000168f7fae */ /* 0x000fe800099a1016 */
[----:B------:R-:W-:Y:S04]  /*1a4a0*/  LDGSTS.E [R143+0x5480], desc[UR22][R20.64], P3 ;  /* 0x05480000148f7fae */ /* 0x000fe800099a1016 */
[----:B------:R-:W-:Y:S04]  /*1a4b0*/  LDGSTS.E [R143+0x5880], desc[UR22][R18.64], P3 ;  /* 0x05880000128f7fae */ /* 0x000fe800099a1016 */
[----:B------:R-:W-:Y:S04]  /*1a4c0*/  LDGSTS.E [R143+0x5c80], desc[UR22][R16.64], P3 ;  /* 0x05c80000108f7fae */ /* 0x000fe800099a1016 */
[----:B------:R-:W-:Y:S04]  /*1a4d0*/  LDGSTS.E [R143+0x6080], desc[UR22][R14.64], P3 ;  /* 0x060800000e8f7fae */ /* 0x000fe800099a1016 */
[----:B------:R-:W-:Y:S04]  /*1a4e0*/  LDGSTS.E [R143+0x6480], desc[UR22][R12.64], P3 ;  /* 0x064800000c8f7fae */ /* 0x000fe800099a1016 */
[----:B------:R-:W3:Y:S04]  /*1a4f0*/  LDL.64 R248, [R1+0x1b8] ;  /* 0x0001b80001f87983 */ /* 0x000ee80000100a00 */
[----:B------:R-:W-:Y:S04]  /*1a500*/  LDGSTS.E [R143+0x6880], desc[UR22][R10.64], P3 ;  /* 0x068800000a8f7fae */ /* 0x000fe800099a1016 */
[----:B------:R-:W-:Y:S04]  /*1a510*/  LDGSTS.E [R143+0x6c80], desc[UR22][R242.64], P3 ;  /* 0x06c80000f28f7fae */ /* 0x000fe800099a1016 */
[----:B------:R-:W-:Y:S04]  /*1a520*/  LDGSTS.E [R143+0x7080], desc[UR22][R244.64], P3 ;  /* 0x07080000f48f7fae */ /* 0x000fe800099a1016 */
[----:B----4-:R-:W-:Y:S04]  /*1a530*/  LDGSTS.E [R143+0x7480], desc[UR22][R250.64], P3 ;  /* 0x07480000fa8f7fae */ /* 0x010fe800099a1016 */
[----:B------:R-:W4:Y:S04]  /*1a540*/  LDL.64 R242, [R1+0x138] ;  /* 0x0001380001f27983 */ /* 0x000f280000100a00 */
[----:B------:R-:W4:Y:S04]  /*1a550*/  LDL.64 R244, [R1+0xf8] ;  /* 0x0000f80001f47983 */ /* 0x000f280000100a00 */
        /* <DEDUP_REMOVED lines=12> */
[----:B------:R-:W-:Y:S04]  /*1a620*/  LDGSTS.E [R142+0x500], desc[UR22][R4.64], P3 ;  /* 0x00500000048e7fae */ /* 0x000fe800099a1016 */
[----:B------:R-:W2:Y:S04]  /*1a630*/  LDL.64 R10, [R1+0x6a8] ;  /* 0x0006a800010a7983 */ /* 0x000ea80000100a00 */
[----:B------:R-:W2:Y:S04]  /*1a640*/  LDL.64 R8, [R1+0x6e8] ;  /* 0x0006e80001087983 */ /* 0x000ea80000100a00 */
[----:B------:R-:W2:Y:S04]  /*1a650*/  LDL.64 R4, [R1+0x4a8] ;  /* 0x0004a80001047983 */ /* 0x000ea80000100a00 */
[----:B------:R-:W2:Y:S04]  /*1a660*/  LDL.64 R240, [R1+0x738] ;  /* 0x0007380001f07983 */ /* 0x000ea80000100a00 */
[----:B---3--:R-:W-:Y:S04]  /*1a670*/  LDGSTS.E [R142+0x900], desc[UR22][R248.64], P3 ;  /* 0x00900000f88e7fae */ /* 0x008fe800099a1016 */
[----:B------:R-:W-:Y:S04]  /*1a680*/  LDGSTS.E [R142+0xd00], desc[UR22][R44.64], P3 ;  /* 0x00d000002c8e7fae */ /* 0x000fe800099a1016 */
[----:B------:R-:W3:Y:S04]  /*1a690*/  LDL.64 R248, [R1+0x790] ;  /* 0x0007900001f87983 */ /* 0x000ee80000100a00 */
[----:B----4-:R-:W-:Y:S04]  /*1a6a0*/  LDGSTS.E [R142+0x1100], desc[UR22][R242.64], P3 ;  /* 0x01100000f28e7fae */ /* 0x010fe800099a1016 */
[----:B------:R-:W-:Y:S04]  /*1a6b0*/  LDGSTS.E [R142+0x1500], desc[UR22][R244.64], P3 ;  /* 0x01500000f48e7fae */ /* 0x000fe800099a1016 */
[----:B------:R-:W-:Y:S04]  /*1a6c0*/  LDGSTS.E [R142+0x1900], desc[UR22][R250.64], P3 ;  /* 0x01900000fa8e7fae */ /* 0x000fe800099a1016 */
[----:B------:R-:W4:Y:S04]  /*1a6d0*/  LDL.64 R242, [R1+0x7e8] ;  /* 0x0007e80001f27983 */ /* 0x000f280000100a00 */
[----:B------:R-:W4:Y:S04]  /*1a6e0*/  LDL.64 R244, [R1+0x840] ;  /* 0x0008400001f47983 */ /* 0x000f280000100a00 */
[----:B------:R-:W4:Y:S04]  /*1a6f0*/  LDL.64 R250, [R1+0x898] ;  /* 0x0008980001fa7983 */ /* 0x000f280000100a00 */
[----:B------:R-:W-:Y:S04]  /*1a700*/  LDGSTS.E [R142+0x1d00], desc[UR22][R42.64], P3 ;  /* 0x01d000002a8e7fae */ /* 0x000fe800099a1016 */
[----:B------:R-:W-:Y:S04]  /*1a710*/  LDGSTS.E [R142+0x2100], desc[UR22][R40.64], P3 ;  /* 0x02100000288e7fae */ /* 0x000fe800099a1016 */
[----:B------:R-:W-:Y:S04]  /*1a720*/  LDGSTS.E [R142+0x2500], desc[UR22][R38.64], P3 ;  /* 0x02500000268e7fae */ /* 0x000fe800099a1016 */
[----:B------:R-:W-:Y:S04]  /*1a730*/  LDGSTS.E [R142+0x2900], desc[UR22][R36.64], P3 ;  /* 0x02900000248e7fae */ /* 0x000fe800099a1016 */
[----:B--2---:R-:W-:Y:S04]  /*1a740*/  LDGSTS.E [R142+0x2d00], desc[UR22][R246.64], P3 ;  /* 0x02d00000f68e7fae */ /* 0x004fe800099a1016 */
        /* <DEDUP_REMOVED lines=8> */
[----:B------:R-:W-:Y:S04]  /*1a7d0*/  LDGSTS.E [R142+0x4d00], desc[UR22][R22.64], P3 ;  /* 0x04d00000168e7fae */ /* 0x000fe800099a1016 */
        /* <DEDUP_REMOVED lines=14> */
[----:B------:R-:W2:Y:S01]  /*1a8c0*/  LDL.64 R38, [R1+0x270] ;  /* 0x0002700001267983 */ /* 0x000ea20000100a00 */
[----:B------:R-:W-:-:S05]  /*1a8d0*/  LOP3.LUT R141, R132, 0x30, RZ, 0x3c, !PT ;  /* 0x00000030848d7812 */ /* 0x000fca00078e3cff */
[----:B------:R-:W-:Y:S01]  /*1a8e0*/  VIADD R141, R141, UR9 ;  /* 0x000000098d8d7c36 */ /* 0x000fe20008000000 */
[----:B---3--:R-:W-:Y:S04]  /*1a8f0*/  LDGSTS.E [R142+0x7100], desc[UR22][R248.64], P3 ;  /* 0x07100000f88e7fae */ /* 0x008fe800099a1016 */
[----:B------:R-:W3:Y:S04]  /*1a900*/  LDL.64 R248, [R1+0xf0] ;  /* 0x0000f00001f87983 */ /* 0x000ee80000100a00 */
[----:B----4-:R-:W-:Y:S04]  /*1a910*/  LDGSTS.E [R142+0x7500], desc[UR22][R242.64], P3 ;  /* 0x07500000f28e7fae */ /* 0x010fe800099a1016 */
[----:B------:R-:W-:Y:S04]  /*1a920*/  LDGSTS.E [R142+0x7900], desc[UR22][R244.64], P3 ;  /* 0x07900000f48e7fae */ /* 0x000fe800099a1016 */
[----:B------:R-:W-:Y:S04]  /*1a930*/  LDGSTS.E [R142+0x7d00], desc[UR22][R250.64], P3 ;  /* 0x07d00000fa8e7fae */ /* 0x000fe800099a1016 */
[----:B------:R-:W4:Y:S04]  /*1a940*/  LDL.64 R250, [R1+0x2b0] ;  /* 0x0002b00001fa7983 */ /* 0x000f280000100a00 */
[----:B------:R1:W-:Y:S04]  /*1a950*/  STL.64 [R1+0x15a8], R142 ;  /* 0x0015a88e01007387 */ /* 0x0003e80000100a00 */
[----:B------:R-:W4:Y:S04]  /*1a960*/  LDL.64 R36, [R1+0x2f0] ;  /* 0x0002f00001247983 */ /* 0x000f280000100a00 */
        /* <DEDUP_REMOVED lines=13> */
[----:B--2---:R-:W-:Y:S04]  /*1aa40*/  LDGSTS.E [R141+0x180], desc[UR22][R246.64], P3 ;  /* 0x00180000f68d7fae */ /* 0x004fe800099a1016 */
[----:B------:R-:W2:Y:S04]  /*1aa50*/  LDL.64 R244, [R1+0x670] ;  /* 0x0006700001f47983 */ /* 0x000ea80000100a00 */
[----:B------:R-:W-:Y:S04]  /*1aa60*/  LDGSTS.E [R141+0x580], desc[UR22][R4.64], P3 ;  /* 0x00580000048d7fae */ /* 0x000fe800099a1016 */
        /* <DEDUP_REMOVED lines=13> */
[----:B----4-:R-:W-:Y:S04]  /*1ab40*/  LDGSTS.E [R141+0x2580], desc[UR22][R250.64], P3 ;  /* 0x02580000fa8d7fae */ /* 0x010fe800099a1016 */
[----:B------:R-:W-:Y:S04]  /*1ab50*/  LDGSTS.E [R141+0x2980], desc[UR22][R36.64], P3 ;  /* 0x02980000248d7fae */ /* 0x000fe800099a1016 */
[----:B------:R-:W-:Y:S04]  /*1ab60*/  LDGSTS.E [R141+0x2d80], desc[UR22][R34.64], P3 ;  /* 0x02d80000228d7fae */ /* 0x000fe800099a1016 */
        /* <DEDUP_REMOVED lines=13> */
[----:B--2---:R-:W-:Y:S04]  /*1ac40*/  LDGSTS.E [R141+0x6180], desc[UR22][R244.64], P3 ;  /* 0x06180000f48d7fae */ /* 0x004fe800099a1016 */
[----:B------:R-:W2:Y:S04]  /*1ac50*/  LDL.64 R242, [R1+0x228] ;  /* 0x0002280001f27983 */ /* 0x000ea80000100a00 */
[----:B------:R-:W-:Y:S04]  /*1ac60*/  LDGSTS.E [R141+0x6580], desc[UR22][R246.64], P3 ;  /* 0x06580000f68d7fae */ /* 0x000fe800099a1016 */
[----:B------:R-:W2:Y:S04]  /*1ac70*/  LDL.64 R244, [R1+0x1e8] ;  /* 0x0001e80001f47983 */ /* 0x000ea80000100a00 */
[----:B------:R-:W-:Y:S04]  /*1ac80*/  LDGSTS.E [R141+0x6980], desc[UR22][R4.64], P3 ;  /* 0x06980000048d7fae */ /* 0x000fe800099a1016 */
[----:B------:R-:W2:Y:S04]  /*1ac90*/  LDL.64 R246, [R1+0x168] ;  /* 0x0001680001f67983 */ /* 0x000ea80000100a00 */
[----:B------:R-:W2:Y:S04]  /*1aca0*/  LDL.64 R4, [R1+0x1a8] ;  /* 0x0001a80001047983 */ /* 0x000ea80000100a00 */
[----:B-1----:R-:W2:Y:S04]  /*1acb0*/  LDL.LU.64 R142, [R1+0x6b8] ;  /* 0x0006b800018e7983 */ /* 0x002ea80000300a00 */
[----:B------:R-:W-:Y:S04]  /*1acc0*/  LDGSTS.E [R141+0x6d80], desc[UR22][R10.64], P3 ;  /* 0x06d800000a8d7fae */ /* 0x000fe800099a1016 */
[----:B------:R-:W-:Y:S04]  /*1acd0*/  LDGSTS.E [R141+0x7180], desc[UR22][R8.64], P3 ;  /* 0x07180000088d7fae */ /* 0x000fe800099a1016 */
[----:B------:R-:W2:Y:S04]  /*1ace0*/  LDL.64 R44, [R1+0x128] ;  /* 0x00012800012c7983 */ /* 0x000ea80000100a00 */
[----:B------:R-:W-:Y:S04]  /*1acf0*/  LDGSTS.E [R141+0x7580], desc[UR22][R240.64], P3 ;  /* 0x07580000f08d7fae */ /* 0x000fe800099a1016 */
[----:B------:R-:W2:Y:S04]  /*1ad00*/  LDL.64 R42, [R1+0xe8] ;  /* 0x0000e800012a7983 */ /* 0x000ea80000100a00 */
[----:B------:R-:W2:Y:S04]  /*1ad10*/  LDL.64 R40, [R1+0xa8] ;  /* 0x0000a80001287983 */ /* 0x000ea80000100a00 */
[----:B------:R-:W2:Y:S04]  /*1ad20*/  LDL.64 R38, [R1+0x278] ;  /* 0x0002780001267983 */ /* 0x000ea80000100a00 */
[----:B------:R-:W2:Y:S01]  /*1ad30*/  LDL.64 R36, [R1+0x2b8] ;  /* 0x0002b80001247983 */ /* 0x000ea20000100a00 */
[----:B------:R-:W-:-:S03]  /*1ad40*/  LOP3.LUT R140, R132, 0x40, RZ, 0x3c, !PT ;  /* 0x00000040848c7812 */ /* 0x000fc600078e3cff */
[----:B------:R-:W2:Y:S04]  /*1ad50*/  LDL.64 R34, [R1+0x2f8] ;  /* 0x0002f80001227983 */ /* 0x000ea80000100a00 */
[----:B------:R-:W2:Y:S04]  /*1ad60*/  LDL.64 R32, [R1+0x338] ;  /* 0x0003380001207983 */ /* 0x000ea80000100a00 */
[----:B------:R-:W2:Y:S04]  /*1ad70*/  LDL.64 R30, [R1+0x378] ;  /* 0x00037800011e7983 */ /* 0x000ea80000100a00 */
[----:B------:R-:W2:Y:S01]  /*1ad80*/  LDL.64 R28, [R1+0x3f8] ;  /* 0x0003f800011c7983 */ /* 0x000ea20000100a00 */
[----:B------:R-:W-:-:S03]  /*1ad90*/  VIADD R140, R140, UR9 ;  /* 0x000000098c8c7c36 */ /* 0x000fc60008000000 */
        /* <DEDUP_REMOVED lines=14> */
[----:B------:R-:W4:Y:S04]  /*1ae80*/  LDL.64 R250, [R1+0x3b8] ;  /* 0x0003b80001fa7983 */ /* 0x000f280000100a00 */
[----:B--2---:R-:W-:Y:S04]  /*1ae90*/  LDGSTS.E [R140+0x200], desc[UR22][R242.64], P3 ;  /* 0x00200000f28c7fae */ /* 0x004fe800099a1016 */
[----:B------:R-:W-:Y:S04]  /*1aea0*/  LDGSTS.E [R140+0x600], desc[UR22][R244.64], P3 ;  /* 0x00600000f48c7fae */ /* 0x000fe800099a1016 */
[----:B------:R-:W2:Y:S04]  /*1aeb0*/  LDL.64 R242, [R1+0x7a8] ;  /* 0x0007a80001f27983 */ /* 0x000ea80000100a00 */
[----:B------:R-:W2:Y:S04]  /*1aec0*/  LDL.64 R244, [R1+0x800] ;  /* 0x0008000001f47983 */ /* 0x000ea80000100a00 */
[----:B------:R-:W-:Y:S04]  /*1aed0*/  LDGSTS.E [R140+0xa00], desc[UR22][R4.64], P3 ;  /* 0x00a00000048c7fae */ /* 0x000fe800099a1016 */
[----:B------:R-:W-:Y:S04]  /*1aee0*/  LDGSTS.E [R140+0xe00], desc[UR22][R246.64], P3 ;  /* 0x00e00000f68c7fae */ /* 0x000fe800099a1016 */
[----:B------:R-:W2:Y:S04]  /*1aef0*/  LDL.64 R4, [R1+0x6f8] ;  /* 0x0006f80001047983 */ /* 0x000ea80000100a00 */
[----:B------:R-:W-:Y:S04]  /*1af00*/  LDGSTS.E [R140+0x1200], desc[UR22][R44.64], P3 ;  /* 0x012000002c8c7fae */ /* 0x000fe800099a1016 */
[----:B------:R-:W2:Y:S04]  /*1af10*/  LDL.64 R246, [R1+0x858] ;  /* 0x0008580001f67983 */ /* 0x000ea80000100a00 */
[----:B------:R-:W-:Y:S04]  /*1af20*/  LDGSTS.E [R140+0x1600], desc[UR22][R42.64], P3 ;  /* 0x016000002a8c7fae */ /* 0x000fe800099a1016 */
[----:B------:R-:W-:Y:S04]  /*1af30*/  LDGSTS.E [R140+0x1a00], desc[UR22][R40.64], P3 ;  /* 0x01a00000288c7fae */ /* 0x000fe800099a1016 */
[----:B------:R-:W2:Y:S04]  /*1af40*/  LDL.LU.64 R44, [R1+0x16f8] ;  /* 0x0016f800012c7983 */ /* 0x000ea80000300a00 */
        /* <DEDUP_REMOVED lines=19> */
[----:B------:R-:W4:Y:S04]  /*1b080*/  LDL.64 R250, [R1+0x220] ;  /* 0x0002200001fa7983 */ /* 0x000f280000100a00 */
[----:B------:R-:W-:Y:S04]  /*1b090*/  LDGSTS.E [R140+0x6600], desc[UR22][R142.64], P3 ;  /* 0x066000008e8c7fae */ /* 0x000fe800099a1016 */
[----:B------:R1:W-:Y:S04]  /*1b0a0*/  STL.64 [R1+0x1628], R142 ;  /* 0x0016288e01007387 */ /* 0x0003e80000100a00 */
[----:B------:R-:W4:Y:S04]  /*1b0b0*/  LDL.64 R42, [R1+0x1a0] ;  /* 0x0001a000012a7983 */ /* 0x000f280000100a00 */
[----:B------:R-:W4:Y:S04]  /*1b0c0*/  LDL.64 R40, [R1+0x160] ;  /* 0x0001600001287983 */ /* 0x000f280000100a00 */
[----:B-1----:R-:W4:Y:S04]  /*1b0d0*/  LDL.64 R142, [R1+0x120] ;  /* 0x00012000018e7983 */ /* 0x002f280000100a00 */
[----:B--2---:R-:W-:Y:S04]  /*1b0e0*/  LDGSTS.E [R140+0x6a00], desc[UR22][R4.64], P3 ;  /* 0x06a00000048c7fae */ /* 0x004fe800099a1016 */
[----:B------:R-:W-:Y:S04]  /*1b0f0*/  LDGSTS.E [R140+0x6e00], desc[UR22][R240.64], P3 ;  /* 0x06e00000f08c7fae */ /* 0x000fe800099a1016 */
[----:B------:R-:W-:Y:S04]  /*1b100*/  LDGSTS.E [R140+0x7200], desc[UR22][R242.64], P3 ;  /* 0x07200000f28c7fae */ /* 0x000fe800099a1016 */
[----:B------:R-:W2:Y:S04]  /*1b110*/  LDL.64 R4, [R1+0x1e0] ;  /* 0x0001e00001047983 */ /* 0x000ea80000100a00 */
[----:B------:R-:W-:Y:S04]  /*1b120*/  LDGSTS.E [R140+0x7600], desc[UR22][R244.64], P3 ;  /* 0x07600000f48c7fae */ /* 0x000fe800099a1016 */
[----:B------:R-:W2:Y:S04]  /*1b130*/  LDL.64 R242, [R1+0xe0] ;  /* 0x0000e00001f27983 */ /* 0x000ea80000100a00 */
[----:B------:R-:W-:Y:S04]  /*1b140*/  LDGSTS.E [R140+0x7a00], desc[UR22][R246.64], P3 ;  /* 0x07a00000f68c7fae */ /* 0x000fe800099a1016 */
[----:B------:R-:W2:Y:S04]  /*1b150*/  LDL.64 R38, [R1+0xa0] ;  /* 0x0000a00001267983 */ /* 0x000ea80000100a00 */
[----:B------:R-:W2:Y:S04]  /*1b160*/  LDL.64 R240, [R1+0x60] ;  /* 0x0000600001f07983 */ /* 0x000ea80000100a00 */
[----:B------:R-:W2:Y:S04]  /*1b170*/  LDL.64 R244, [R1+0x280] ;  /* 0x0002800001f47983 */ /* 0x000ea80000100a00 */
[----:B------:R-:W2:Y:S04]  /*1b180*/  LDL.64 R246, [R1+0x2c0] ;  /* 0x0002c00001f67983 */ /* 0x000ea80000100a00 */
[----:B------:R1:W-:Y:S01]  /*1b190*/  STL.64 [R1+0x14f8], R140 ;  /* 0x0014f88c01007387 */ /* 0x0003e20000100a00 */
[----:B------:R-:W-:-:S04]  /*1b1a0*/  LOP3.LUT R139, R132, 0x50, RZ, 0x3c, !PT ;  /* 0x00000050848b7812 */ /* 0x000fc800078e3cff */
[----:B------:R-:W-:Y:S01]  /*1b1b0*/  IADD3 R139, PT, PT, R139, UR9, RZ ;  /* 0x000000098b8b7c10 */ /* 0x000fe2000fffe0ff */
[----:B---3--:R-:W-:Y:S04]  /*1b1c0*/  LDGSTS.E [R140+0x7e00], desc[UR22][R248.64], P3 ;  /* 0x07e00000f88c7fae */ /* 0x008fe800099a1016 */
[----:B-1----:R-:W3:Y:S04]  /*1b1d0*/  LDL.LU.64 R140, [R1+0x7b0] ;  /* 0x0007b000018c7983 */ /* 0x002ee80000300a00 */
        /* <DEDUP_REMOVED lines=15> */
[----:B----4-:R-:W-:Y:S04]  /*1b2d0*/  LDGSTS.E [R139+0x280], desc[UR22][R250.64], P3 ;  /* 0x00280000fa8b7fae */ /* 0x010fe800099a1016 */
[----:B------:R-:W4:Y:S04]  /*1b2e0*/  LDL.64 R8, [R1+0x6c0] ;  /* 0x0006c00001087983 */ /* 0x000f280000100a00 */
[----:B------:R-:W4:Y:S04]  /*1b2f0*/  LDL.64 R250, [R1+0x700] ;  /* 0x0007000001fa7983 */ /* 0x000f280000100a00 */
[----:B--2---:R-:W-:Y:S04]  /*1b300*/  LDGSTS.E [R139+0x680], desc[UR22][R4.64], P3 ;  /* 0x00680000048b7fae */ /* 0x004fe800099a1016 */
[----:B------:R-:W-:Y:S04]  /*1b310*/  LDGSTS.E [R139+0xa80], desc[UR22][R42.64], P3 ;  /* 0x00a800002a8b7fae */ /* 0x000fe800099a1016 */
[----:B------:R-:W-:Y:S04]  /*1b320*/  LDGSTS.E [R139+0xe80], desc[UR22][R40.64], P3 ;  /* 0x00e80000288b7fae */ /* 0x000fe800099a1016 */
[----:B------:R-:W2:Y:S04]  /*1b330*/  LDL.64 R4, [R1+0x750] ;  /* 0x0007500001047983 */ /* 0x000ea80000100a00 */
[----:B------:R-:W-:Y:S04]  /*1b340*/  LDGSTS.E [R139+0x1280], desc[UR22][R142.64], P3 ;  /* 0x012800008e8b7fae */ /* 0x000fe800099a1016 */
[----:B------:R-:W2:Y:S04]  /*1b350*/  LDL.LU.64 R42, [R1+0x16f0] ;  /* 0x0016f000012a7983 */ /* 0x000ea80000300a00 */
[----:B------:R-:W-:Y:S04]  /*1b360*/  LDGSTS.E [R139+0x1680], desc[UR22][R242.64], P3 ;  /* 0x01680000f28b7fae */ /* 0x000fe800099a1016 */
[----:B------:R-:W2:Y:S04]  /*1b370*/  LDL.LU.64 R40, [R1+0x16e8] ;  /* 0x0016e80001287983 */ /* 0x000ea80000300a00 */
[----:B------:R-:W-:Y:S04]  /*1b380*/  LDGSTS.E [R139+0x1a80], desc[UR22][R38.64], P3 ;  /* 0x01a80000268b7fae */ /* 0x000fe800099a1016 */
        /* <DEDUP_REMOVED lines=22> */
[----:B----4-:R-:W-:Y:S04]  /*1b4f0*/  LDGSTS.E [R139+0x6680], desc[UR22][R8.64], P3 ;  /* 0x06680000088b7fae */ /* 0x010fe800099a1016 */
[----:B------:R-:W3:Y:S04]  /*1b500*/  LDL.64 R248, [R1+0x1d8] ;  /* 0x0001d80001f87983 */ /* 0x000ee80000100a00 */
[----:B------:R-:W-:Y:S04]  /*1b510*/  LDGSTS.E [R139+0x6a80], desc[UR22][R250.64], P3 ;  /* 0x06a80000fa8b7fae */ /* 0x000fe800099a1016 */
[----:B------:R-:W4:Y:S04]  /*1b520*/  LDL.64 R250, [R1+0x198] ;  /* 0x0001980001fa7983 */ /* 0x000f280000100a00 */
[----:B--2---:R-:W-:Y:S04]  /*1b530*/  LDGSTS.E [R139+0x6e80], desc[UR22][R4.64], P3 ;  /* 0x06e80000048b7fae */ /* 0x004fe800099a1016 */
[----:B------:R-:W-:Y:S04]  /*1b540*/  LDGSTS.E [R139+0x7280], desc[UR22][R140.64], P3 ;  /* 0x072800008c8b7fae */ /* 0x000fe800099a1016 */
[----:B------:R-:W2:Y:S04]  /*1b550*/  LDL.64 R4, [R1+0x158] ;  /* 0x0001580001047983 */ /* 0x000ea80000100a00 */
[----:B------:R1:W-:Y:S04]  /*1b560*/  STL.64 [R1+0x1620], R140 ;  /* 0x0016208c01007387 */ /* 0x0003e80000100a00 */
[----:B------:R-:W2:Y:S04]  /*1b570*/  LDL.64 R10, [R1+0xd8] ;  /* 0x0000d800010a7983 */ /* 0x000ea80000100a00 */
[----:B------:R-:W-:Y:S04]  /*1b580*/  LDGSTS.E [R139+0x7680], desc[UR22][R242.64], P3 ;  /* 0x07680000f28b7fae */ /* 0x000fe800099a1016 */
[----:B-1----:R-:W2:Y:S04]  /*1b590*/  LDL.64 R140, [R1+0x118] ;  /* 0x00011800018c7983 */ /* 0x002ea80000100a00 */
[----:B------:R-:W2:Y:S04]  /*1b5a0*/  LDL.64 R8, [R1+0x98] ;  /* 0x0000980001087983 */ /* 0x000ea80000100a00 */
        /* <DEDUP_REMOVED lines=21> */
[----:B------:R-:W-:Y:S04]  /*1b700*/  LDGSTS.E [R138+0x300], desc[UR22][R246.64], P3 ;  /* 0x00300000f68a7fae */ /* 0x000fe800099a1016 */
[----:B------:R-:W2:Y:S04]  /*1b710*/  LDL.64 R240, [R1+0x688] ;  /* 0x0006880001f07983 */ /* 0x000ea80000100a00 */
[----:B------:R-:W2:Y:S04]  /*1b720*/  LDL.64 R246, [R1+0x6c8] ;  /* 0x0006c80001f67983 */ /* 0x000ea80000100a00 */
[----:B---3--:R-:W-:Y:S04]  /*1b730*/  LDGSTS.E [R138+0x700], desc[UR22][R248.64], P3 ;  /* 0x00700000f88a7fae */ /* 0x008fe800099a1016 */
[----:B------:R-:W3:Y:S04]  /*1b740*/  LDL.64 R248, [R1+0x708] ;  /* 0x0007080001f87983 */ /* 0x000ee80000100a00 */
[----:B----4-:R-:W-:Y:S04]  /*1b750*/  LDGSTS.E [R138+0xb00], desc[UR22][R250.64], P3 ;  /* 0x00b00000fa8a7fae */ /* 0x010fe800099a1016 */
[----:B------:R-:W4:Y:S04]  /*1b760*/  LDL.64 R250, [R1+0x760] ;  /* 0x0007600001fa7983 */ /* 0x000f280000100a00 */
[----:B--2---:R-:W-:Y:S04]  /*1b770*/  LDGSTS.E [R138+0xf00], desc[UR22][R4.64], P3 ;  /* 0x00f00000048a7fae */ /* 0x004fe800099a1016 */
        /* <DEDUP_REMOVED lines=10> */
[----:B------:R-:W2:Y:S04]  /*1b820*/  LDL.64 R8, [R1+0x870] ;  /* 0x0008700001087983 */ /* 0x000ea80000100a00 */
        /* <DEDUP_REMOVED lines=24> */
[----:B------:R-:W2:Y:S01]  /*1b9b0*/  LDL.LU.64 R142, [R1+0x690] ;  /* 0x00069000018e7983 */ /* 0x000ea20000300a00 */
[----:B------:R-:W-:-:S03]  /*1b9c0*/  ISETP.GE.U32.AND P4, PT, R0, 0x7ffffefe, PT ;  /* 0x7ffffefe0000780c */ /* 0x000fc60003f86070 */
[----:B------:R-:W2:Y:S01]  /*1b9d0*/  LDL.64 R38, [R1+0x90] ;  /* 0x0000900001267983 */ /* 0x000ea20000100a00 */
[----:B------:R-:W-:-:S03]  /*1b9e0*/  VIADD R0, R137, 0xffffff7c ;  /* 0xffffff7c89007836 */ /* 0x000fc60000000000 */
[----:B------:R-:W2:Y:S01]  /*1b9f0*/  LDL.64 R36, [R1+0x250] ;  /* 0x0002500001247983 */ /* 0x000ea20000100a00 */
        /* <DEDUP_REMOVED lines=8> */
[----:B------:R-:W2:Y:S01]  /*1ba80*/  LDL.64 R26, [R1+0x390] ;  /* 0x00039000011a7983 */ /* 0x000ea20000100a00 */
[----:B------:R-:W-:-:S03]  /*1ba90*/  VIADD R137, R137, UR9 ;  /* 0x0000000989897c36 */ /* 0x000fc60008000000 */
[----:B------:R-:W2:Y:S04]  /*1baa0*/  LDL.64 R24, [R1+0x3d0] ;  /* 0x0003d00001187983 */ /* 0x000ea80000100a00 */
[----:B------:R-:W2:Y:S04]  /*1bab0*/  LDL.64 R22, [R1+0x410] ;  /* 0x0004100001167983 */ /* 0x000ea80000100a00 */
[----:B------:R-:W2:Y:S04]  /*1bac0*/  LDL.64 R20, [R1+0x450] ;  /* 0x0004500001147983 */ /* 0x000ea80000100a00 */
[----:B------:R-:W2:Y:S04]  /*1bad0*/  LDL.64 R242, [R1+0x4d0] ;  /* 0x0004d00001f27983 */ /* 0x000ea80000100a00 */
[----:B------:R-:W2:Y:S04]  /*1bae0*/  LDL.LU.64 R140, [R1+0x768] ;  /* 0x00076800018c7983 */ /* 0x000ea80000300a00 */
[----:B------:R1:W-:Y:S04]  /*1baf0*/  STL.64 [R1+0x1468], R138 ;  /* 0x0014688a01007387 */ /* 0x0003e80000100a00 */
[----:B-1----:R-:W2:Y:S04]  /*1bb00*/  LDL.LU.64 R138, [R1+0x490] ;  /* 0x00049000018a7983 */ /* 0x002ea80000300a00 */
[----:B------:R-:W2:Y:S04]  /*1bb10*/  LDL.64 R18, [R1+0x510] ;  /* 0x0005100001127983 */ /* 0x000ea80000100a00 */
[----:B------:R-:W2:Y:S04]  /*1bb20*/  LDL.64 R16, [R1+0x550] ;  /* 0x0005500001107983 */ /* 0x000ea80000100a00 */
[----:B------:R-:W2:Y:S04]  /*1bb30*/  LDL.64 R14, [R1+0x590] ;  /* 0x00059000010e7983 */ /* 0x000ea80000100a00 */
[----:B------:R-:W-:Y:S04]  /*1bb40*/  LDGSTS.E [R137+0x380], desc[UR22][R244.64], P3 ;  /* 0x00380000f4897fae */ /* 0x000fe800099a1016 */
[----:B------:R-:W2:Y:S04]  /*1bb50*/  LDL.64 R12, [R1+0x5d0] ;  /* 0x0005d000010c7983 */ /* 0x000ea80000100a00 */
[----:B------:R-:W2:Y:S04]  /*1bb60*/  LDL.64 R10, [R1+0x650] ;  /* 0x00065000010a7983 */ /* 0x000ea80000100a00 */
[----:B------:R-:W2:Y:S04]  /*1bb70*/  LDL.64 R244, [R1+0x610] ;  /* 0x0006100001f47983 */ /* 0x000ea80000100a00 */
[----:B------:R-:W-:Y:S04]  /*1bb80*/  LDGSTS.E [R137+0x780], desc[UR22][R240.64], P3 ;  /* 0x00780000f0897fae */ /* 0x000fe800099a1016 */
[----:B------:R-:W-:Y:S04]  /*1bb90*/  LDGSTS.E [R137+0xb80], desc[UR22][R246.64], P3 ;  /* 0x00b80000f6897fae */ /* 0x000fe800099a1016 */
        /* <DEDUP_REMOVED lines=10> */
[----:B------:R-:W-:Y:S04]  /*1bc40*/  LDGSTS.E [R137+0x1f80], desc[UR22][R36.64], P3 ;  /* 0x01f8000024897fae */ /* 0x000fe800099a1016 */
[----:B------:R-:W-:Y:S04]  /*1bc50*/  LDGSTS.E [R137+0x2380], desc[UR22][R34.64], P3 ;  /* 0x0238000022897fae */ /* 0x000fe800099a1016 */
[----:B------:R-:W-:Y:S04]  /*1bc60*/  LDGSTS.E [R137+0x2780], desc[UR22][R32.64], P3 ;  /* 0x0278000020897fae */ /* 0x000fe800099a1016 */
[----:B------:R-:W4:Y:S04]  /*1bc70*/  LDL.LU.64 R38, [R1+0x16e0] ;  /* 0x0016e00001267983 */ /* 0x000f280000300a00 */
        /* <DEDUP_REMOVED lines=38> */
[----:B--2---:R-:W-:Y:S04]  /*1bee0*/  LDGSTS.E [R137+0x7780], desc[UR22][R4.64], P3 ;  /* 0x0778000004897fae */ /* 0x004fe800099a1016 */
[----:B---3--:R-:W-:Y:S04]  /*1bef0*/  LDGSTS.E [R137+0x7b80], desc[UR22][R248.64], P3 ;  /* 0x07b80000f8897fae */ /* 0x008fe800099a1016 */
[----:B----4-:R1:W-:Y:S04]  /*1bf00*/  LDGSTS.E [R137+0x7f80], desc[UR22][R250.64], P3 ;  /* 0x07f80000fa897fae */ /* 0x0103e800099a1016 */
[----:B------:R-:W1:Y:S04]  /*1bf10*/  LDL.LU.64 R4, [R1+0x1658] ;  /* 0x0016580001047983 */ /* 0x000e680000300a00 */
[----:B------:R-:W2:Y:S04]  /*1bf20*/  LDL.LU.64 R248, [R1+0x38] ;  /* 0x0000380001f87983 */ /* 0x000ea80000300a00 */
[----:B------:R-:W3:Y:S01]  /*1bf30*/  LDL.LU.64 R250, [R1+0x30] ;  /* 0x0000300001fa7983 */ /* 0x000ee20000300a00 */
[----:B------:R-:W-:Y:S01]  /*1bf40*/  ISETP.GE.U32.AND P5, PT, R2, 0x7fffff00, PT ;  /* 0x7fffff000200780c */ /* 0x000fe20003fa6070 */
[----:B------:R-:W-:-:S02]  /*1bf50*/  VIADD R2, R135, 0xffffff7e ;  /* 0xffffff7e87027836 */ /* 0x000fc40000000000 */
[----:B------:R-:W0:Y:S01]  /*1bf60*/  LDGDEPBAR ;  /* 0x00000000000079af */ /* 0x000e220000000000 */
[----:B------:R-:W-:Y:S02]  /*1bf70*/  BAR.SYNC.DEFER_BLOCKING 0x0 ;  /* 0x0000000000007b1d */ /* 0x000fe40000010000 */
[----:B------:R-:W-:Y:S02]  /*1bf80*/  ISETP.GE.U32.AND P6, PT, R2, 0x7ffffeff, PT ;  /* 0x7ffffeff0200780c */ /* 0x000fe40003fc6070 */
[----:B------:R-:W-:-:S04]  /*1bf90*/  SHF.L.U32 R2, R6, 0x7, RZ ;  /* 0x0000000706027819 */ /* 0x000fc800000006ff */
[----:B------:R-:W4:Y:S01]  /*1bfa0*/  LDC R6, c[0x0][0x3a0] ;  /* 0x0000e800ff067b82 */ /* 0x000f220000000800 */
[----:B------:R-:W-:Y:S01]  /*1bfb0*/  ISETP.GE.U32.AND P3, PT, R0, 0x7ffffefd, PT ;  /* 0x7ffffefd0000780c */ /* 0x000fe20003f66070 */
[----:B------:R1:W-:Y:S01]  /*1bfc0*/  STL.64 [R1+0x1610], R136 ;  /* 0x0016108801007387 */ /* 0x0003e20000100a00 */
[----:B------:R-:W-:-:S05]  /*1bfd0*/  VIADD R0, R134, 0x100000 ;  /* 0x0010000086007836 */ /* 0x000fca0000000000 */
[----:B------:R-:W1:Y:S02]  /*1bfe0*/  LDC R135, c[0x0][0x3a0] ;  /* 0x0000e800ff877b82 */ /* 0x000e640000000800 */
[----:B-1----:R-:W-:-:S06]  /*1bff0*/  IMAD.WIDE R136, R2, 0x4, R4 ;  /* 0x0000000402887825 */ /* 0x002fcc00078e0204 */
[----:B------:R-:W1:Y:S01]  /*1c000*/  LDC R5, c[0x0][0x3a0] ;  /* 0x0000e800ff057b82 */ /* 0x000e620000000800 */
[----:B------:R2:W-:Y:S04]  /*1c010*/  STL.64 [R1+0xdb0], R136 ;  /* 0x000db08801007387 */ /* 0x0005e80000100a00 */
[----:B------:R-:W-:Y:S01]  /*1c020*/  @!PT LDS RZ, [RZ] ;  /* 0x00000000fffff984 */ /* 0x000fe20000000800 */
[----:B------:R-:W-:Y:S01]  /*1c030*/  @!PT LDS RZ, [RZ] ;  /* 0x00000000fffff984 */ /* 0x000fe20000000800 */
[----:B------:R-:W-:Y:S01]  /*1c040*/  @!PT LDS RZ, [RZ] ;  /* 0x00000000fffff984 */ /* 0x000fe20000000800 */
[----:B------:R2:W-:Y:S01]  /*1c050*/  LDGSTS.E [R0+0x10000], desc[UR22][R136.64], !P5 ;  /* 0x1000000088007fae */ /* 0x0005e2000e9a1016 */
[----:B----4-:R-:W-:Y:S02]  /*1c060*/  VIADD R4, R6, 0xffffff7b ;  /* 0xffffff7b06047836 */ /* 0x010fe40000000000 */
[----:B------:R-:W4:Y:S01]  /*1c070*/  LDC R6, c[0x0][0x3a0] ;  /* 0x0000e800ff067b82 */ /* 0x000f220000000800 */
[----:B--2---:R-:W-:-:S05]  /*1c080*/  IMAD.WIDE R136, R2, 0x4, R242 ;  /* 0x0000000402887825 */ /* 0x004fca00078e02f2 */
[----:B------:R2:W-:Y:S04]  /*1c090*/  STL.64 [R1+0xda8], R136 ;  /* 0x000da88801007387 */ /* 0x0005e80000100a00 */
[----:B------:R2:W-:Y:S01]  /*1c0a0*/  LDGSTS.E [R0+0x10004], desc[UR22][R136.64], !P6 ;  /* 0x1000400088007fae */ /* 0x0005e2000f1a1016 */
[----:B------:R-:W-:-:S03]  /*1c0b0*/  ISETP.GE.U32.AND P5, PT, R4, 0x7ffffefc, PT ;  /* 0x7ffffefc0400780c */ /* 0x000fc60003fa6070 */
[----:B------:R-:W4:Y:S01]  /*1c0c0*/  LDL.LU.64 R242, [R1+0x28] ;  /* 0x0000280001f27983 */ /* 0x000f220000300a00 */
[----:B--2---:R-:W-:-:S03]  /*1c0d0*/  IMAD.WIDE R136, R2, 0x4, R244 ;  /* 0x0000000402887825 */ /* 0x004fc600078e02f4 */
[----:B------:R-:W2:Y:S04]  /*1c0e0*/  LDL.LU.64 R244, [R1+0x20] ;  /* 0x0000200001f47983 */ /* 0x000ea80000300a00 */
[----:B------:R1:W-:Y:S04]  /*1c0f0*/  STL.64 [R1+0xda0], R136 ;  /* 0x000da08801007387 */ /* 0x0003e80000100a00 */
[----:B------:R1:W-:Y:S02]  /*1c100*/  LDGSTS.E [R0+0x10008], desc[UR22][R136.64], !P4 ;  /* 0x1000800088007fae */ /* 0x0003e4000e1a1016 */
[----:B-1----:R-:W-:-:S02]  /*1c110*/  IMAD.WIDE R136, R2, 0x4, R246 ;  /* 0x0000000402887825 */ /* 0x002fc400078e02f6 */
[----:B------:R-:W2:Y:S04]  /*1c120*/  LDL.LU.64 R246, [R1+0x18] ;  /* 0x0000180001f67983 */ /* 0x000ea80000300a00 */
[----:B------:R1:W-:Y:S04]  /*1c130*/  STL.64 [R1+0xd98], R136 ;  /* 0x000d988801007387 */ /* 0x0003e80000100a00 */
[----:B------:R1:W-:Y:S02]  /*1c140*/  LDGSTS.E [R0+0x1000c], desc[UR22][R136.64], !P3 ;  /* 0x1000c00088007fae */ /* 0x0003e4000d9a1016 */
[----:B-1----:R-:W-:-:S02]  /*1c150*/  IMAD.WIDE R136, R2, 0x4, R248 ;  /* 0x0000000402887825 */ /* 0x002fc400078e02f8 */
[----:B------:R-:W2:Y:S04]  /*1c160*/  LDL.LU.64 R248, [R1+0x10] ;  /* 0x0000100001f87983 */ /* 0x000ea80000300a00 */
[----:B------:R3:W-:Y:S04]  /*1c170*/  STL.64 [R1+0xd90], R136 ;  /* 0x000d908801007387 */ /* 0x0007e80000100a00 */
[----:B------:R3:W-:Y:S02]  /*1c180*/  LDGSTS.E [R0+0x10010], desc[UR22][R136.64], !P5 ;  /* 0x1001000088007fae */ /* 0x0007e4000e9a1016 */
[----:B---3--:R-:W-:-:S02]  /*1c190*/  IMAD.WIDE R136, R2, 0x4, R250 ;  /* 0x0000000402887825 */ /* 0x008fc400078e02fa */
[----:B------:R-:W3:Y:S01]  /*1c1a0*/  LDL.LU.64 R250, [R1+0x8] ;  /* 0x0000080001fa7983 */ /* 0x000ee20000300a00 */
[----:B------:R-:W-:Y:S02]  /*1c1b0*/  IADD3 R4, PT, PT, R135, -0x86, RZ ;  /* 0xffffff7a87047810 */ /* 0x000fe40007ffe0ff */
[----:B------:R-:W1:Y:S02]  /*1c1c0*/  LDC R135, c[0x0][0x3a0] ;  /* 0x0000e800ff877b82 */ /* 0x000e640000000800 */
[----:B------:R-:W-:Y:S01]  /*1c1d0*/  ISETP.GE.U32.AND P6, PT, R4, 0x7ffffefb, PT ;  /* 0x7ffffefb0400780c */ /* 0x000fe20003fc6070 */
[----:B------:R-:W-:-:S05]  /*1c1e0*/  VIADD R4, R252, 0xffffff79 ;  /* 0xffffff79fc047836 */ /* 0x000fca0000000000 */
[----:B------:R-:W-:Y:S01]  /*1c1f0*/  ISETP.GE.U32.AND P4, PT, R4, 0x7ffffefa, PT ;  /* 0x7ffffefa0400780c */ /* 0x000fe20003f86070 */
[----:B------:R1:W-:Y:S01]  /*1c200*/  STL.64 [R1+0xd88], R136 ;  /* 0x000d888801007387 */ /* 0x0003e20000100a00 */
[----:B------:R-:W-:Y:S01]  /*1c210*/  IMAD.WIDE R8, R2, 0x4, R8 ;  /* 0x0000000402087825 */ /* 0x000fe200078e0208 */
[----:B------:R-:W2:Y:S04]  /*1c220*/  LDC R252, c[0x0][0x3a0] ;  /* 0x0000e800fffc7b82 */ /* 0x000ea80000000800 */
[----:B------:R1:W-:Y:S02]  /*1c230*/  LDGSTS.E [R0+0x10014], desc[UR22][R136.64], !P6 ;  /* 0x1001400088007fae */ /* 0x0003e4000f1a1016 */
[----:B-1----:R-:W-:Y:S02]  /*1c240*/  VIADD R4, R135, 0xffffff78 ;  /* 0xffffff7887047836 */ /* 0x002fe40000000000 */
[----:B------:R-:W1:Y:S01]  /*1c250*/  LDC R135, c[0x0][0x3a0] ;  /* 0x0000e800ff877b82 */ /* 0x000e620000000800 */
[----:B------:R-:W3:Y:S02]  /*1c260*/  LDL.LU.64 R136, [R1] ;  /* 0x0000000001887983 */ /* 0x000ee40000300a00 */
[----:B------:R-:W-:-:S02]  /*1c270*/  ISETP.GE.U32.AND P3, PT, R4, 0x7ffffef9, PT ;  /* 0x7ffffef90400780c */ /* 0x000fc40003f66070 */
[----:B------:R-:W-:-:S03]  /*1c280*/  IADD3 R4, PT, PT, R5, -0x89, RZ ;  /* 0xffffff7705047810 */ /* 0x000fc60007ffe0ff */
[----:B------:R-:W2:Y:S01]  /*1c290*/  LDC R5, c[0x0][0x3a0] ;  /* 0x0000e800ff057b82 */ /* 0x000ea20000000800 */
[----:B------:R-:W-:Y:S01]  /*1c2a0*/  ISETP.GE.U32.AND P5, PT, R4, 0x7ffffef8, PT ;  /* 0x7ffffef80400780c */ /* 0x000fe20003fa6070 */
[----:B----4-:R-:W-:-:S05]  /*1c2b0*/  VIADD R4, R6, 0xffffff76 ;  /* 0xffffff7606047836 */ /* 0x010fca0000000000 */
[----:B------:R-:W-:Y:S01]  /*1c2c0*/  ISETP.GE.U32.AND P6, PT, R4, 0x7ffffef7, PT ;  /* 0x7ffffef70400780c */ /* 0x000fe20003fc6070 */
[----:B------:R-:W4:Y:S01]  /*1c2d0*/  LDC R6, c[0x0][0x3a0] ;  /* 0x0000e800ff067b82 */ /* 0x000f220000000800 */
[----:B-1----:R-:W-:-:S07]  /*1c2e0*/  VIADD R4, R135, 0xffffff75 ;  /* 0xffffff7587047836 */ /* 0x002fce0000000000 */
[----:B------:R-:W1:Y:S01]  /*1c2f0*/  LDC R135, c[0x0][0x3a0] ;  /* 0x0000e800ff877b82 */ /* 0x000e620000000800 */
[----:B------:R-:W-:-:S05]  /*1c300*/  IMAD.WIDE R242, R2, 0x4, R242 ;  /* 0x0000000402f27825 */ /* 0x000fca00078e02f2 */
[----:B------:R-:W-:Y:S01]  /*1c310*/  LDGSTS.E [R0+0x10018], desc[UR22][R242.64], !P4 ;  /* 0x10018000f2007fae */ /* 0x000fe2000e1a1016 */
[----:B------:R-:W-:Y:S01]  /*1c320*/  ISETP.GE.U32.AND P4, PT, R4, 0x7ffffef6, PT ;  /* 0x7ffffef60400780c */ /* 0x000fe20003f86070 */
[C---:B--2---:R-:W-:Y:S02]  /*1c330*/  IMAD.WIDE R244, R2.reuse, 0x4, R244 ;  /* 0x0000000402f47825 */ /* 0x044fe400078e02f4 */
[----:B------:R2:W-:Y:S04]  /*1c340*/  STL.64 [R1+0xd80], R242 ;  /* 0x000d80f201007387 */ /* 0x0005e80000100a00 */
[----:B------:R-:W-:Y:S04]  /*1c350*/  LDGSTS.E [R0+0x1001c], desc[UR22][R244.64], !P3 ;  /* 0x1001c000f4007fae */ /* 0x000fe8000d9a1016 */
[----:B--2---:R-:W2:Y:S04]  /*1c360*/  LDL.LU.64 R242, [R1+0x1650] ;  /* 0x0016500001f27983 */ /* 0x004ea80000300a00 */
[----:B------:R1:W-:Y:S01]  /*1c370*/  STL.64 [R1+0xd78], R244 ;  /* 0x000d78f401007387 */ /* 0x0003e20000100a00 */
[----:B------:R-:W-:-:S05]  /*1c380*/  IMAD.WIDE R246, R2, 0x4, R246 ;  /* 0x0000000402f67825 */ /* 0x000fca00078e02f6 */
[----:B------:R-:W-:Y:S04]  /*1c390*/  LDGSTS.E [R0+0x10020], desc[UR22][R246.64], !P5 ;  /* 0x10020000f6007fae */ /* 0x000fe8000e9a1016 */
[----:B-1----:R-:W2:Y:S04]  /*1c3a0*/  LDL.LU.64 R244, [R1+0x1648] ;  /* 0x0016480001f47983 */ /* 0x002ea80000300a00 */
[----:B------:R1:W-:Y:S01]  /*1c3b0*/  STL.64 [R1+0xd70], R246 ;  /* 0x000d70f601007387 */ /* 0x0003e20000100a00 */
[----:B------:R-:W-:-:S03]  /*1c3c0*/  IMAD.WIDE R248, R2, 0x4, R248 ;  /* 0x0000000402f87825 */ /* 0x000fc600078e02f8 */
[----:B-1----:R-:W2:Y:S04]  /*1c3d0*/  LDL.LU.64 R246, [R1+0x1640] ;  /* 0x0016400001f67983 */ /* 0x002ea80000300a00 */
[----:B------:R1:W-:Y:S04]  /*1c3e0*/  STL.64 [R1+0xd68], R248 ;  /* 0x000d68f801007387 */ /* 0x0003e80000100a00 */
[----:B------:R-:W-:Y:S01]  /*1c3f0*/  LDGSTS.E [R0+0x10024], desc[UR22][R248.64], !P6 ;  /* 0x10024000f8007fae */ /* 0x000fe2000f1a1016 */
[----:B---3--:R-:W-:-:S03]  /*1c400*/  IMAD.WIDE R250, R2, 0x4, R250 ;  /* 0x0000000402fa7825 */ /* 0x008fc600078e02fa */
[----:B-1----:R-:W3:Y:S04]  /*1c410*/  LDL.LU.64 R248, [R1+0x1638] ;  /* 0x0016380001f87983 */ /* 0x002ee80000300a00 */
[----:B------:R1:W-:Y:S04]  /*1c420*/  STL.64 [R1+0xd60], R250 ;  /* 0x000d60fa01007387 */ /* 0x0003e80000100a00 */
[----:B------:R-:W-:Y:S04]  /*1c430*/  LDGSTS.E [R0+0x10028], desc[UR22][R250.64], !P4 ;  /* 0x10028000fa007fae */ /* 0x000fe8000e1a1016 */
[----:B-1----:R-:W2:Y:S01]  /*1c440*/  LDL.LU.64 R250, [R1+0x1630] ;  /* 0x0016300001fa7983 */ /* 0x002ea20000300a00 */
[----:B------:R-:W-:-:S02]  /*1c450*/  IADD3 R4, PT, PT, R5, -0x8c, RZ ;  /* 0xffffff7405047810 */ /* 0x000fc40007ffe0ff */
[----:B------:R-:W1:Y:S02]  /*1c460*/  LDC R5, c[0x0][0x3a0] ;  /* 0x0000e800ff057b82 */ /* 0x000e640000000800 */
[----:B------:R-:W-:Y:S01]  /*1c470*/  ISETP.GE.U32.AND P3, PT, R4, 0x7ffffef5, PT ;  /* 0x7ffffef50400780c */ /* 0x000fe20003f66070 */
[----:B----4-:R-:W-:-:S05]  /*1c480*/  VIADD R4, R6, 0xffffff73 ;  /* 0xffffff7306047836 */ /* 0x010fca0000000000 */
[----:B------:R-:W4:Y:S01]  /*1c490*/  LDC R6, c[0x0][0x3a0] ;  /* 0x0000e800ff067b82 */ /* 0x000f220000000800 */
[----:B------:R-:W-:Y:S01]  /*1c4a0*/  ISETP.GE.U32.AND P5, PT, R4, 0x7ffffef4, PT ;  /* 0x7ffffef40400780c */ /* 0x000fe20003fa6070 */
[----:B------:R-:W-:-:S06]  /*1c4b0*/  VIADD R4, R135, 0xffffff72 ;  /* 0xffffff7287047836 */ /* 0x000fcc0000000000 */
[----:B------:R-:W4:Y:S01]  /*1c4c0*/  LDC R135, c[0x0][0x3a0] ;  /* 0x0000e800ff877b82 */ /* 0x000f220000000800 */
[----:B------:R-:W-:Y:S02]  /*1c4d0*/  ISETP.GE.U32.AND P6, PT, R4, 0x7ffffef3, PT ;  /* 0x7ffffef30400780c */ /* 0x000fe40003fc6070 */
[----:B-1----:R-:W-:-:S05]  /*1c4e0*/  IADD3 R4, PT, PT, R5, -0x8f, RZ ;  /* 0xffffff7105047810 */ /* 0x002fca0007ffe0ff */
[----:B------:R-:W1:Y:S01]  /*1c4f0*/  LDC R5, c[0x0][0x3a0] ;  /* 0x0000e800ff057b82 */ /* 0x000e620000000800 */
[----:B------:R-:W-:Y:S01]  /*1c500*/  ISETP.GE.U32.AND P4, PT, R4, 0x7ffffef2, PT ;  /* 0x7ffffef20400780c */ /* 0x000fe20003f86070 */
[----:B----4-:R-:W-:-:S06]  /*1c510*/  VIADD R4, R6, 0xffffff70 ;  /* 0xffffff7006047836 */ /* 0x010fcc0000000000 */
[----:B------:R-:W4:Y:S01]  /*1c520*/  LDC R6, c[0x0][0x3a0] ;  /* 0x0000e800ff067b82 */ /* 0x000f220000000800 */
[----:B------:R-:W-:-:S05]  /*1c530*/  IMAD.WIDE R136, R2, 0x4, R136 ;  /* 0x0000000402887825 */ /* 0x000fca00078e0288 */
[----:B------:R2:W-:Y:S04]  /*1c540*/  STL.64 [R1+0xd58], R136 ;  /* 0x000d588801007387 */ /* 0x0005e80000100a00 */
[----:B------:R2:W-:Y:S01]  /*1c550*/  LDGSTS.E [R0+0x1002c], desc[UR22][R136.64], !P3 ;  /* 0x1002c00088007fae */ /* 0x0005e2000d9a1016 */
[----:B------:R-:W-:Y:S01]  /*1c560*/  ISETP.GE.U32.AND P3, PT, R4, 0x7ffffef1, PT ;  /* 0x7ffffef10400780c */ /* 0x000fe20003f66070 */
[----:B------:R-:W-:Y:S02]  /*1c570*/  VIADD R4, R135, 0xffffff6f ;  /* 0xffffff6f87047836 */ /* 0x000fe40000000000 */
[----:B------:R-:W1:Y:S01]  /*1c580*/  LDC R135, c[0x0][0x3a0] ;  /* 0x0000e800ff877b82 */ /* 0x000e620000000800 */
[----:B------:R-:W-:-:S04]  /*1c590*/  IMAD.WIDE R10, R2, 0x4, R10 ;  /* 0x00000004020a7825 */ /* 0x000fc800078e020a */
[----:B--2---:R-:W-:-:S05]  /*1c5a0*/  IMAD.WIDE R136, R2, 0x4, R250 ;  /* 0x0000000402887825 */ /* 0x004fca00078e02fa */
[----:B------:R3:W-:Y:S04]  /*1c5b0*/  STL.64 [R1+0xd50], R136 ;  /* 0x000d508801007387 */ /* 0x0007e80000100a00 */
[----:B------:R3:W-:Y:S01]  /*1c5c0*/  LDGSTS.E [R0+0x10030], desc[UR22][R136.64], !P5 ;  /* 0x1003000088007fae */ /* 0x0007e2000e9a1016 */
[----:B------:R-:W-:Y:S02]  /*1c5d0*/  ISETP.GE.U32.AND P5, PT, R4, 0x7ffffef0, PT ;  /* 0x7ffffef00400780c */ /* 0x000fe40003fa6070 */
[----:B-1----:R-:W-:Y:S02]  /*1c5e0*/  IADD3 R4, PT, PT, R5, -0x92, RZ ;  /* 0xffffff6e05047810 */ /* 0x002fe40007ffe0ff */
[----:B------:R-:W1:Y:S01]  /*1c5f0*/  LDC R5, c[0x0][0x3a0] ;  /* 0x0000e800ff057b82 */ /* 0x000e620000000800 */
[----:B---3--:R-:W-:-:S05]  /*1c600*/  IMAD.WIDE R136, R2, 0x4, R248 ;  /* 0x0000000402887825 */ /* 0x008fca00078e02f8 */
[----:B------:R2:W-:Y:S01]  /*1c610*/  LDGSTS.E [R0+0x10034], desc[UR22][R136.64], !P6 ;  /* 0x1003400088007fae */ /* 0x0005e2000f1a1016 */
[----:B------:R-:W-:Y:S01]  /*1c620*/  ISETP.GE.U32.AND P6, PT, R4, 0x7ffffeef, PT ;  /* 0x7ffffeef0400780c */ /* 0x000fe20003fc6070 */
[----:B----4-:R-:W-:Y:S02]  /*1c630*/  VIADD R4, R6, 0xffffff6d ;  /* 0xffffff6d06047836 */ /* 0x010fe40000000000 */
[----:B------:R-:W3:Y:S01]  /*1c640*/  LDC R6, c[0x0][0x3a0] ;  /* 0x0000e800ff067b82 */ /* 0x000ee20000000800 */
[----:B------:R2:W-:Y:S02]  /*1c650*/  STL.64 [R1+0xd48], R136 ;  /* 0x000d488801007387 */ /* 0x0005e40000100a00 */
[----:B--2---:R-:W-:-:S05]  /*1c660*/  IMAD.WIDE R136, R2, 0x4, R246 ;  /* 0x0000000402887825 */ /* 0x004fca00078e02f6 */
[----:B------:R2:W-:Y:S04]  /*1c670*/  STL.64 [R1+0xd40], R136 ;  /* 0x000d408801007387 */ /* 0x0005e80000100a00 */
[----:B------:R2:W-:Y:S01]  /*1c680*/  LDGSTS.E [R0+0x10038], desc[UR22][R136.64], !P4 ;  /* 0x1003800088007fae */ /* 0x0005e2000e1a1016 */
[----:B------:R-:W-:Y:S01]  /*1c690*/  ISETP.GE.U32.AND P4, PT, R4, 0x7ffffeee, PT ;  /* 0x7ffffeee0400780c */ /* 0x000fe20003f86070 */
[----:B------:R-:W-:Y:S02]  /*1c6a0*/  VIADD R4, R135, 0xffffff6c ;  /* 0xffffff6c87047836 */ /* 0x000fe40000000000 */
[----:B------:R-:W4:Y:S01]  /*1c6b0*/  LDC R135, c[0x0][0x3a0] ;  /* 0x0000e800ff877b82 */ /* 0x000f220000000800 */
[----:B--2---:R-:W-:-:S05]  /*1c6c0*/  IMAD.WIDE R136, R2, 0x4, R244 ;  /* 0x0000000402887825 */ /* 0x004fca00078e02f4 */
[----:B------:R2:W-:Y:S04]  /*1c6d0*/  STL.64 [R1+0xd38], R136 ;  /* 0x000d388801007387 */ /* 0x0005e80000100a00 */
[----:B------:R2:W-:Y:S01]  /*1c6e0*/  LDGSTS.E [R0+0x1003c], desc[UR22][R136.64], !P3 ;  /* 0x1003c00088007fae */ /* 0x0005e2000d9a1016 */
[----:B------:R-:W-:Y:S02]  /*1c6f0*/  ISETP.GE.U32.AND P3, PT, R4, 0x7ffffeed, PT ;  /* 0x7ffffeed0400780c */ /* 0x000fe40003f66070 */
[----:B-1----:R-:W-:Y:S02]  /*1c700*/  IADD3 R4, PT, PT, R5, -0x95, RZ ;  /* 0xffffff6b05047810 */ /* 0x002fe40007ffe0ff */
[----:B------:R-:W1:Y:S01]  /*1c710*/  LDC R5, c[0x0][0x3a0] ;  /* 0x0000e800ff057b82 */ /* 0x000e620000000800 */
[----:B--2---:R-:W-:-:S05]  /*1c720*/  IMAD.WIDE R136, R2, 0x4, R242 ;  /* 0x0000000402887825 */ /* 0x004fca00078e02f2 */
[----:B------:R2:W-:Y:S01]  /*1c730*/  LDGSTS.E [R0+0x10040], desc[UR22][R136.64], !P5 ;  /* 0x1004000088007fae */ /* 0x0005e2000e9a1016 */
[----:B------:R-:W-:Y:S01]  /*1c740*/  ISETP.GE.U32.AND P5, PT, R4, 0x7ffffeec, PT ;  /* 0x7ffffeec0400780c */ /* 0x000fe20003fa6070 */
[----:B---3--:R-:W-:Y:S02]  /*1c750*/  VIADD R4, R6, 0xffffff6a ;  /* 0xffffff6a06047836 */ /* 0x008fe40000000000 */
[----:B------:R-:W3:Y:S01]  /*1c760*/  LDC R6, c[0x0][0x3a0] ;  /* 0x0000e800ff067b82 */ /* 0x000ee20000000800 */
[----:B------:R2:W-:Y:S02]  /*1c770*/  STL.64 [R1+0xd30], R136 ;  /* 0x000d308801007387 */ /* 0x0005e40000100a00 */
[----:B--2---:R-:W-:-:S05]  /*1c780*/  IMAD.WIDE R136, R2, 0x4, R240 ;  /* 0x0000000402887825 */ /* 0x004fca00078e02f0 */
[----:B------:R-:W-:Y:S01]  /*1c790*/  LDGSTS.E [R0+0x10044], desc[UR22][R136.64], !P6 ;  /* 0x1004400088007fae */ /* 0x000fe2000f1a1016 */
[----:B------:R-:W-:Y:S01]  /*1c7a0*/  ISETP.GE.U32.AND P6, PT, R4, 0x7ffffeeb, PT ;  /* 0x7ffffeeb0400780c */ /* 0x000fe20003fc6070 */
[----:B----4-:R-:W-:Y:S02]  /*1c7b0*/  VIADD R4, R135, 0xffffff69 ;  /* 0xffffff6987047836 */ /* 0x010fe40000000000 */
[----:B------:R-:W-:Y:S04]  /*1c7c0*/  STL.64 [R1+0xd28], R136 ;  /* 0x000d288801007387 */ /* 0x000fe80000100a00 */
[----:B------:R2:W-:Y:S04]  /*1c7d0*/  STL.64 [R1+0xd20], R8 ;  /* 0x000d200801007387 */ /* 0x0005e80000100a00 */
[----:B------:R2:W-:Y:S01]  /*1c7e0*/  LDGSTS.E [R0+0x10048], desc[UR22][R8.64], !P4 ;  /* 0x1004800008007fae */ /* 0x0005e2000e1a1016 */
[----:B------:R-:W-:-:S02]  /*1c7f0*/  ISETP.GE.U32.AND P4, PT, R4, 0x7ffffeea, PT ;  /* 0x7ffffeea0400780c */ /* 0x000fc40003f86070 */
[----:B-1----:R-:W-:Y:S01]  /*1c800*/  IADD3 R4, PT, PT, R5, -0x98, RZ ;  /* 0xffffff6805047810 */ /* 0x002fe20007ffe0ff */
[----:B------:R1:W-:Y:S01]  /*1c810*/  LDGSTS.E [R0+0x1004c], desc[UR22][R10.64], !P3 ;  /* 0x1004c0000a007fae */ /* 0x0003e2000d9a1016 */
[----:B------:R-:W4:Y:S08]  /*1c820*/  LDC R5, c[0x0][0x3a0] ;  /* 0x0000e800ff057b82 */ /* 0x000f300000000800 */
[----:B--2---:R-:W2:Y:S01]  /*1c830*/  LDC R8, c[0x0][0x3a0] ;  /* 0x0000e800ff087b82 */ /* 0x004ea20000000800 */
[----:B------:R-:W-:Y:S01]  /*1c840*/  ISETP.GE.U32.AND P3, PT, R4, 0x7ffffee9, PT ;  /* 0x7ffffee90400780c */ /* 0x000fe20003f66070 */
[----:B---3--:R-:W-:Y:S01]  /*1c850*/  VIADD R4, R6, 0xffffff67 ;  /* 0xffffff6706047836 */ /* 0x008fe20000000000 */
[----:B------:R1:W-:Y:S05]  /*1c860*/  STL.64 [R1+0xd18], R10 ;  /* 0x000d180a01007387 */ /* 0x0003ea0000100a00 */
[----:B------:R-:W3:Y:S01]  /*1c870*/  LDC R6, c[0x0][0x3a0] ;  /* 0x0000e800ff067b82 */ /* 0x000ee20000000800 */
[----:B-1----:R-:W-:-:S07]  /*1c880*/  IMAD.WIDE R10, R2, 0x4, R12 ;  /* 0x00000004020a7825 */ /* 0x002fce00078e020c */
[----:B------:R-:W1:Y:S01]  /*1c890*/  LDC R9, c[0x0][0x3a0] ;  /* 0x0000e800ff097b82 */ /* 0x000e620000000800 */
[----:B------:R2:W-:Y:S04]  /*1c8a0*/  STL.64 [R1+0xd10], R10 ;  /* 0x000d100a01007387 */ /* 0x0005e80000100a00 */
[----:B------:R2:W-:Y:S01]  /*1c8b0*/  LDGSTS.E [R0+0x10050], desc[UR22][R10.64], !P5 ;  /* 0x100500000a007fae */ /* 0x0005e2000e9a1016 */
[----:B------:R-:W-:Y:S01]  /*1c8c0*/  ISETP.GE.U32.AND P5, PT, R4, 0x7ffffee8, PT ;  /* 0x7ffffee80400780c */ /* 0x000fe20003fa6070 */
[----:B--2---:R-:W-:Y:S01]  /*1c8d0*/  VIADD R4, R8, 0xffffff66 ;  /* 0xffffff6608047836 */ /* 0x004fe20000000000 */
[----:B------:R-:W2:Y:S08]  /*1c8e0*/  LDC R137, c[0x0][0x3a0] ;  /* 0x0000e800ff897b82 */ /* 0x000eb00000000800 */
[----:B------:R-:W1:Y:S01]  /*1c8f0*/  LDC R8, c[0x0][0x3a0] ;  /* 0x0000e800ff087b82 */ /* 0x000e620000000800 */
[----:B------:R-:W-:-:S05]  /*1c900*/  IMAD.WIDE R10, R2, 0x4, R14 ;  /* 0x00000004020a7825 */ /* 0x000fca00078e020e */
[----:B------:R3:W-:Y:S04]  /*1c910*/  STL.64 [R1+0xd08], R10 ;  /* 0x000d080a01007387 */ /* 0x0007e80000100a00 */
[----:B------:R3:W-:Y:S01]  /*1c920*/  LDGSTS.E [R0+0x10054], desc[UR22][R10.64], !P6 ;  /* 0x100540000a007fae */ /* 0x0007e2000f1a1016 */
[----:B------:R-:W-:Y:S02]  /*1c930*/  ISETP.GE.U32.AND P6, PT, R4, 0x7ffffee7, PT ;  /* 0x7ffffee70400780c */ /* 0x000fe40003fc6070 */
[----:B----4-:R-:W-:Y:S02]  /*1c940*/  IADD3 R4, PT, PT, R5, -0x9b, RZ ;  /* 0xffffff6505047810 */ /* 0x010fe40007ffe0ff */
[----:B------:R-:W4:Y:S01]  /*1c950*/  LDC R5, c[0x0][0x3a0] ;  /* 0x0000e800ff057b82 */ /* 0x000f220000000800 */
[----:B---3--:R-:W-:-:S05]  /*1c960*/  IMAD.WIDE R10, R2, 0x4, R16 ;  /* 0x00000004020a7825 */ /* 0x008fca00078e0210 */
[----:B------:R3:W-:Y:S01]  /*1c970*/  LDGSTS.E [R0+0x10058], desc[UR22][R10.64], !P4 ;  /* 0x100580000a007fae */ /* 0x0007e2000e1a1016 */
[----:B------:R-:W-:Y:S01]  /*1c980*/  ISETP.GE.U32.AND P4, PT, R4, 0x7ffffee6, PT ;  /* 0x7ffffee60400780c */ /* 0x000fe20003f86070 */
[----:B------:R-:W-:Y:S02]  /*1c990*/  VIADD R4, R6, 0xffffff64 ;  /* 0xffffff6406047836 */ /* 0x000fe40000000000 */
[----:B------:R-:W2:Y:S01]  /*1c9a0*/  LDC R6, c[0x0][0x3a0] ;  /* 0x0000e800ff067b82 */ /* 0x000ea20000000800 */
[----:B------:R3:W-:Y:S02]  /*1c9b0*/  STL.64 [R1+0xd00], R10 ;  /* 0x000d000a01007387 */ /* 0x0007e40000100a00 */
[----:B---3--:R-:W-:-:S05]  /*1c9c0*/  IMAD.WIDE R10, R2, 0x4, R18 ;  /* 0x00000004020a7825 */ /* 0x008fca00078e0212 */
[----:B------:R3:W-:Y:S04]  /*1c9d0*/  STL.64 [R1+0xcf8], R10 ;  /* 0x000cf80a01007387 */ /* 0x0007e80000100a00 */
[----:B------:R3:W-:Y:S01]  /*1c9e0*/  LDGSTS.E [R0+0x1005c], desc[UR22][R10.64], !P3 ;  /* 0x1005c0000a007fae */ /* 0x0007e2000d9a1016 */
[----:B------:R-:W-:Y:S01]  /*1c9f0*/  ISETP.GE.U32.AND P3, PT, R4, 0x7ffffee5, PT ;  /* 0x7ffffee50400780c */ /* 0x000fe20003f66070 */
[----:B-1----:R-:W-:Y:S02]  /*1ca00*/  VIADD R4, R8, 0xffffff63 ;  /* 0xffffff6308047836 */ /* 0x002fe40000000000 */
[----:B------:R-:W1:Y:S01]  /*1ca10*/  LDC R8, c[0x0][0x3a0] ;  /* 0x0000e800ff087b82 */ /* 0x000e620000000800 */
[----:B---3--:R-:W-:-:S05]  /*1ca20*/  IMAD.WIDE R10, R2, 0x4, R20 ;  /* 0x00000004020a7825 */ /* 0x008fca00078e0214 */
        /* <DEDUP_REMOVED lines=8> */
[----:B--2---:R-:W-:Y:S02]  /*1cab0*/  VIADD R4, R6, 0xffffff61 ;  /* 0xffffff6106047836 */ /* 0x004fe40000000000 */
        /* <DEDUP_REMOVED lines=465> */
[----:B------:R3:W-:Y:S04]  /*1e7d0*/  STL.64 [R1+0xa78], R10 ;  /* 0x000a780a01007387 */ /* 0x0007e80000100a00 */
[----:B------:R3:W-:Y:S01]  /*1e7e0*/  LDGSTS.E [R0+0x1019c], desc[UR22][R10.64], !P3 ;  /* 0x1019c0000a007fae */ /* 0x0007e2000d9a1016 */
[----:B------:R-:W-:Y:S01]  /*1e7f0*/  ISETP.GE.U32.AND P3, PT, R4, 0x7ffffe95, PT ;  /* 0x7ffffe950400780c */ /* 0x000fe20003f66070 */
[----:B--2---:R-:W-:Y:S02]  /*1e800*/  VIADD R4, R6, 0xffffff13 ;  /* 0xffffff1306047836 */ /* 0x004fe40000000000 */
[----:B------:R-:W2:Y:S01]  /*1e810*/  LDC R6, c[0x0][0x3a0] ;  /* 0x0000e800ff067b82 */ /* 0x000ea20000000800 */
[----:B---3--:R-:W-:-:S05]  /*1e820*/  IMAD.WIDE R10, R2, 0x4, R192 ;  /* 0x00000004020a7825 */ /* 0x008fca00078e02c0 */
[----:B------:R3:W-:Y:S01]  /*1e830*/  LDGSTS.E [R0+0x101a0], desc[UR22][R10.64], !P5 ;  /* 0x101a00000a007fae */ /* 0x0007e2000e9a1016 */
[----:B------:R-:W-:Y:S01]  /*1e840*/  ISETP.GE.U32.AND P5, PT, R4, 0x7ffffe94, PT ;  /* 0x7ffffe940400780c */ /* 0x000fe20003fa6070 */
[----:B------:R-:W-:Y:S02]  /*1e850*/  VIADD R4, R9, 0xffffff12 ;  /* 0xffffff1209047836 */ /* 0x000fe40000000000 */
[----:B------:R3:W-:Y:S01]  /*1e860*/  STL.64 [R1+0xa70], R10 ;  /* 0x000a700a01007387 */ /* 0x0007e20000100a00 */
[----:B------:R-:W2:Y:S01]  /*1e870*/  LDC R9, c[0x0][0x3a0] ;  /* 0x0000e800ff097b82 */ /* 0x000ea20000000800 */
        /* <DEDUP_REMOVED lines=10> */
[----:B-1----:R-:W-:Y:S02]  /*1e920*/  VIADD R4, R8, 0xffffff10 ;  /* 0xffffff1008047836 */ /* 0x002fe40000000000 */
[----:B---3--:R-:W-:-:S05]  /*1e930*/  IMAD.WIDE R10, R2, 0x4, R198 ;  /* 0x00000004020a7825 */ /* 0x008fca00078e02c6 */
[----:B------:R1:W-:Y:S04]  /*1e940*/  STL.64 [R1+0xa58], R10 ;  /* 0x000a580a01007387 */ /* 0x0003e80000100a00 */
[----:B------:R1:W-:Y:S01]  /*1e950*/  LDGSTS.E [R0+0x101ac], desc[UR22][R10.64], !P3 ;  /* 0x101ac0000a007fae */ /* 0x0003e2000d9a1016 */
[----:B------:R-:W-:Y:S01]  /*1e960*/  ISETP.GE.U32.AND P3, PT, R4, 0x7ffffe91, PT ;  /* 0x7ffffe910400780c */ /* 0x000fe20003f66070 */
[----:B--2---:R-:W-:Y:S02]  /*1e970*/  VIADD R4, R9, 0xffffff0f ;  /* 0xffffff0f09047836 */ /* 0x004fe40000000000 */
[----:B------:R-:W-:-:S04]  /*1e980*/  IMAD.WIDE R8, R2, 0x4, R202 ;  /* 0x0000000402087825 */ /* 0x000fc800078e02ca */
[----:B-1----:R-:W-:-:S05]  /*1e990*/  IMAD.WIDE R10, R2, 0x4, R200 ;  /* 0x00000004020a7825 */ /* 0x002fca00078e02c8 */
[----:B------:R1:W-:Y:S04]  /*1e9a0*/  STL.64 [R1+0xa50], R10 ;  /* 0x000a500a01007387 */ /* 0x0003e80000100a00 */
[----:B------:R1:W-:Y:S04]  /*1e9b0*/  LDGSTS.E [R0+0x101b0], desc[UR22][R10.64], !P5 ;  /* 0x101b00000a007fae */ /* 0x0003e8000e9a1016 */
[----:B------:R2:W-:Y:S04]  /*1e9c0*/  STL.64 [R1+0xa48], R8 ;  /* 0x000a480801007387 */ /* 0x0005e80000100a00 */
[----:B------:R2:W-:Y:S01]  /*1e9d0*/  LDGSTS.E [R0+0x101b4], desc[UR22][R8.64], !P6 ;  /* 0x101b400008007fae */ /* 0x0005e2000f1a1016 */
[----:B-1----:R-:W1:Y:S01]  /*1e9e0*/  LDC R10, c[0x0][0x3a0] ;  /* 0x0000e800ff0a7b82 */ /* 0x002e620000000800 */
[----:B------:R-:W-:-:S07]  /*1e9f0*/  ISETP.GE.U32.AND P5, PT, R4, 0x7ffffe90, PT ;  /* 0x7ffffe900400780c */ /* 0x000fce0003fa6070 */
[----:B--2---:R-:W2:Y:S01]  /*1ea00*/  LDC R9, c[0x0][0x3a0] ;  /* 0x0000e800ff097b82 */ /* 0x004ea20000000800 */
[----:B------:R-:W-:Y:S01]  /*1ea10*/  IADD3 R4, PT, PT, R6, -0xf2, RZ ;  /* 0xffffff0e06047810 */ /* 0x000fe20007ffe0ff */
[----:B------:R-:W-:-:S06]  /*1ea20*/  IMAD.WIDE R12, R2, 0x4, R204 ;  /* 0x00000004020c7825 */ /* 0x000fcc00078e02cc */
[----:B------:R-:W3:Y:S01]  /*1ea30*/  LDC R8, c[0x0][0x3a0] ;  /* 0x0000e800ff087b82 */ /* 0x000ee20000000800 */
[----:B------:R-:W-:Y:S01]  /*1ea40*/  ISETP.GE.U32.AND P6, PT, R4, 0x7ffffe8f, PT ;  /* 0x7ffffe8f0400780c */ /* 0x000fe20003fc6070 */
[----:B----4-:R-:W-:Y:S01]  /*1ea50*/  VIADD R4, R5, 0xffffff0d ;  /* 0xffffff0d05047836 */ /* 0x010fe20000000000 */
[----:B------:R4:W-:Y:S04]  /*1ea60*/  STL.64 [R1+0xa40], R12 ;  /* 0x000a400c01007387 */ /* 0x0009e80000100a00 */
[----:B------:R4:W-:Y:S01]  /*1ea70*/  LDGSTS.E [R0+0x101b8], desc[UR22][R12.64], !P4 ;  /* 0x101b80000c007fae */ /* 0x0009e2000e1a1016 */
[----:B------:R-:W-:Y:S01]  /*1ea80*/  ISETP.GE.U32.AND P4, PT, R4, 0x7ffffe8e, PT ;  /* 0x7ffffe8e0400780c */ /* 0x000fe20003f86070 */
[----:B-1----:R-:W-:Y:S01]  /*1ea90*/  VIADD R4, R10, 0xffffff0c ;  /* 0xffffff0c0a047836 */ /* 0x002fe20000000000 */
[----:B------:R-:W1:Y:S01]  /*1eaa0*/  LDC R6, c[0x0][0x3a0] ;  /* 0x0000e800ff067b82 */ /* 0x000e620000000800 */
[----:B------:R-:W-:-:S07]  /*1eab0*/  IMAD.WIDE R10, R2, 0x4, R208 ;  /* 0x00000004020a7825 */ /* 0x000fce00078e02d0 */
[----:B------:R-:W1:Y:S01]  /*1eac0*/  LDC R5, c[0x0][0x3a0] ;  /* 0x0000e800ff057b82 */ /* 0x000e620000000800 */
[----:B----4-:R-:W-:-:S05]  /*1ead0*/  IMAD.WIDE R12, R2, 0x4, R206 ;  /* 0x00000004020c7825 */ /* 0x010fca00078e02ce */
[----:B------:R-:W-:Y:S01]  /*1eae0*/  LDGSTS.E [R0+0x101bc], desc[UR22][R12.64], !P3 ;  /* 0x101bc0000c007fae */ /* 0x000fe2000d9a1016 */
[----:B------:R-:W-:Y:S02]  /*1eaf0*/  ISETP.GE.U32.AND P3, PT, R4, 0x7ffffe8d, PT ;  /* 0x7ffffe8d0400780c */ /* 0x000fe40003f66070 */
[----:B--2---:R-:W-:Y:S01]  /*1eb00*/  IADD3 R4, PT, PT, R9, -0xf5, RZ ;  /* 0xffffff0b09047810 */ /* 0x004fe20007ffe0ff */
[----:B------:R2:W-:Y:S01]  /*1eb10*/  LDGSTS.E [R0+0x101c0], desc[UR22][R10.64], !P5 ;  /* 0x101c00000a007fae */ /* 0x0005e2000e9a1016 */
[----:B------:R-:W4:Y:S02]  /*1eb20*/  LDC R9, c[0x0][0x3a0] ;  /* 0x0000e800ff097b82 */ /* 0x000f240000000800 */
[----:B------:R-:W-:Y:S01]  /*1eb30*/  ISETP.GE.U32.AND P5, PT, R4, 0x7ffffe8c, PT ;  /* 0x7ffffe8c0400780c */ /* 0x000fe20003fa6070 */
[----:B---3--:R-:W-:Y:S01]  /*1eb40*/  VIADD R4, R8, 0xffffff0a ;  /* 0xffffff0a08047836 */ /* 0x008fe20000000000 */
[----:B------:R-:W-:Y:S04]  /*1eb50*/  STL.64 [R1+0xa38], R12 ;  /* 0x000a380c01007387 */ /* 0x000fe80000100a00 */
[----:B------:R-:W3:Y:S01]  /*1eb60*/  LDC R8, c[0x0][0x3a0] ;  /* 0x0000e800ff087b82 */ /* 0x000ee20000000800 */
[----:B------:R2:W-:Y:S02]  /*1eb70*/  STL.64 [R1+0xa30], R10 ;  /* 0x000a300a01007387 */ /* 0x0005e40000100a00 */
[----:B--2---:R-:W-:-:S05]  /*1eb80*/  IMAD.WIDE R10, R2, 0x4, R210 ;  /* 0x00000004020a7825 */ /* 0x004fca00078e02d2 */
[----:B------:R2:W-:Y:S04]  /*1eb90*/  STL.64 [R1+0xa28], R10 ;  /* 0x000a280a01007387 */ /* 0x0005e80000100a00 */
[----:B------:R2:W-:Y:S01]  /*1eba0*/  LDGSTS.E [R0+0x101c4], desc[UR22][R10.64], !P6 ;  /* 0x101c40000a007fae */ /* 0x0005e2000f1a1016 */
[----:B------:R-:W-:Y:S01]  /*1ebb0*/  ISETP.GE.U32.AND P6, PT, R4, 0x7ffffe8b, PT ;  /* 0x7ffffe8b0400780c */ /* 0x000fe20003fc6070 */
[----:B-1----:R-:W-:Y:S02]  /*1ebc0*/  VIADD R4, R6, 0xffffff09 ;  /* 0xffffff0906047836 */ /* 0x002fe40000000000 */
[----:B------:R-:W1:Y:S01]  /*1ebd0*/  LDC R6, c[0x0][0x3a0] ;  /* 0x0000e800ff067b82 */ /* 0x000e620000000800 */
[----:B--2---:R-:W-:-:S05]  /*1ebe0*/  IMAD.WIDE R10, R2, 0x4, R212 ;  /* 0x00000004020a7825 */ /* 0x004fca00078e02d4 */
[----:B------:R2:W-:Y:S04]  /*1ebf0*/  STL.64 [R1+0xa20], R10 ;  /* 0x000a200a01007387 */ /* 0x0005e80000100a00 */
[----:B------:R2:W-:Y:S01]  /*1ec00*/  LDGSTS.E [R0+0x101c8], desc[UR22][R10.64], !P4 ;  /* 0x101c80000a007fae */ /* 0x0005e2000e1a1016 */
[----:B------:R-:W-:Y:S02]  /*1ec10*/  ISETP.GE.U32.AND P4, PT, R4, 0x7ffffe8a, PT ;  /* 0x7ffffe8a0400780c */ /* 0x000fe40003f86070 */
[----:B------:R-:W-:Y:S02]  /*1ec20*/  IADD3 R4, PT, PT, R5, -0xf8, RZ ;  /* 0xffffff0805047810 */ /* 0x000fe40007ffe0ff */
[----:B------:R-:W1:Y:S01]  /*1ec30*/  LDC R5, c[0x0][0x3a0] ;  /* 0x0000e800ff057b82 */ /* 0x000e620000000800 */
[----:B--2---:R-:W-:-:S05]  /*1ec40*/  IMAD.WIDE R10, R2, 0x4, R214 ;  /* 0x00000004020a7825 */ /* 0x004fca00078e02d6 */
[----:B------:R2:W-:Y:S04]  /*1ec50*/  STL.64 [R1+0xa18], R10 ;  /* 0x000a180a01007387 */ /* 0x0005e80000100a00 */
[----:B------:R2:W-:Y:S01]  /*1ec60*/  LDGSTS.E [R0+0x101cc], desc[UR22][R10.64], !P3 ;  /* 0x101cc0000a007fae */ /* 0x0005e2000d9a1016 */
[----:B------:R-:W-:Y:S01]  /*1ec70*/  ISETP.GE.U32.AND P3, PT, R4, 0x7ffffe89, PT ;  /* 0x7ffffe890400780c */ /* 0x000fe20003f66070 */
[----:B---3--:R-:W-:Y:S02]  /*1ec80*/  VIADD R4, R8, 0xffffff07 ;  /* 0xffffff0708047836 */ /* 0x008fe40000000000 */
[----:B------:R-:W3:Y:S01]  /*1ec90*/  LDC R8, c[0x0][0x3a0] ;  /* 0x0000e800ff087b82 */ /* 0x000ee20000000800 */
[----:B--2---:R-:W-:-:S05]  /*1eca0*/  IMAD.WIDE R10, R2, 0x4, R216 ;  /* 0x00000004020a7825 */ /* 0x004fca00078e02d8 */
[----:B------:R2:W-:Y:S04]  /*1ecb0*/  STL.64 [R1+0xa10], R10 ;  /* 0x000a100a01007387 */ /* 0x0005e80000100a00 */
[----:B------:R2:W-:Y:S01]  /*1ecc0*/  LDGSTS.E [R0+0x101d0], desc[UR22][R10.64], !P5 ;  /* 0x101d00000a007fae */ /* 0x0005e2000e9a1016 */
[----:B------:R-:W-:Y:S01]  /*1ecd0*/  ISETP.GE.U32.AND P5, PT, R4, 0x7ffffe88, PT ;  /* 0x7ffffe880400780c */ /* 0x000fe20003fa6070 */
[----:B--2---:R-:W-:-:S05]  /*1ece0*/  IMAD.WIDE R10, R2, 0x4, R218 ;  /* 0x00000004020a7825 */ /* 0x004fca00078e02da */
[----:B------:R2:W-:Y:S04]  /*1ecf0*/  STL.64 [R1+0xa08], R10 ;  /* 0x000a080a01007387 */ /* 0x0005e80000100a00 */
[----:B------:R2:W-:Y:S01]  /*1ed00*/  LDGSTS.E [R0+0x101d4], desc[UR22][R10.64], !P6 ;  /* 0x101d40000a007fae */ /* 0x0005e2000f1a1016 */
        /* <DEDUP_REMOVED lines=21> */
[----:B----4-:R-:W-:Y:S01]  /*1ee60*/  VIADD R4, R9, 0xffffff03 ;  /* 0xffffff0309047836 */ /* 0x010fe20000000000 */
[----:B------:R-:W-:Y:S01]  /*1ee70*/  IADD3 R137, PT, PT, R137, 0x7f, RZ ;  /* 0x0000007f89897810 */ /* 0x000fe20007ffe0ff */
[----:B------:R-:W4:Y:S01]  /*1ee80*/  LDC R9, c[0x0][0x3a0] ;  /* 0x0000e800ff097b82 */ /* 0x000f220000000800 */
[----:B--2---:R-:W-:-:S05]  /*1ee90*/  IMAD.WIDE R10, R2, 0x4, R228 ;  /* 0x00000004020a7825 */ /* 0x004fca00078e02e4 */
[----:B------:R2:W-:Y:S04]  /*1eea0*/  STL.64 [R1+0x9e0], R10 ;  /* 0x0009e00a01007387 */ /* 0x0005e80000100a00 */
[----:B------:R2:W-:Y:S01]  /*1eeb0*/  LDGSTS.E [R0+0x101e8], desc[UR22][R10.64], !P4 ;  /* 0x101e80000a007fae */ /* 0x0005e2000e1a1016 */
[----:B------:R-:W-:Y:S02]  /*1eec0*/  ISETP.GE.U32.AND P5, PT, R4, 0x7ffffe84, PT ;  /* 0x7ffffe840400780c */ /* 0x000fe40003fa6070 */
[----:B-1----:R-:W-:Y:S02]  /*1eed0*/  IADD3 R4, PT, PT, R6, -0xfe, RZ ;  /* 0xffffff0206047810 */ /* 0x002fe40007ffe0ff */
[----:B------:R-:W-:Y:S01]  /*1eee0*/  SHF.L.U32 R135, R7, 0x7, RZ ;  /* 0x0000000707877819 */ /* 0x000fe200000006ff */
[----:B------:R-:W1:Y:S01]  /*1eef0*/  LDC R6, c[0x0][0x3a0] ;  /* 0x0000e800ff067b82 */ /* 0x000e620000000800 */
[----:B--2---:R-:W-:-:S05]  /*1ef00*/  IMAD.WIDE R10, R2, 0x4, R230 ;  /* 0x00000004020a7825 */ /* 0x004fca00078e02e6 */
[----:B------:R2:W-:Y:S04]  /*1ef10*/  STL.64 [R1+0x9d8], R10 ;  /* 0x0009d80a01007387 */ /* 0x0005e80000100a00 */
[----:B------:R2:W-:Y:S01]  /*1ef20*/  LDGSTS.E [R0+0x101ec], desc[UR22][R10.64], !P3 ;  /* 0x101ec0000a007fae */ /* 0x0005e2000d9a1016 */
[----:B------:R-:W-:Y:S01]  /*1ef30*/  ISETP.GE.U32.AND P6, PT, R4, 0x7ffffe83, PT ;  /* 0x7ffffe830400780c */ /* 0x000fe20003fc6070 */
[----:B------:R-:W-:Y:S02]  /*1ef40*/  VIADD R4, R5, 0xffffff01 ;  /* 0xffffff0105047836 */ /* 0x000fe40000000000 */
[----:B------:R-:W-:Y:S01]  /*1ef50*/  STL.64 [R1+0x13b0], R132 ;  /* 0x0013b08401007387 */ /* 0x000fe20000100a00 */
[----:B--2---:R-:W-:-:S05]  /*1ef60*/  IMAD.WIDE R10, R2, 0x4, R232 ;  /* 0x00000004020a7825 */ /* 0x004fca00078e02e8 */
[----:B------:R2:W-:Y:S04]  /*1ef70*/  STL.64 [R1+0x9d0], R10 ;  /* 0x0009d00a01007387 */ /* 0x0005e80000100a00 */
[----:B------:R-:W4:Y:S01]  /*1ef80*/  LDL.LU.64 R248, [R1+0x248] ;  /* 0x0002480001f87983 */ /* 0x000f220000300a00 */
[----:B------:R-:W-:Y:S01]  /*1ef90*/  ISETP.GE.U32.AND P4, PT, R4, 0x7ffffe82, PT ;  /* 0x7ffffe820400780c */ /* 0x000fe20003f86070 */
[----:B------:R-:W-:Y:S02]  /*1efa0*/  VIADD R4, R134, 0x100000 ;  /* 0x0010000086047836 */ /* 0x000fe40000000000 */
[----:B------:R-:W4:Y:S01]  /*1efb0*/  LDL.LU.64 R18, [R1+0x240] ;  /* 0x0002400001127983 */ /* 0x000f220000300a00 */
[----:B---3--:R-:W-:Y:S02]  /*1efc0*/  VIADD R5, R8, 0xffffff00 ;  /* 0xffffff0008057836 */ /* 0x008fe40000000000 */
[----:B------:R-:W3:Y:S01]  /*1efd0*/  LDC R8, c[0x0][0x3a0] ;  /* 0x0000e800ff087b82 */ /* 0x000ee20000000800 */
[----:B------:R2:W-:Y:S04]  /*1efe0*/  LDGSTS.E [R4+0x101f0], desc[UR22][R10.64], !P5 ;  /* 0x101f00000a047fae */ /* 0x0005e8000e9a1016 */
[----:B------:R-:W3:Y:S01]  /*1eff0*/  LDL.LU.64 R250, [R1+0x238] ;  /* 0x0002380001fa7983 */ /* 0x000ee20000300a00 */
[----:B------:R-:W-:Y:S01]  /*1f000*/  ISETP.GE.AND P3, PT, R133, R5, PT ;  /* 0x000000058500720c */ /* 0x000fe20003f66270 */
[----:B--2---:R-:W-:-:S05]  /*1f010*/  IMAD.WIDE R10, R2, 0x4, R234 ;  /* 0x00000004020a7825 */ /* 0x004fca00078e02ea */
[----:B------:R2:W-:Y:S04]  /*1f020*/  STL.64 [R1+0x9c8], R10 ;  /* 0x0009c80a01007387 */ /* 0x0005e80000100a00 */
[----:B------:R-:W3:Y:S01]  /*1f030*/  LDL.LU.64 R16, [R1+0x230] ;  /* 0x0002300001107983 */ /* 0x000ee20000300a00 */
[----:B------:R-:W-:Y:S02]  /*1f040*/  SEL R0, RZ, 0x4, P3 ;  /* 0x00000004ff007807 */ /* 0x000fe40001800000 */
[----:B------:R-:W-:Y:S02]  /*1f050*/  ISETP.GT.AND P3, PT, R137, 0x17f, PT ;  /* 0x0000017f8900780c */ /* 0x000fe40003f64270 */
[----:B------:R-:W3:Y:S02]  /*1f060*/  LDL.LU.64 R136, [R1+0x228] ;  /* 0x0002280001887983 */ /* 0x000ee40000300a00 */
[----:B------:R-:W-:-:S04]  /*1f070*/  SEL R0, R0, RZ, P3 ;  /* 0x000000ff00007207 */ /* 0x000fc80001800000 */
[----:B------:R-:W-:Y:S01]  /*1f080*/  ISETP.NE.U32.AND P3, PT, R0, RZ, PT ;  /* 0x000000ff0000720c */ /* 0x000fe20003f65070 */
[----:B------:R-:W-:-:S05]  /*1f090*/  VIADD R0, R134, 0x100000 ;  /* 0x0010000086007836 */ /* 0x000fca0000000000 */
[----:B------:R2:W-:Y:S02]  /*1f0a0*/  LDGSTS.E [R0+0x101f4], desc[UR22][R10.64], !P6 ;  /* 0x101f40000a007fae */ /* 0x0005e4000f1a1016 */
[----:B--2---:R-:W-:-:S05]  /*1f0b0*/  IMAD.WIDE R10, R2, 0x4, R236 ;  /* 0x00000004020a7825 */ /* 0x004fca00078e02ec */
[----:B------:R2:W-:Y:S04]  /*1f0c0*/  STL.64 [R1+0x9c0], R10 ;  /* 0x0009c00a01007387 */ /* 0x0005e80000100a00 */
[----:B------:R-:W3:Y:S04]  /*1f0d0*/  LDL.LU.64 R12, [R1+0x220] ;  /* 0x00022000010c7983 */ /* 0x000ee80000300a00 */
[----:B------:R-:W3:Y:S04]  /*1f0e0*/  LDL.LU.64 R14, [R1+0x218] ;  /* 0x00021800010e7983 */ /* 0x000ee80000300a00 */
[----:B------:R-:W3:Y:S04]  /*1f0f0*/  LDL.LU.64 R240, [R1+0x210] ;  /* 0x0002100001f07983 */ /* 0x000ee80000300a00 */
[----:B------:R2:W-:Y:S04]  /*1f100*/  LDGSTS.E [R0+0x101f8], desc[UR22][R10.64], !P4 ;  /* 0x101f80000a007fae */ /* 0x0005e8000e1a1016 */
[----:B------:R-:W3:Y:S04]  /*1f110*/  LDL.LU.64 R244, [R1+0x208] ;  /* 0x0002080001f47983 */ /* 0x000ee80000300a00 */
[----:B------:R4:W-:Y:S01]  /*1f120*/  STL.64 [R1+0x13b8], R2 ;  /* 0x0013b80201007387 */ /* 0x0009e20000100a00 */
[----:B--2---:R-:W-:-:S05]  /*1f130*/  IMAD.WIDE R10, R2, 0x4, R238 ;  /* 0x00000004020a7825 */ /* 0x004fca00078e02ee */
[----:B------:R-:W-:Y:S04]  /*1f140*/  STL.64 [R1+0x9b8], R10 ;  /* 0x0009b80a01007387 */ /* 0x000fe80000100a00 */
[----:B------:R-:W2:Y:S04]  /*1f150*/  LDL.LU.64 R242, [R1+0x200] ;  /* 0x0002000001f27983 */ /* 0x000ea80000300a00 */
[----:B------:R-:W2:Y:S04]  /*1f160*/  LDL.LU.64 R38, [R1+0x1f8] ;  /* 0x0001f80001267983 */ /* 0x000ea80000300a00 */
[----:B------:R-:W2:Y:S04]  /*1f170*/  LDL.LU.64 R246, [R1+0x1f0] ;  /* 0x0001f00001f67983 */ /* 0x000ea80000300a00 */
[----:B------:R-:W2:Y:S01]  /*1f180*/  LDL.LU.64 R36, [R1+0x1e8] ;  /* 0x0001e80001247983 */ /* 0x000ea20000300a00 */
[----:B----4-:R-:W-:-:S03]  /*1f190*/  IMAD.WIDE R2, R135, 0x4, R248 ;  /* 0x0000000487027825 */ /* 0x010fc600078e02f8 */
[----:B------:R-:W4:Y:S04]  /*1f1a0*/  LDL.LU.64 R248, [R1+0x1e0] ;  /* 0x0001e00001f87983 */ /* 0x000f280000300a00 */
[----:B------:R1:W-:Y:S04]  /*1f1b0*/  STL.64 [R1+0x9b0], R2 ;  /* 0x0009b00201007387 */ /* 0x0003e80000100a00 */
[----:B------:R-:W4:Y:S01]  /*1f1c0*/  LDL.LU.64 R34, [R1+0x1d8] ;  /* 0x0001d80001227983 */ /* 0x000f220000300a00 */
[----:B-1----:R-:W-:-:S03]  /*1f1d0*/  IMAD.WIDE R2, R135, 0x4, R18 ;  /* 0x0000000487027825 */ /* 0x002fc600078e0212 */
[----:B------:R-:W4:Y:S04]  /*1f1e0*/  LDL.LU.64 R18, [R1+0x1d0] ;  /* 0x0001d00001127983 */ /* 0x000f280000300a00 */
[----:B------:R3:W-:Y:S04]  /*1f1f0*/  STL.64 [R1+0x9a8], R2 ;  /* 0x0009a80201007387 */ /* 0x0007e80000100a00 */
[----:B------:R-:W4:Y:S01]  /*1f200*/  LDL.LU.64 R32, [R1+0x1c8] ;  /* 0x0001c80001207983 */ /* 0x000f220000300a00 */
[----:B---3--:R-:W-:-:S03]  /*1f210*/  IMAD.WIDE R2, R135, 0x4, R250 ;  /* 0x0000000487027825 */ /* 0x008fc600078e02fa */
[----:B------:R-:W3:Y:S04]  /*1f220*/  LDL.LU.64 R250, [R1+0x1c0] ;  /* 0x0001c00001fa7983 */ /* 0x000ee80000300a00 */
[----:B------:R1:W-:Y:S04]  /*1f230*/  STL.64 [R1+0x9a0], R2 ;  /* 0x0009a00201007387 */ /* 0x0003e80000100a00 */
[----:B------:R-:W3:Y:S01]  /*1f240*/  LDL.LU.64 R30, [R1+0x1b8] ;  /* 0x0001b800011e7983 */ /* 0x000ee20000300a00 */
[----:B-1----:R-:W-:-:S03]  /*1f250*/  IMAD.WIDE R2, R135, 0x4, R16 ;  /* 0x0000000487027825 */ /* 0x002fc600078e0210 */
[----:B------:R-:W3:Y:S04]  /*1f260*/  LDL.LU.64 R16, [R1+0x1b0] ;  /* 0x0001b00001107983 */ /* 0x000ee80000300a00 */
[----:B------:R1:W-:Y:S04]  /*1f270*/  STL.64 [R1+0x998], R2 ;  /* 0x0009980201007387 */ /* 0x0003e80000100a00 */
[----:B------:R-:W3:Y:S01]  /*1f280*/  LDL.LU.64 R28, [R1+0x1a8] ;  /* 0x0001a800011c7983 */ /* 0x000ee20000300a00 */
[----:B-1----:R-:W-:-:S03]  /*1f290*/  IMAD.WIDE R2, R135, 0x4, R136 ;  /* 0x0000000487027825 */ /* 0x002fc600078e0288 */
[----:B------:R-:W3:Y:S01]  /*1f2a0*/  LDL.LU.64 R136, [R1+0x1a0] ;  /* 0x0001a00001887983 */ /* 0x000ee20000300a00 */
[----:B------:R-:W-:Y:S02]  /*1f2b0*/  ISETP.GE.U32.AND P5, PT, R5, 0x7ffffe81, PT ;  /* 0x7ffffe810500780c */ /* 0x000fe40003fa6070 */
[----:B------:R-:W1:Y:S01]  /*1f2c0*/  LDC R5, c[0x0][0x3a0] ;  /* 0x0000e800ff057b82 */ /* 0x000e620000000800 */
[----:B------:R2:W-:Y:S04]  /*1f2d0*/  STL.64 [R1+0x990], R2 ;  /* 0x0009900201007387 */ /* 0x0005e80000100a00 */
[----:B------:R-:W3:Y:S01]  /*1f2e0*/  LDL.LU.64 R26, [R1+0x198] ;  /* 0x00019800011a7983 */ /* 0x000ee20000300a00 */
[----:B------:R-:W-:-:S05]  /*1f2f0*/  IADD3 R4, PT, PT, R6, -0x101, RZ ;  /* 0xfffffeff06047810 */ /* 0x000fca0007ffe0ff */
[----:B------:R2:W-:Y:S02]  /*1f300*/  LDGSTS.E [R0+0x101fc], desc[UR22][R10.64], !P5 ;  /* 0x101fc0000a007fae */ /* 0x0005e4000e9a1016 */
[----:B--2---:R-:W-:Y:S02]  /*1f310*/  IMAD.WIDE R2, R135, 0x4, R12 ;  /* 0x0000000487027825 */ /* 0x004fe400078e020c */
[----:B------:R-:W2:Y:S04]  /*1f320*/  LDL.LU.64 R12, [R1+0x190] ;  /* 0x00019000010c7983 */ /* 0x000ea80000300a00 */
[----:B------:R1:W-:Y:S04]  /*1f330*/  STL.64 [R1+0x988], R2 ;  /* 0x0009880201007387 */ /* 0x0003e80000100a00 */
[----:B------:R-:W2:Y:S01]  /*1f340*/  LDL.LU.64 R24, [R1+0x188] ;  /* 0x0001880001187983 */ /* 0x000ea20000300a00 */
[----:B------:R-:W-:Y:S01]  /*1f350*/  ISETP.GE.U32.AND P6, PT, R4, 0x7ffffe80, PT ;  /* 0x7ffffe800400780c */ /* 0x000fe20003fc6070 */
[----:B------:R-:W-:-:S02]  /*1f360*/  VIADD R4, R8, 0xfffffefe ;  /* 0xfffffefe08047836 */ /* 0x000fc40000000000 */
[----:B------:R-:W-:Y:S01]  /*1f370*/  VIADD R0, R9, 0xfffffefc ;  /* 0xfffffefc09007836 */ /* 0x000fe20000000000 */
[----:B------:R-:W0:Y:S01]  /*1f380*/  LDGDEPBAR ;  /* 0x00000000000079af */ /* 0x000e220000000000 */
[----:B-1----:R-:W-:-:S03]  /*1f390*/  IMAD.WIDE R2, R135, 0x4, R14 ;  /* 0x0000000487027825 */ /* 0x002fc600078e020e */
[----:B------:R-:W2:Y:S04]  /*1f3a0*/  LDL.LU.64 R14, [R1+0x180] ;  /* 0x00018000010e7983 */ /* 0x000ea80000300a00 */
[----:B------:R1:W-:Y:S04]  /*1f3b0*/  STL.64 [R1+0x980], R2 ;  /* 0x0009800201007387 */ /* 0x0003e80000100a00 */
[----:B------:R-:W2:Y:S01]  /*1f3c0*/  LDL.LU.64 R22, [R1+0x178] ;  /* 0x0001780001167983 */ /* 0x000ea20000300a00 */
[----:B------:R-:W-:Y:S01]  /*1f3d0*/  ISETP.GE.U32.AND P4, PT, R4, 0x7ffffe7f, PT ;  /* 0x7ffffe7f0400780c */ /* 0x000fe20003f86070 */
[----:B------:R-:W-:-:S02]  /*1f3e0*/  VIADD R4, R5, 0xfffffefd ;  /* 0xfffffefd05047836 */ /* 0x000fc40000000000 */
[C---:B-1----:R-:W-:Y:S02]  /*1f3f0*/  IMAD.WIDE R2, R135.reuse, 0x4, R240 ;  /* 0x0000000487027825 */ /* 0x042fe400078e02f0 */
[----:B------:R-:W2:Y:S04]  /*1f400*/  LDL.LU.64 R240, [R1+0x170] ;  /* 0x0001700001f07983 */ /* 0x000ea80000300a00 */
[----:B------:R1:W-:Y:S04]  /*1f410*/  STL.64 [R1+0x978], R2 ;  /* 0x0009780201007387 */ /* 0x0003e80000100a00 */
[----:B------:R-:W2:Y:S01]  /*1f420*/  LDL.LU.64 R20, [R1+0x168] ;  /* 0x0001680001147983 */ /* 0x000ea20000300a00 */
[----:B------:R-:W-:Y:S01]  /*1f430*/  ISETP.GE.U32.AND P5, PT, R4, 0x7ffffe7e, PT ;  /* 0x7ffffe7e0400780c */ /* 0x000fe20003fa6070 */
[----:B------:R-:W-:-:S04]  /*1f440*/  IMAD.WIDE R4, R135, 0x4, R242 ;  /* 0x0000000487047825 */ /* 0x000fc800078e02f2 */
[C---:B-1----:R-:W-:Y:S02]  /*1f450*/  IMAD.WIDE R2, R135.reuse, 0x4, R244 ;  /* 0x0000000487027825 */ /* 0x042fe400078e02f4 */
[----:B------:R-:W2:Y:S04]  /*1f460*/  LDL.LU.64 R244, [R1+0x160] ;  /* 0x0001600001f47983 */ /* 0x000ea80000300a00 */
[----:B------:R1:W-:Y:S04]  /*1f470*/  STL.64 [R1+0x970], R2 ;  /* 0x0009700201007387 */ /* 0x0003e80000100a00 */
[----:B------:R-:W2:Y:S04]  /*1f480*/  LDL.LU.64 R242, [R1+0x158] ;  /* 0x0001580001f27983 */ /* 0x000ea80000300a00 */
[----:B------:R1:W-:Y:S02]  /*1f490*/  STL.64 [R1+0x968], R4 ;  /* 0x0009680401007387 */ /* 0x0003e40000100a00 */
[----:B-1----:R-:W-:-:S04]  /*1f4a0*/  IMAD.WIDE R2, R135, 0x4, R38 ;  /* 0x0000000487027825 */ /* 0x002fc800078e0226 */
[C---:B------:R-:W-:Y:S02]  /*1f4b0*/  IMAD.WIDE R4, R135.reuse, 0x4, R246 ;  /* 0x0000000487047825 */ /* 0x040fe400078e02f6 */
[----:B------:R-:W2:Y:S04]  /*1f4c0*/  LDL.LU.64 R246, [R1+0x150] ;  /* 0x0001500001f67983 */ /* 0x000ea80000300a00 */
[----:B------:R1:W-:Y:S04]  /*1f4d0*/  STL.64 [R1+0x960], R2 ;  /* 0x0009600201007387 */ /* 0x0003e80000100a00 */
[----:B------:R4:W-:Y:S01]  /*1f4e0*/  STL.64 [R1+0x958], R4 ;  /* 0x0009580401007387 */ /* 0x0009e20000100a00 */
[----:B-1----:R-:W-:-:S04]  /*1f4f0*/  IMAD.WIDE R2, R135, 0x4, R36 ;  /* 0x0000000487027825 */ /* 0x002fc800078e0224 */
[C---:B----4-:R-:W-:Y:S02]  /*1f500*/  IMAD.WIDE R4, R135.reuse, 0x4, R248 ;  /* 0x0000000487047825 */ /* 0x050fe400078e02f8 */
[----:B------:R-:W4:Y:S04]  /*1f510*/  LDL.LU.64 R248, [R1+0x148] ;  /* 0x0001480001f87983 */ /* 0x000f280000300a00 */
[----:B------:R1:W-:Y:S04]  /*1f520*/  STL.64 [R1+0x950], R2 ;  /* 0x0009500201007387 */ /* 0x0003e80000100a00 */
[----:B------:R1:W-:Y:S02]  /*1f530*/  STL.64 [R1+0x948], R4 ;  /* 0x0009480401007387 */ /* 0x0003e40000100a00 */
[----:B-1----:R-:W-:-:S04]  /*1f540*/  IMAD.WIDE R2, R135, 0x4, R34 ;  /* 0x0000000487027825 */ /* 0x002fc800078e0222 */
[C---:B------:R-:W-:Y:S02]  /*1f550*/  IMAD.WIDE R4, R135.reuse, 0x4, R18 ;  /* 0x0000000487047825 */ /* 0x040fe400078e0212 */
[----:B------:R-:W4:Y:S04]  /*1f560*/  LDL.LU.64 R18, [R1+0x140] ;  /* 0x0001400001127983 */ /* 0x000f280000300a00 */
[----:B------:R1:W-:Y:S04]  /*1f570*/  STL.64 [R1+0x940], R2 ;  /* 0x0009400201007387 */ /* 0x0003e80000100a00 */
[----:B------:R3:W-:Y:S01]  /*1f580*/  STL.64 [R1+0x938], R4 ;  /* 0x0009380401007387 */ /* 0x0007e20000100a00 */
[----:B-1----:R-:W-:-:S04]  /*1f590*/  IMAD.WIDE R2, R135, 0x4, R32 ;  /* 0x0000000487027825 */ /* 0x002fc800078e0220 */
[C---:B---3--:R-:W-:Y:S02]  /*1f5a0*/  IMAD.WIDE R4, R135.reuse, 0x4, R250 ;  /* 0x0000000487047825 */ /* 0x048fe400078e02fa */
[----:B------:R-:W3:Y:S04]  /*1f5b0*/  LDL.LU.64 R250, [R1+0x138] ;  /* 0x0001380001fa7983 */ /* 0x000ee80000300a00 */
[----:B------:R1:W-:Y:S04]  /*1f5c0*/  STL.64 [R1+0x930], R2 ;  /* 0x0009300201007387 */ /* 0x0003e80000100a00 */
[----:B------:R1:W-:Y:S02]  /*1f5d0*/  STL.64 [R1+0x928], R4 ;  /* 0x0009280401007387 */ /* 0x0003e40000100a00 */
[----:B-1----:R-:W-:-:S04]  /*1f5e0*/  IMAD.WIDE R2, R135, 0x4, R30 ;  /* 0x0000000487027825 */ /* 0x002fc800078e021e */
[C---:B------:R-:W-:Y:S02]  /*1f5f0*/  IMAD.WIDE R4, R135.reuse, 0x4, R16 ;  /* 0x0000000487047825 */ /* 0x040fe400078e0210 */
[----:B------:R-:W3:Y:S04]  /*1f600*/  LDL.LU.64 R16, [R1+0x130] ;  /* 0x0001300001107983 */ /* 0x000ee80000300a00 */
[----:B------:R-:W-:Y:S04]  /*1f610*/  STL.64 [R1+0x920], R2 ;  /* 0x0009200201007387 */ /* 0x000fe80000100a00 */
[----:B------:R1:W-:Y:S02]  /*1f620*/  STL.64 [R1+0x918], R4 ;  /* 0x0009180401007387 */ /* 0x0003e40000100a00 */
[----:B-1----:R-:W-:-:S02]  /*1f630*/  IMAD.WIDE R4, R135, 0x4, R136 ;  /* 0x0000000487047825 */ /* 0x002fc400078e0288 */
[----:B------:R-:W3:Y:S02]  /*1f640*/  LDL.LU.64 R136, [R1+0x128] ;  /* 0x0001280001887983 */ /* 0x000ee40000300a00 */
[----:B------:R-:W-:-:S05]  /*1f650*/  IMAD.WIDE R2, R135, 0x4, R28 ;  /* 0x0000000487027825 */ /* 0x000fca00078e021c */
[----:B------:R1:W-:Y:S04]  /*1f660*/  STL.64 [R1+0x910], R2 ;  /* 0x0009100201007387 */ /* 0x0003e80000100a00 */
[----:B------:R2:W-:Y:S01]  /*1f670*/  STL.64 [R1+0x908], R4 ;  /* 0x0009080401007387 */ /* 0x0005e20000100a00 */
[----:B-1----:R-:W-:-:S04]  /*1f680*/  IMAD.WIDE R2, R135, 0x4, R26 ;  /* 0x0000000487027825 */ /* 0x002fc800078e021a */
[C---:B--2---:R-:W-:Y:S02]  /*1f690*/  IMAD.WIDE R4, R135.reuse, 0x4, R12 ;  /* 0x0000000487047825 */ /* 0x044fe400078e020c */
[----:B------:R-:W2:Y:S04]  /*1f6a0*/  LDL.LU.64 R12, [R1+0x120] ;  /* 0x00012000010c7983 */ /* 0x000ea80000300a00 */
[----:B------:R1:W-:Y:S04]  /*1f6b0*/  STL.64 [R1+0x900], R2 ;  /* 0x0009000201007387 */ /* 0x0003e80000100a00 */
[----:B------:R1:W-:Y:S02]  /*1f6c0*/  STL.64 [R1+0x8f8], R4 ;  /* 0x0008f80401007387 */ /* 0x0003e40000100a00 */
[----:B-1----:R-:W-:-:S04]  /*1f6d0*/  IMAD.WIDE R2, R135, 0x4, R24 ;  /* 0x0000000487027825 */ /* 0x002fc800078e0218 */
[C---:B------:R-:W-:Y:S02]  /*1f6e0*/  IMAD.WIDE R4, R135.reuse, 0x4, R14 ;  /* 0x0000000487047825 */ /* 0x040fe400078e020e */
        /* <DEDUP_REMOVED lines=12> */
[----:B------:R-:W-:Y:S04]  /*1f7b0*/  STL.64 [R1+0x8a8], R4 ;  /* 0x0008a80401007387 */ /* 0x000fe80000100a00 */
[----:B------:R-:W2:Y:S01]  /*1f7c0*/  LDL.LU.64 R38, [R1+0x100] ;  /* 0x0001000001267983 */ /* 0x000ea20000300a00 */
[----:B-1----:R-:W-:-:S03]  /*1f7d0*/  IMAD.WIDE R2, R135, 0x4, R242 ;  /* 0x0000000487027825 */ /* 0x002fc600078e02f2 */
[----:B------:R-:W2:Y:S04]  /*1f7e0*/  LDL.LU.64 R242, [R1+0xf8] ;  /* 0x0000f80001f27983 */ /* 0x000ea80000300a00 */
[----:B------:R1:W-:Y:S04]  /*1f7f0*/  STL.64 [R1+0x880], R2 ;  /* 0x0008800201007387 */ /* 0x0003e80000100a00 */
[----:B------:R-:W2:Y:S01]  /*1f800*/  LDL.LU.64 R36, [R1+0xf0] ;  /* 0x0000f00001247983 */ /* 0x000ea20000300a00 */
[----:B-1----:R-:W-:-:S03]  /*1f810*/  IMAD.WIDE R2, R135, 0x4, R246 ;  /* 0x0000000487027825 */ /* 0x002fc600078e02f6 */
[----:B------:R-:W2:Y:S04]  /*1f820*/  LDL.LU.64 R246, [R1+0xe8] ;  /* 0x0000e80001f67983 */ /* 0x000ea80000300a00 */
[----:B------:R4:W-:Y:S04]  /*1f830*/  STL.64 [R1+0x868], R2 ;  /* 0x0008680201007387 */ /* 0x0009e80000100a00 */
[----:B------:R-:W2:Y:S01]  /*1f840*/  LDL.LU.64 R34, [R1+0xe0] ;  /* 0x0000e00001227983 */ /* 0x000ea20000300a00 */
[----:B----4-:R-:W-:-:S03]  /*1f850*/  IMAD.WIDE R2, R135, 0x4, R248 ;  /* 0x0000000487027825 */ /* 0x010fc600078e02f8 */
[----:B------:R-:W4:Y:S04]  /*1f860*/  LDL.LU.64 R248, [R1+0xd8] ;  /* 0x0000d80001f87983 */ /* 0x000f280000300a00 */
[----:B------:R1:W-:Y:S04]  /*1f870*/  STL.64 [R1+0x850], R2 ;  /* 0x0008500201007387 */ /* 0x0003e80000100a00 */
[----:B------:R-:W4:Y:S04]  /*1f880*/  LDL.LU.64 R32, [R1+0xd0] ;  /* 0x0000d00001207983 */ /* 0x000f280000300a00 */
[----:B------:R-:W4:Y:S01]  /*1f890*/  LDL.LU.64 R24, [R1+0xc8] ;  /* 0x0000c80001187983 */ /* 0x000f220000300a00 */
[----:B-1----:R-:W-:-:S05]  /*1f8a0*/  IMAD.WIDE R2, R135, 0x4, R18 ;  /* 0x0000000487027825 */ /* 0x002fca00078e0212 */
[----:B------:R3:W-:Y:S04]  /*1f8b0*/  STL.64 [R1+0x838], R2 ;  /* 0x0008380201007387 */ /* 0x0007e80000100a00 */
[----:B------:R-:W4:Y:S01]  /*1f8c0*/  LDL.LU.64 R30, [R1+0xc0] ;  /* 0x0000c000011e7983 */ /* 0x000f220000300a00 */
[----:B---3--:R-:W-:-:S03]  /*1f8d0*/  IMAD.WIDE R2, R135, 0x4, R250 ;  /* 0x0000000487027825 */ /* 0x008fc600078e02fa */
[----:B------:R-:W3:Y:S04]  /*1f8e0*/  LDL.LU.64 R250, [R1+0xb8] ;  /* 0x0000b80001fa7983 */ /* 0x000ee80000300a00 */
[----:B------:R1:W-:Y:S04]  /*1f8f0*/  STL.64 [R1+0x810], R2 ;  /* 0x0008100201007387 */ /* 0x0003e80000100a00 */
[----:B------:R-:W3:Y:S04]  /*1f900*/  LDL.LU.64 R28, [R1+0xb0] ;  /* 0x0000b000011c7983 */ /* 0x000ee80000300a00 */
[----:B------:R-:W3:Y:S01]  /*1f910*/  LDL.LU.64 R22, [R1+0xa8] ;  /* 0x0000a80001167983 */ /* 0x000ee20000300a00 */
[----:B-1----:R-:W-:-:S05]  /*1f920*/  IMAD.WIDE R2, R135, 0x4, R16 ;  /* 0x0000000487027825 */ /* 0x002fca00078e0210 */
[----:B------:R1:W-:Y:S04]  /*1f930*/  STL.64 [R1+0x7f8], R2 ;  /* 0x0007f80201007387 */ /* 0x0003e80000100a00 */
[----:B------:R-:W3:Y:S01]  /*1f940*/  LDL.LU.64 R26, [R1+0xa0] ;  /* 0x0000a000011a7983 */ /* 0x000ee20000300a00 */
[----:B-1----:R-:W-:-:S03]  /*1f950*/  IMAD.WIDE R2, R135, 0x4, R136 ;  /* 0x0000000487027825 */ /* 0x002fc600078e0288 */
[----:B------:R-:W3:Y:S04]  /*1f960*/  LDL.LU.64 R136, [R1+0x98] ;  /* 0x0000980001887983 */ /* 0x000ee80000300a00 */
[----:B------:R2:W-:Y:S04]  /*1f970*/  STL.64 [R1+0x7e0], R2 ;  /* 0x0007e00201007387 */ /* 0x0005e80000100a00 */
[----:B------:R-:W3:Y:S01]  /*1f980*/  LDL.LU.64 R20, [R1+0x90] ;  /* 0x0000900001147983 */ /* 0x000ee20000300a00 */
[----:B--2---:R-:W-:-:S03]  /*1f990*/  IMAD.WIDE R2, R135, 0x4, R12 ;  /* 0x0000000487027825 */ /* 0x004fc600078e020c */
[----:B------:R-:W2:Y:S04]  /*1f9a0*/  LDL.LU.64 R12, [R1+0x88] ;  /* 0x00008800010c7983 */ /* 0x000ea80000300a00 */
[----:B------:R1:W-:Y:S04]  /*1f9b0*/  STL.64 [R1+0x7c8], R2 ;  /* 0x0007c80201007387 */ /* 0x0003e80000100a00 */
[----:B------:R-:W2:Y:S01]  /*1f9c0*/  LDL.LU.64 R18, [R1+0x80] ;  /* 0x0000800001127983 */ /* 0x000ea20000300a00 */
[----:B-1----:R-:W-:-:S03]  /*1f9d0*/  IMAD.WIDE R2, R135, 0x4, R14 ;  /* 0x0000000487027825 */ /* 0x002fc600078e020e */
[----:B------:R-:W2:Y:S04]  /*1f9e0*/  LDL.LU.64 R14, [R1+0x78] ;  /* 0x00007800010e7983 */ /* 0x000ea80000300a00 */
[----:B------:R1:W-:Y:S04]  /*1f9f0*/  STL.64 [R1+0x7a0], R2 ;  /* 0x0007a00201007387 */ /* 0x0003e80000100a00 */
[----:B------:R-:W2:Y:S01]  /*1fa00*/  LDL.LU.64 R16, [R1+0x70] ;  /* 0x0000700001107983 */ /* 0x000ea20000300a00 */
[----:B-1----:R-:W-:-:S03]  /*1fa10*/  IMAD.WIDE R2, R135, 0x4, R240 ;  /* 0x0000000487027825 */ /* 0x002fc600078e02f0 */
[----:B------:R-:W2:Y:S04]  /*1fa20*/  LDL.LU.64 R240, [R1+0x68] ;  /* 0x0000680001f07983 */ /* 0x000ea80000300a00 */
[----:B------:R1:W-:Y:S02]  /*1fa30*/  STL.64 [R1+0x788], R2 ;  /* 0x0007880201007387 */ /* 0x0003e40000100a00 */
[C---:B-1----:R-:W-:Y:S02]  /*1fa40*/  IMAD.WIDE R2, R135.reuse, 0x4, R244 ;  /* 0x0000000487027825 */ /* 0x042fe400078e02f4 */
[----:B------:R-:W2:Y:S04]  /*1fa50*/  LDL.LU.64 R244, [R1+0x60] ;  /* 0x0000600001f47983 */ /* 0x000ea80000300a00 */
[----:B------:R1:W-:Y:S01]  /*1fa60*/  STL.64 [R1+0x770], R2 ;  /* 0x0007700201007387 */ /* 0x0003e20000100a00 */
[----:B------:R-:W-:-:S04]  /*1fa70*/  IMAD.WIDE R4, R135, 0x4, R38 ;  /* 0x0000000487047825 */ /* 0x000fc800078e0226 */
[C---:B-1----:R-:W-:Y:S02]  /*1fa80*/  IMAD.WIDE R2, R135.reuse, 0x4, R242 ;  /* 0x0000000487027825 */ /* 0x042fe400078e02f2 */
[----:B------:R-:W2:Y:S04]  /*1fa90*/  LDL.LU.64 R242, [R1+0x58] ;  /* 0x0000580001f27983 */ /* 0x000ea80000300a00 */
[----:B------:R1:W-:Y:S04]  /*1faa0*/  STL.64 [R1+0x758], R4 ;  /* 0x0007580401007387 */ /* 0x0003e80000100a00 */
        /* <DEDUP_REMOVED lines=41> */
[----:B-1----:R-:W-:-:S02]  /*1fd40*/  IMAD.WIDE R4, R135, 0x4, R16 ;  /* 0x0000000487047825 */ /* 0x002fc400078e0210 */
[----:B------:R-:W2:Y:S02]  /*1fd50*/  LDL.LU.64 R16, [R1+0x290] ;  /* 0x0002900001107983 */ /* 0x000ea40000300a00 */
[C---:B------:R-:W-:Y:S02]  /*1fd60*/  IMAD.WIDE R2, R135.reuse, 0x4, R240 ;  /* 0x0000000487027825 */ /* 0x040fe400078e02f0 */
[----:B------:R1:W-:Y:S04]  /*1fd70*/  STL.64 [R1+0x20], R4 ;  /* 0x0000200401007387 */ /* 0x0003e80000100a00 */
[----:B------:R-:W-:Y:S04]  /*1fd80*/  STL.64 [R1], R2 ;  /* 0x0000000201007387 */ /* 0x000fe80000100a00 */
[----:B------:R-:W2:Y:S01]  /*1fd90*/  LDL.LU.64 R18, [R1+0x298] ;  /* 0x0002980001127983 */ /* 0x000ea20000300a00 */
[----:B------:R-:W-:-:S05]  /*1fda0*/  IMAD.WIDE R244, R135, 0x4, R244 ;  /* 0x0000000487f47825 */ /* 0x000fca00078e02f4 */
[----:B------:R-:W-:Y:S04]  /*1fdb0*/  STL.64 [R1+0x1460], R244 ;  /* 0x001460f401007387 */ /* 0x000fe80000100a00 */
[----:B------:R-:W2:Y:S01]  /*1fdc0*/  LDL.LU.64 R20, [R1+0x2a0] ;  /* 0x0002a00001147983 */ /* 0x000ea20000300a00 */
[----:B------:R-:W-:-:S05]  /*1fdd0*/  IMAD.WIDE R242, R135, 0x4, R242 ;  /* 0x0000000487f27825 */ /* 0x000fca00078e02f2 */
[----:B------:R-:W-:Y:S01]  /*1fde0*/  STL.64 [R1+0x1410], R242 ;  /* 0x001410f201007387 */ /* 0x000fe20000100a00 */
[----:B------:R-:W-:-:S03]  /*1fdf0*/  IMAD.WIDE R240, R135, 0x4, R246 ;  /* 0x0000000487f07825 */ /* 0x000fc600078e02f6 */
[----:B------:R-:W2:Y:S04]  /*1fe00*/  LDL.LU.64 R246, [R1+0x2a8] ;  /* 0x0002a80001f67983 */ /* 0x000ea80000300a00 */
[----:B------:R-:W-:Y:S01]  /*1fe10*/  STL.64 [R1+0x13c0], R240 ;  /* 0x0013c0f001007387 */ /* 0x000fe20000100a00 */
[----:B----4-:R-:W-:-:S03]  /*1fe20*/  IMAD.WIDE R238, R135, 0x4, R248 ;  /* 0x0000000487ee7825 */ /* 0x010fc600078e02f8 */
[----:B------:R-:W4:Y:S04]  /*1fe30*/  LDL.LU.64 R248, [R1+0x2b0] ;  /* 0x0002b00001f87983 */ /* 0x000f280000300a00 */
[----:B------:R-:W-:Y:S04]  /*1fe40*/  STL.64 [R1+0x15d0], R238 ;  /* 0x0015d0ee01007387 */ /* 0x000fe80000100a00 */
[----:B------:R-:W4:Y:S01]  /*1fe50*/  LDL.LU.64 R26, [R1+0x2b8] ;  /* 0x0002b800011a7983 */ /* 0x000f220000300a00 */
[----:B-1----:R-:W-:-:S05]  /*1fe60*/  IMAD.WIDE R4, R135, 0x4, R24 ;  /* 0x0000000487047825 */ /* 0x002fca00078e0218 */
[----:B------:R-:W-:Y:S01]  /*1fe70*/  STL.64 [R1+0x1588], R4 ;  /* 0x0015880401007387 */ /* 0x000fe20000100a00 */
[----:B---3--:R-:W-:-:S03]  /*1fe80*/  IMAD.WIDE R6, R135, 0x4, R250 ;  /* 0x0000000487067825 */ /* 0x008fc600078e02fa */
[----:B------:R-:W3:Y:S04]  /*1fe90*/  LDL.LU.64 R250, [R1+0x2c0] ;  /* 0x0002c00001fa7983 */ /* 0x000ee80000300a00 */
[----:B------:R-:W-:Y:S04]  /*1fea0*/  STL.64 [R1+0x1540], R6 ;  /* 0x0015400601007387 */ /* 0x000fe80000100a00 */
[----:B------:R-:W3:Y:S01]  /*1feb0*/  LDL.LU.64 R30, [R1+0x2c8] ;  /* 0x0002c800011e7983 */ /* 0x000ee20000300a00 */
[----:B------:R-:W-:-:S05]  /*1fec0*/  IMAD.WIDE R8, R135, 0x4, R22 ;  /* 0x0000000487087825 */ /* 0x000fca00078e0216 */
[----:B------:R1:W-:Y:S01]  /*1fed0*/  STL.64 [R1+0x1500], R8 ;  /* 0x0015000801007387 */ /* 0x0003e20000100a00 */
[----:B------:R-:W-:-:S03]  /*1fee0*/  IMAD.WIDE R10, R135, 0x4, R136 ;  /* 0x00000004870a7825 */ /* 0x000fc600078e0288 */
[----:B------:R-:W3:Y:S04]  /*1fef0*/  LDL.LU.64 R136, [R1+0x2d0] ;  /* 0x0002d00001887983 */ /* 0x000ee80000300a00 */
[----:B------:R-:W-:Y:S04]  /*1ff00*/  STL.64 [R1+0x14b0], R10 ;  /* 0x0014b00a01007387 */ /* 0x000fe80000100a00 */
[----:B------:R-:W3:Y:S01]  /*1ff10*/  LDL.LU.64 R34, [R1+0x2d8] ;  /* 0x0002d80001227983 */ /* 0x000ee20000300a00 */
[----:B--2---:R-:W-:-:S05]  /*1ff20*/  IMAD.WIDE R12, R135, 0x4, R12 ;  /* 0x00000004870c7825 */ /* 0x004fca00078e020c */
[----:B------:R2:W-:Y:S04]  /*1ff30*/  STL.64 [R1+0x1470], R12 ;  /* 0x0014700c01007387 */ /* 0x0005e80000100a00 */
[----:B------:R-:W2:Y:S01]  /*1ff40*/  LDL.LU.64 R36, [R1+0x2e0] ;  /* 0x0002e00001247983 */ /* 0x000ea20000300a00 */
[----:B------:R-:W-:-:S05]  /*1ff50*/  IMAD.WIDE R14, R135, 0x4, R14 ;  /* 0x00000004870e7825 */ /* 0x000fca00078e020e */
[----:B------:R1:W-:Y:S04]  /*1ff60*/  STL.64 [R1+0x1418], R14 ;  /* 0x0014180e01007387 */ /* 0x0003e80000100a00 */
[----:B------:R-:W2:Y:S01]  /*1ff70*/  LDL.LU.64 R38, [R1+0x2e8] ;  /* 0x0002e80001267983 */ /* 0x000ea20000300a00 */
[----:B------:R-:W-:-:S05]  /*1ff80*/  IMAD.WIDE R16, R135, 0x4, R16 ;  /* 0x0000000487107825 */ /* 0x000fca00078e0210 */
[----:B------:R-:W-:Y:S04]  /*1ff90*/  STL.64 [R1+0x13c8], R16 ;  /* 0x0013c81001007387 */ /* 0x000fe80000100a00 */
        /* <DEDUP_REMOVED lines=11> */
[----:B------:R-:W-:Y:S01]  /*20050*/  STL.64 [R1+0x1508], R24 ;  /* 0x0015081801007387 */ /* 0x000fe20000100a00 */
[----:B------:R-:W-:-:S03]  /*20060*/  IMAD.WIDE R26, R135, 0x4, R26 ;  /* 0x00000004871a7825 */ /* 0x000fc600078e021a */
[----:B------:R-:W4:Y:S04]  /*20070*/  LDL.LU.64 R48, [R1+0x310] ;  /* 0x0003100001307983 */ /* 0x000f280000300a00 */
[----:B------:R-:W-:Y:S01]  /*20080*/  STL.64 [R1+0x14b8], R26 ;  /* 0x0014b81a01007387 */ /* 0x000fe20000100a00 */
[----:B---3--:R-:W-:-:S03]  /*20090*/  IMAD.WIDE R28, R135, 0x4, R250 ;  /* 0x00000004871c7825 */ /* 0x008fc600078e02fa */
[----:B------:R-:W3:Y:S04]  /*200a0*/  LDL.LU.64 R250, [R1+0x318] ;  /* 0x0003180001fa7983 */ /* 0x000ee80000300a00 */
[----:B------:R-:W-:Y:S01]  /*200b0*/  STL.64 [R1+0x1478], R28 ;  /* 0x0014781c01007387 */ /* 0x000fe20000100a00 */
[----:B------:R-:W-:-:S03]  /*200c0*/  IMAD.WIDE R30, R135, 0x4, R30 ;  /* 0x00000004871e7825 */ /* 0x000fc600078e021e */
[----:B------:R-:W3:Y:S04]  /*200d0*/  LDL.LU.64 R52, [R1+0x320] ;  /* 0x0003200001347983 */ /* 0x000ee80000300a00 */
[----:B------:R-:W-:Y:S01]  /*200e0*/  STL.64 [R1+0x1420], R30 ;  /* 0x0014201e01007387 */ /* 0x000fe20000100a00 */
[----:B------:R-:W-:-:S03]  /*200f0*/  IMAD.WIDE R32, R135, 0x4, R136 ;  /* 0x0000000487207825 */ /* 0x000fc600078e0288 */
[----:B------:R-:W3:Y:S04]  /*20100*/  LDL.LU.64 R136, [R1+0x328] ;  /* 0x0003280001887983 */ /* 0x000ee80000300a00 */
[----:B------:R-:W-:Y:S01]  /*20110*/  STL.64 [R1+0x13d0], R32 ;  /* 0x0013d02001007387 */ /* 0x000fe20000100a00 */
[----:B------:R-:W-:-:S03]  /*20120*/  IMAD.WIDE R34, R135, 0x4, R34 ;  /* 0x0000000487227825 */ /* 0x000fc600078e0222 */
[----:B------:R-:W3:Y:S04]  /*20130*/  LDL.LU.64 R56, [R1+0x330] ;  /* 0x0003300001387983 */ /* 0x000ee80000300a00 */
[----:B------:R-:W-:Y:S04]  /*20140*/  STL.64 [R1+0x15e0], R34 ;  /* 0x0015e02201007387 */ /* 0x000fe80000100a00 */
[----:B------:R-:W3:Y:S01]  /*20150*/  LDL.LU.64 R58, [R1+0x338] ;  /* 0x00033800013a7983 */ /* 0x000ee20000300a00 */
[----:B--2---:R-:W-:-:S05]  /*20160*/  IMAD.WIDE R36, R135, 0x4, R36 ;  /* 0x0000000487247825 */ /* 0x004fca00078e0224 */
[----:B------:R-:W-:Y:S04]  /*20170*/  STL.64 [R1+0x1598], R36 ;  /* 0x0015982401007387 */ /* 0x000fe80000100a00 */
        /* <DEDUP_REMOVED lines=13> */
[----:B------:R-:W4:Y:S01]  /*20250*/  LDL.LU.64 R248, [R1+0x360] ;  /* 0x0003600001f87983 */ /* 0x000f220000300a00 */
[----:B------:R-:W-:-:S03]  /*20260*/  IMAD.WIDE R48, R135, 0x4, R48 ;  /* 0x0000000487307825 */ /* 0x000fc600078e0230 */
[----:B------:R-:W-:Y:S04]  /*20270*/  STL.64 [R1+0x1428], R46 ;  /* 0x0014282e01007387 */ /* 0x000fe80000100a00 */
        /* <DEDUP_REMOVED lines=33> */
[----:B------:R-:W-:-:S05]  /*20490*/  IMAD.WIDE R70, R135, 0x4, R70 ;  /* 0x0000000487467825 */ /* 0x000fca00078e0246 */
        /* <DEDUP_REMOVED lines=8> */
[----:B------:R-:W3:Y:S01]  /*20520*/  LDL.LU.64 R136, [R1+0x3d8] ;  /* 0x0003d80001887983 */ /* 0x000ee20000300a00 */
[----:B------:R-:W-:-:S03]  /*20530*/  IMAD.WIDE R78, R135, 0x4, R78 ;  /* 0x00000004874e7825 */ /* 0x000fc600078e024e */
[----:B------:R-:W-:Y:S04]  /*20540*/  STL.64 [R1+0x1490], R76 ;  /* 0x0014904c01007387 */ /* 0x000fe80000100a00 */
        /* <DEDUP_REMOVED lines=24> */
[----:B------:R-:W3:Y:S01]  /*206d0*/  LDL.LU.64 R250, [R1+0x420] ;  /* 0x0004200001fa7983 */ /* 0x000ee20000300a00 */
[----:B------:R-:W-:-:S03]  /*206e0*/  IMAD.WIDE R96, R135, 0x4, R96 ;  /* 0x0000000487607825 */ /* 0x000fc600078e0260 */
[----:B------:R-:W-:Y:S04]  /*206f0*/  STL.64 [R1+0x1440], R94 ;  /* 0x0014405e01007387 */ /* 0x000fe80000100a00 */
[----:B------:R-:W3:Y:S04]  /*20700*/  LDL.LU.64 R118, [R1+0x428] ;  /* 0x0004280001767983 */ /* 0x000ee80000300a00 */
[----:B------:R-:W-:Y:S04]  /*20710*/  STL.64 [R1+0x13f0], R96 ;  /* 0x0013f06001007387 */ /* 0x000fe80000100a00 */
[----:B------:R-:W3:Y:S01]  /*20720*/  LDL.LU.64 R120, [R1+0x430] ;  /* 0x0004300001787983 */ /* 0x000ee20000300a00 */
[----:B------:R-:W-:-:S03]  /*20730*/  IMAD.WIDE R98, R135, 0x4, R136 ;  /* 0x0000000487627825 */ /* 0x000fc600078e0288 */
[----:B------:R-:W3:Y:S04]  /*20740*/  LDL.LU.64 R136, [R1+0x438] ;  /* 0x0004380001887983 */ /* 0x000ee80000300a00 */
[----:B------:R-:W-:Y:S04]  /*20750*/  STL.64 [R1+0x1600], R98 ;  /* 0x0016006201007387 */ /* 0x000fe80000100a00 */
[----:B------:R-:W3:Y:S01]  /*20760*/  LDL.LU.64 R124, [R1+0x440] ;  /* 0x00044000017c7983 */ /* 0x000ee20000300a00 */
[----:B------:R-:W-:-:S05]  /*20770*/  IMAD.WIDE R100, R135, 0x4, R100 ;  /* 0x0000000487647825 */ /* 0x000fca00078e0264 */
        /* <DEDUP_REMOVED lines=9> */
[----:B------:R-:W-:Y:S01]  /*20810*/  STL.64 [R1+0x14e0], R106 ;  /* 0x0014e06a01007387 */ /* 0x000fe20000100a00 */
        /* <DEDUP_REMOVED lines=9> */
[----:B------:R-:W-:Y:S01]  /*208b0*/  STL.64 [R1+0x1608], R114 ;  /* 0x0016087201007387 */ /* 0x000fe20000100a00 */
[----:B---3--:R-:W-:-:S03]  /*208c0*/  IMAD.WIDE R116, R135, 0x4, R250 ;  /* 0x0000000487747825 */ /* 0x008fc600078e02fa */
[----:B------:R-:W3:Y:S04]  /*208d0*/  LDL.LU.64 R250, [R1+0x470] ;  /* 0x0004700001fa7983 */ /* 0x000ee80000300a00 */
[----:B------:R-:W3:Y:S01]  /*208e0*/  LDL.LU.64 R150, [R1+0x478] ;  /* 0x0004780001967983 */ /* 0x000ee20000300a00 */
[----:B------:R-:W-:-:S03]  /*208f0*/  IMAD.WIDE R118, R135, 0x4, R118 ;  /* 0x0000000487767825 */ /* 0x000fc600078e0276 */
[----:B------:R-:W-:Y:S01]  /*20900*/  STL.64 [R1+0x15c8], R116 ;  /* 0x0015c87401007387 */ /* 0x000fe20000100a00 */
[----:B------:R-:W-:-:S03]  /*20910*/  IMAD.WIDE R120, R135, 0x4, R120 ;  /* 0x0000000487787825 */ /* 0x000fc600078e0278 */
[----:B------:R-:W-:Y:S04]  /*20920*/  STL.64 [R1+0x1578], R118 ;  /* 0x0015787601007387 */ /* 0x000fe80000100a00 */
[----:B------:R-:W-:Y:S01]  /*20930*/  STL.64 [R1+0x1538], R120 ;  /* 0x0015387801007387 */ /* 0x000fe20000100a00 */
[----:B------:R-:W-:-:S03]  /*20940*/  IMAD.WIDE R122, R135, 0x4, R136 ;  /* 0x00000004877a7825 */ /* 0x000fc600078e0288 */
[----:B------:R-:W3:Y:S04]  /*20950*/  LDL.LU.64 R136, [R1+0x480] ;  /* 0x0004800001887983 */ /* 0x000ee80000300a00 */
[----:B------:R-:W-:Y:S04]  /*20960*/  STL.64 [R1+0x14e8], R122 ;  /* 0x0014e87a01007387 */ /* 0x000fe80000100a00 */
[----:B------:R-:W3:Y:S01]  /*20970*/  LDL.LU.64 R154, [R1+0x488] ;  /* 0x00048800019a7983 */ /* 0x000ee20000300a00 */
[----:B------:R-:W-:-:S05]  /*20980*/  IMAD.WIDE R124, R135, 0x4, R124 ;  /* 0x00000004877c7825 */ /* 0x000fca00078e027c */
[----:B------:R1:W-:Y:S01]  /*20990*/  STL.64 [R1+0x14a8], R124 ;  /* 0x0014a87c01007387 */ /* 0x0003e20000100a00 */
[----:B------:R-:W-:-:S05]  /*209a0*/  IMAD.WIDE R126, R135, 0x4, R126 ;  /* 0x00000004877e7825 */ /* 0x000fca00078e027e */
[----:B------:R-:W-:Y:S01]  /*209b0*/  STL.64 [R1+0x1450], R126 ;  /* 0x0014507e01007387 */ /* 0x000fe20000100a00 */
[----:B------:R-:W-:-:S03]  /*209c0*/  IMAD.WIDE R128, R135, 0x4, R128 ;  /* 0x0000000487807825 */ /* 0x000fc600078e0280 */
[----:B------:R-:W3:Y:S04]  /*209d0*/  LDL.LU.64 R158, [R1+0x498] ;  /* 0x00049800019e7983 */ /* 0x000ee80000300a00 */
[----:B------:R-:W3:Y:S01]  /*209e0*/  LDL.LU.64 R160, [R1+0x4a0] ;  /* 0x0004a00001a07983 */ /* 0x000ee20000300a00 */
[----:B------:R-:W-:-:S03]  /*209f0*/  IMAD.WIDE R130, R135, 0x4, R130 ;  /* 0x0000000487827825 */ /* 0x000fc600078e0282 */
[----:B------:R-:W-:Y:S04]  /*20a00*/  STL.64 [R1+0x1400], R128 ;  /* 0x0014008001007387 */ /* 0x000fe80000100a00 */
[----:B------:R-:W3:Y:S04]  /*20a10*/  LDL.LU.64 R162, [R1+0x4a8] ;  /* 0x0004a80001a27983 */ /* 0x000ee80000300a00 */
[----:B------:R-:W3:Y:S04]  /*20a20*/  LDL.LU.64 R164, [R1+0x4b0] ;  /* 0x0004b00001a47983 */ /* 0x000ee80000300a00 */
[----:B------:R-:W3:Y:S04]  /*20a30*/  LDL.LU.64 R166, [R1+0x4b8] ;  /* 0x0004b80001a67983 */ /* 0x000ee80000300a00 */
[----:B------:R-:W-:Y:S04]  /*20a40*/  STL.64 [R1+0x1618], R130 ;  /* 0x0016188201007387 */ /* 0x000fe80000100a00 */
[----:B------:R-:W3:Y:S01]  /*20a50*/  LDL.LU.64 R168, [R1+0x4c0] ;  /* 0x0004c00001a87983 */ /* 0x000ee20000300a00 */
[----:B------:R-:W-:-:S04]  /*20a60*/  IMAD.WIDE R156, R135, 0x4, R138 ;  /* 0x00000004879c7825 */ /* 0x000fc800078e028a */
[C---:B--2---:R-:W-:Y:S02]  /*20a70*/  IMAD.WIDE R144, R135.reuse, 0x4, R246 ;  /* 0x0000000487907825 */ /* 0x044fe400078e02f6 */
[----:B------:R-:W2:Y:S04]  /*20a80*/  LDL.LU.64 R246, [R1+0x4c8] ;  /* 0x0004c80001f67983 */ /* 0x000ea80000300a00 */
[----:B------:R-:W2:Y:S01]  /*20a90*/  LDL.LU.64 R172, [R1+0x4d0] ;  /* 0x0004d00001ac7983 */ /* 0x000ea20000300a00 */
[----:B----4-:R-:W-:-:S03]  /*20aa0*/  IMAD.WIDE R146, R135, 0x4, R248 ;  /* 0x0000000487927825 */ /* 0x010fc600078e02f8 */
[----:B------:R-:W4:Y:S04]  /*20ab0*/  LDL.LU.64 R248, [R1+0x4d8] ;  /* 0x0004d80001f87983 */ /* 0x000f280000300a00 */
[----:B------:R-:W-:Y:S01]  /*20ac0*/  STL.64 [R1+0x1580], R146 ;  /* 0x0015809201007387 */ /* 0x000fe20000100a00 */
[----:B---3--:R-:W-:-:S03]  /*20ad0*/  IMAD.WIDE R148, R135, 0x4, R250 ;  /* 0x0000000487947825 */ /* 0x008fc600078e02fa */
[----:B------:R-:W3:Y:S01]  /*20ae0*/  LDL.LU.64 R250, [R1+0x4e0] ;  /* 0x0004e00001fa7983 */ /* 0x000ee20000300a00 */
[----:B------:R-:W-:-:S03]  /*20af0*/  IMAD.WIDE R150, R135, 0x4, R150 ;  /* 0x0000000487967825 */ /* 0x000fc600078e0296 */
[----:B------:R-:W3:Y:S04]  /*20b00*/  LDL.LU.64 R178, [R1+0x4e8] ;  /* 0x0004e80001b27983 */ /* 0x000ee80000300a00 */
[----:B------:R-:W3:Y:S04]  /*20b10*/  LDL.LU.64 R180, [R1+0x4f0] ;  /* 0x0004f00001b47983 */ /* 0x000ee80000300a00 */
[----:B------:R-:W3:Y:S04]  /*20b20*/  LDL.LU.64 R182, [R1+0x4f8] ;  /* 0x0004f80001b67983 */ /* 0x000ee80000300a00 */
[----:B------:R-:W3:Y:S04]  /*20b30*/  LDL.LU.64 R184, [R1+0x500] ;  /* 0x0005000001b87983 */ /* 0x000ee80000300a00 */
[----:B------:R-:W-:Y:S04]  /*20b40*/  STL.64 [R1+0x14f0], R150 ;  /* 0x0014f09601007387 */ /* 0x000fe80000100a00 */
[----:B------:R-:W3:Y:S04]  /*20b50*/  LDL.LU.64 R186, [R1+0x508] ;  /* 0x0005080001ba7983 */ /* 0x000ee80000300a00 */
[----:B------:R-:W3:Y:S01]  /*20b60*/  LDL.LU.64 R188, [R1+0x510] ;  /* 0x0005100001bc7983 */ /* 0x000ee20000300a00 */
[----:B------:R-:W-:-:S03]  /*20b70*/  IMAD.WIDE R152, R135, 0x4, R136 ;  /* 0x0000000487987825 */ /* 0x000fc600078e0288 */
[----:B------:R-:W3:Y:S01]  /*20b80*/  LDL.LU.64 R136, [R1+0x518] ;  /* 0x0005180001887983 */ /* 0x000ee20000300a00 */
[----:B------:R-:W-:-:S05]  /*20b90*/  IMAD.WIDE R154, R135, 0x4, R154 ;  /* 0x00000004879a7825 */ /* 0x000fca00078e029a */
[----:B------:R1:W-:Y:S04]  /*20ba0*/  STL.64 [R1+0x1458], R154 ;  /* 0x0014589a01007387 */ /* 0x0003e80000100a00 */
[----:B------:R-:W3:Y:S04]  /*20bb0*/  LDL.LU.64 R138, [R1+0x520] ;  /* 0x00052000018a7983 */ /* 0x000ee80000300a00 */
[----:B------:R1:W-:Y:S04]  /*20bc0*/  STL.64 [R1+0x1408], R156 ;  /* 0x0014089c01007387 */ /* 0x0003e80000100a00 */
[----:B------:R-:W3:Y:S04]  /*20bd0*/  LDL.LU.64 R194, [R1+0x528] ;  /* 0x0005280001c27983 */ /* 0x000ee80000300a00 */
[----:B------:R-:W3:Y:S04]  /*20be0*/  LDL.LU.64 R196, [R1+0x530] ;  /* 0x0005300001c47983 */ /* 0x000ee80000300a00 */
[----:B------:R-:W3:Y:S04]  /*20bf0*/  LDL.LU.64 R198, [R1+0x538] ;  /* 0x0005380001c67983 */ /* 0x000ee80000300a00 */
[----:B------:R-:W3:Y:S01]  /*20c00*/  LDL.LU.64 R200, [R1+0x540] ;  /* 0x0005400001c87983 */ /* 0x000ee20000300a00 */
[----:B--2---:R-:W-:-:S03]  /*20c10*/  IMAD.WIDE R170, R135, 0x4, R246 ;  /* 0x0000000487aa7825 */ /* 0x004fc600078e02f6 */
[----:B------:R-:W2:Y:S01]  /*20c20*/  LDL.LU.64 R246, [R1+0x548] ;  /* 0x0005480001f67983 */ /* 0x000ea20000300a00 */
[----:B----4-:R-:W-:-:S03]  /*20c30*/  IMAD.WIDE R174, R135, 0x4, R248 ;  /* 0x0000000487ae7825 */ /* 0x010fc600078e02f8 */
[----:B------:R-:W4:Y:S01]  /*20c40*/  LDL.LU.64 R248, [R1+0x550] ;  /* 0x0005500001f87983 */ /* 0x000f220000300a00 */
[----:B---3--:R-:W-:-:S03]  /*20c50*/  IMAD.WIDE R176, R135, 0x4, R250 ;  /* 0x0000000487b07825 */ /* 0x008fc600078e02fa */
[----:B------:R-:W3:Y:S04]  /*20c60*/  LDL.LU.64 R250, [R1+0x558] ;  /* 0x0005580001fa7983 */ /* 0x000ee80000300a00 */
[----:B------:R-:W3:Y:S04]  /*20c70*/  LDL.LU.64 R208, [R1+0x560] ;  /* 0x0005600001d07983 */ /* 0x000ee80000300a00 */
[----:B------:R-:W3:Y:S04]  /*20c80*/  LDL.LU.64 R210, [R1+0x568] ;  /* 0x0005680001d27983 */ /* 0x000ee80000300a00 */
[----:B------:R-:W3:Y:S04]  /*20c90*/  LDL.LU.64 R212, [R1+0x570] ;  /* 0x0005700001d47983 */ /* 0x000ee80000300a00 */
[----:B------:R-:W3:Y:S01]  /*20ca0*/  LDL.LU.64 R214, [R1+0x578] ;  /* 0x0005780001d67983 */ /* 0x000ee20000300a00 */
[----:B------:R-:W-:-:S03]  /*20cb0*/  IMAD.WIDE R190, R135, 0x4, R136 ;  /* 0x0000000487be7825 */ /* 0x000fc600078e0288 */
[----:B------:R-:W3:Y:S04]  /*20cc0*/  LDL.LU.64 R136, [R1+0x580] ;  /* 0x0005800001887983 */ /* 0x000ee80000300a00 */
[----:B------:R-:W3:Y:S04]  /*20cd0*/  LDL.LU.64 R218, [R1+0x588] ;  /* 0x0005880001da7983 */ /* 0x000ee80000300a00 */
[----:B------:R-:W3:Y:S01]  /*20ce0*/  LDL.LU.64 R220, [R1+0x590] ;  /* 0x0005900001dc7983 */ /* 0x000ee20000300a00 */
[----:B------:R-:W-:-:S03]  /*20cf0*/  IMAD.WIDE R192, R135, 0x4, R138 ;  /* 0x0000000487c07825 */ /* 0x000fc600078e028a */
[----:B------:R-:W3:Y:S04]  /*20d00*/  LDL.LU.64 R138, [R1+0x598] ;  /* 0x00059800018a7983 */ /* 0x000ee80000300a00 */
[----:B------:R-:W3:Y:S04]  /*20d10*/  LDL.LU.64 R224, [R1+0x5a0] ;  /* 0x0005a00001e07983 */ /* 0x000ee80000300a00 */
[----:B------:R-:W3:Y:S04]  /*20d20*/  LDL.LU.64 R226, [R1+0x5a8] ;  /* 0x0005a80001e27983 */ /* 0x000ee80000300a00 */
[----:B------:R-:W3:Y:S04]  /*20d30*/  LDL.LU.64 R228, [R1+0x5b0] ;  /* 0x0005b00001e47983 */ /* 0x000ee80000300a00 */
        /* <DEDUP_REMOVED lines=10> */
[----:B-1----:R-:W2:Y:S04]  /*20de0*/  LDL.LU.64 R8, [R1+0x5f0] ;  /* 0x0005f00001087983 */ /* 0x002ea80000300a00 */
[----:B------:R-:W3:Y:S04]  /*20df0*/  LDL.LU.64 R244, [R1+0x5f8] ;  /* 0x0005f80001f47983 */ /* 0x000ee80000300a00 */
[----:B------:R-:W4:Y:S04]  /*20e00*/  LDL.LU.64 R4, [R1+0x600] ;  /* 0x0006000001047983 */ /* 0x000f280000300a00 */
[----:B------:R-:W4:Y:S04]  /*20e10*/  LDL.LU.64 R2, [R1+0x608] ;  /* 0x0006080001027983 */ /* 0x000f280000300a00 */
[----:B------:R-:W4:Y:S01]  /*20e20*/  LDL.LU.64 R132, [R1+0x610] ;  /* 0x0006100001847983 */ /* 0x000f220000300a00 */
[----:B------:R-:W-:-:S03]  /*20e30*/  IMAD.WIDE R216, R135, 0x4, R136 ;  /* 0x0000000487d87825 */ /* 0x000fc600078e0288 */
[----:B------:R-:W4:Y:S01]  /*20e40*/  LDL.LU.64 R136, [R1+0x618] ;  /* 0x0006180001887983 */ /* 0x000f220000300a00 */
[----:B------:R-:W-:-:S03]  /*20e50*/  IMAD.WIDE R222, R135, 0x4, R138 ;  /* 0x0000000487de7825 */ /* 0x000fc600078e028a */
[----:B------:R-:W4:Y:S04]  /*20e60*/  LDL.LU.64 R138, [R1+0x620] ;  /* 0x00062000018a7983 */ /* 0x000f280000300a00 */
[----:B------:R-:W4:Y:S04]  /*20e70*/  LDL.LU.64 R12, [R1+0x628] ;  /* 0x00062800010c7983 */ /* 0x000f280000300a00 */
[----:B------:R-:W4:Y:S04]  /*20e80*/  LDL.LU.64 R238, [R1+0x630] ;  /* 0x0006300001ee7983 */ /* 0x000f280000300a00 */
[----:B------:R-:W4:Y:S04]  /*20e90*/  LDL.LU.64 R10, [R1+0x638] ;  /* 0x00063800010a7983 */ /* 0x000f280000300a00 */
[----:B------:R-:W4:Y:S04]  /*20ea0*/  LDL.LU.64 R240, [R1+0x640] ;  /* 0x0006400001f07983 */ /* 0x000f280000300a00 */
[----:B------:R-:W4:Y:S04]  /*20eb0*/  LDL.LU.64 R6, [R1+0x648] ;  /* 0x0006480001067983 */ /* 0x000f280000300a00 */
[----:B------:R-:W4:Y:S01]  /*20ec0*/  LDL.LU.64 R242, [R1+0x650] ;  /* 0x0006500001f27983 */ /* 0x000f220000300a00 */
[----:B--2---:R-:W-:-:S03]  /*20ed0*/  IMAD.WIDE R14, R135, 0x4, R8 ;  /* 0x00000004870e7825 */ /* 0x004fc600078e0208 */
[----:B------:R-:W2:Y:S01]  /*20ee0*/  LDL.LU.64 R8, [R1+0x658] ;  /* 0x0006580001087983 */ /* 0x000ea20000300a00 */
[----:B---3--:R-:W-:-:S03]  /*20ef0*/  IMAD.WIDE R124, R135, 0x4, R244 ;  /* 0x00000004877c7825 */ /* 0x008fc600078e02f4 */
[----:B------:R-:W-:Y:S01]  /*20f00*/  STL.64 [R1+0x8], R14 ;  /* 0x0000080e01007387 */ /* 0x000fe20000100a00 */
[----:B----4-:R-:W-:-:S03]  /*20f10*/  IMAD.WIDE R154, R135, 0x4, R4 ;  /* 0x00000004879a7825 */ /* 0x010fc600078e0204 */
[----:B------:R-:W3:Y:S01]  /*20f20*/  LDL.LU.64 R244, [R1+0x660] ;  /* 0x0006600001f47983 */ /* 0x000ee20000300a00 */
[----:B------:R-:W-:-:S03]  /*20f30*/  IMAD.WIDE R156, R135, 0x4, R2 ;  /* 0x00000004879c7825 */ /* 0x000fc600078e0202 */
[----:B------:R-:W4:Y:S01]  /*20f40*/  LDL.LU.64 R2, [R1+0x668] ;  /* 0x0006680001027983 */ /* 0x000f220000300a00 */
[----:B------:R-:W-:-:S03]  /*20f50*/  IMAD.WIDE R4, R135, 0x4, R132 ;  /* 0x0000000487047825 */ /* 0x000fc600078e0284 */
[----:B------:R-:W4:Y:S04]  /*20f60*/  LDL.LU.64 R132, [R1+0x670] ;  /* 0x0006700001847983 */ /* 0x000f280000300a00 */
[----:B------:R1:W-:Y:S04]  /*20f70*/  STL.64 [R1+0x30], R4 ;  /* 0x0000300401007387 */ /* 0x0003e80000100a00 */
[----:B------:R-:W-:Y:S04]  /*20f80*/  STL.64 [R1+0x10], R124 ;  /* 0x0000107c01007387 */ /* 0x000fe80000100a00 */
[----:B-1----:R-:W4:Y:S01]  /*20f90*/  LDL.LU.64 R4, [R1+0x678] ;  /* 0x0006780001047983 */ /* 0x002f220000300a00 */
[----:B------:R-:W-:-:S03]  /*20fa0*/  IMAD.WIDE R116, R135, 0x4, R136 ;  /* 0x0000000487747825 */ /* 0x000fc600078e0288 */
[----:B------:R-:W4:Y:S04]  /*20fb0*/  LDL.LU.64 R136, [R1+0x680] ;  /* 0x0006800001887983 */ /* 0x000f280000300a00 */
[----:B------:R-:W-:Y:S01]  /*20fc0*/  STL.64 [R1+0x18], R154 ;  /* 0x0000189a01007387 */ /* 0x000fe20000100a00 */
[----:B------:R-:W-:-:S03]  /*20fd0*/  IMAD.WIDE R146, R135, 0x4, R138 ;  /* 0x0000000487927825 */ /* 0x000fc600078e028a */
[----:B------:R-:W4:Y:S01]  /*20fe0*/  LDL.LU.64 R138, [R1+0x688] ;  /* 0x00068800018a7983 */ /* 0x000f220000300a00 */
[----:B------:R-:W-:-:S03]  /*20ff0*/  IMAD.WIDE R120, R135, 0x4, R12 ;  /* 0x0000000487787825 */ /* 0x000fc600078e020c */
[----:B------:R-:W-:Y:S01]  /*21000*/  STL.64 [R1+0x28], R156 ;  /* 0x0000289c01007387 */ /* 0x000fe20000100a00 */
[----:B------:R-:W-:-:S03]  /*21010*/  IMAD.WIDE R150, R135, 0x4, R238 ;  /* 0x0000000487967825 */ /* 0x000fc600078e02ee */
[----:B------:R-:W-:Y:S01]  /*21020*/  STL.64 [R1+0x38], R116 ;  /* 0x0000387401007387 */ /* 0x000fe20000100a00 */
[----:B------:R-:W-:-:S03]  /*21030*/  IMAD.WIDE R108, R135, 0x4, R10 ;  /* 0x00000004876c7825 */ /* 0x000fc600078e020a */
[----:B------:R-:W4:Y:S01]  /*21040*/  LDL.LU.64 R238, [R1+0x698] ;  /* 0x0006980001ee7983 */ /* 0x000f220000300a00 */
[----:B------:R-:W-:-:S03]  /*21050*/  IMAD.WIDE R126, R135, 0x4, R240 ;  /* 0x00000004877e7825 */ /* 0x000fc600078e02f0 */
[----:B------:R-:W-:Y:S01]  /*21060*/  STL.64 [R1+0x48], R146 ;  /* 0x0000489201007387 */ /* 0x000fe20000100a00 */
[----:B------:R-:W-:-:S03]  /*21070*/  IMAD.WIDE R128, R135, 0x4, R6 ;  /* 0x0000000487807825 */ /* 0x000fc600078e0206 */
[----:B------:R-:W4:Y:S01]  /*21080*/  LDL.LU.64 R240, [R1+0x6a0] ;  /* 0x0006a00001f07983 */ /* 0x000f220000300a00 */
[----:B------:R-:W-:-:S03]  /*21090*/  IMAD.WIDE R10, R135, 0x4, R242 ;  /* 0x00000004870a7825 */ /* 0x000fc600078e02f2 */
[----:B------:R-:W-:Y:S04]  /*210a0*/  STL.64 [R1+0x50], R120 ;  /* 0x0000507801007387 */ /* 0x000fe80000100a00 */
[----:B------:R-:W-:Y:S04]  /*210b0*/  STL.64 [R1+0x58], R150 ;  /* 0x0000589601007387 */ /* 0x000fe80000100a00 */
[----:B------:R-:W4:Y:S04]  /*210c0*/  LDL.LU.64 R6, [R1+0x6a8] ;  /* 0x0006a80001067983 */ /* 0x000f280000300a00 */
[----:B------:R-:W4:Y:S04]  /*210d0*/  LDL.LU.64 R242, [R1+0x6b0] ;  /* 0x0006b00001f27983 */ /* 0x000f280000300a00 */
[----:B------:R-:W-:Y:S04]  /*210e0*/  STL.64 [R1+0x88], R10 ;  /* 0x0000880a01007387 */ /* 0x000fe80000100a00 */
[----:B------:R-:W-:Y:S04]  /*210f0*/  STL.64 [R1+0x68], R108 ;  /* 0x0000686c01007387 */ /* 0x000fe80000100a00 */
[----:B------:R-:W-:Y:S01]  /*21100*/  STL.64 [R1+0x70], R126 ;  /* 0x0000707e01007387 */ /* 0x000fe20000100a00 */
[----:B--2---:R-:W-:-:S04]  /*21110*/  IMAD.WIDE R100, R135, 0x4, R8 ;  /* 0x0000000487647825 */ /* 0x004fc800078e0208 */
[C---:B---3--:R-:W-:Y:S02]  /*21120*/  IMAD.WIDE R118, R135.reuse, 0x4, R244 ;  /* 0x0000000487767825 */ /* 0x048fe400078e02f4 */
[----:B------:R-:W2:Y:S02]  /*21130*/  LDL.LU.64 R244, [R1+0x6c0] ;  /* 0x0006c00001f47983 */ /* 0x000ea40000300a00 */
[C---:B----4-:R-:W-:Y:S02]  /*21140*/  IMAD.WIDE R104, R135.reuse, 0x4, R2 ;  /* 0x0000000487687825 */ /* 0x050fe400078e0202 */
[----:B------:R-:W-:Y:S02]  /*21150*/  STL.64 [R1+0x78], R128 ;  /* 0x0000788001007387 */ /* 0x000fe40000100a00 */
[C---:B------:R-:W-:Y:S02]  /*21160*/  IMAD.WIDE R122, R135.reuse, 0x4, R132 ;  /* 0x00000004877a7825 */ /* 0x040fe400078e0284 */
[----:B------:R-:W-:Y:S04]  /*21170*/  STL.64 [R1+0x90], R100 ;  /* 0x0000906401007387 */ /* 0x000fe80000100a00 */
[----:B------:R-:W3:Y:S04]  /*21180*/  LDL.LU.64 R2, [R1+0x6c8] ;  /* 0x0006c80001027983 */ /* 0x000ee80000300a00 */
[----:B------:R-:W4:Y:S04]  /*21190*/  LDL.LU.64 R132, [R1+0x6d0] ;  /* 0x0006d00001847983 */ /* 0x000f280000300a00 */
[----:B------:R-:W-:Y:S01]  /*211a0*/  STL.64 [R1+0x98], R118 ;  /* 0x0000987601007387 */ /* 0x000fe20000100a00 */
[----:B------:R-:W-:-:S04]  /*211b0*/  IMAD.WIDE R92, R135, 0x4, R4 ;  /* 0x00000004875c7825 */ /* 0x000fc800078e0204 */
[----:B------:R-:W-:-:S04]  /*211c0*/  IMAD.WIDE R4, R135, 0x4, R142 ;  /* 0x0000000487047825 */ /* 0x000fc800078e028e */
[C---:B------:R-:W-:Y:S02]  /*211d0*/  IMAD.WIDE R110, R135.reuse, 0x4, R136 ;  /* 0x00000004876e7825 */ /* 0x040fe400078e0288 */
[----:B------:R-:W4:Y:S04]  /*211e0*/  LDL.LU.64 R136, [R1+0x6d8] ;  /* 0x0006d80001887983 */ /* 0x000f280000300a00 */
[----:B------:R-:W-:Y:S01]  /*211f0*/  STL.64 [R1+0xa8], R104 ;  /* 0x0000a86801007387 */ /* 0x000fe20000100a00 */
[----:B------:R-:W-:-:S03]  /*21200*/  IMAD.WIDE R112, R135, 0x4, R138 ;  /* 0x0000000487707825 */ /* 0x000fc600078e028a */
[----:B------:R-:W4:Y:S04]  /*21210*/  LDL.LU.64 R138, [R1+0x6e0] ;  /* 0x0006e000018a7983 */ /* 0x000f280000300a00 */
[----:B------:R-:W-:Y:S04]  /*21220*/  STL.64 [R1+0xb0], R122 ;  /* 0x0000b07a01007387 */ /* 0x000fe80000100a00 */
[----:B------:R-:W4:Y:S01]  /*21230*/  LDL.LU.64 R142, [R1+0x1628] ;  /* 0x00162800018e7983 */ /* 0x000f220000300a00 */
[----:B------:R-:W-:-:S03]  /*21240*/  IMAD.WIDE R84, R135, 0x4, R238 ;  /* 0x0000000487547825 */ /* 0x000fc600078e02ee */
[----:B------:R-:W-:Y:S04]  /*21250*/  STL.64 [R1+0xb8], R92 ;  /* 0x0000b85c01007387 */ /* 0x000fe80000100a00 */
[----:B------:R1:W-:Y:S01]  /*21260*/  STL.64 [R1+0xd8], R4 ;  /* 0x0000d80401007387 */ /* 0x0003e20000100a00 */
[----:B------:R-:W-:-:S03]  /*21270*/  IMAD.WIDE R102, R135, 0x4, R240 ;  /* 0x0000000487667825 */ /* 0x000fc600078e02f0 */
[----:B------:R-:W4:Y:S04]  /*21280*/  LDL.LU.64 R238, [R1+0x6e8] ;  /* 0x0006e80001ee7983 */ /* 0x000f280000300a00 */
[----:B------:R-:W-:Y:S04]  /*21290*/  STL.64 [R1+0xc8], R110 ;  /* 0x0000c86e01007387 */ /* 0x000fe80000100a00 */
[----:B-1----:R-:W4:Y:S04]  /*212a0*/  LDL.LU.64 R4, [R1+0x6f0] ;  /* 0x0006f00001047983 */ /* 0x002f280000300a00 */
[----:B------:R-:W4:Y:S04]  /*212b0*/  LDL.LU.64 R240, [R1+0x6f8] ;  /* 0x0006f80001f07983 */ /* 0x000f280000300a00 */
[----:B------:R-:W-:Y:S01]  /*212c0*/  STL.64 [R1+0xd0], R112 ;  /* 0x0000d07001007387 */ /* 0x000fe20000100a00 */
[----:B------:R-:W-:-:S03]  /*212d0*/  IMAD.WIDE R106, R135, 0x4, R242 ;  /* 0x00000004876a7825 */ /* 0x000fc600078e02f2 */
[----:B------:R-:W-:Y:S04]  /*212e0*/  STL.64 [R1+0xe8], R84 ;  /* 0x0000e85401007387 */ /* 0x000fe80000100a00 */
[----:B------:R-:W4:Y:S01]  /*212f0*/  LDL.LU.64 R10, [R1+0x700] ;  /* 0x00070000010a7983 */ /* 0x000f220000300a00 */
[----:B------:R-:W-:-:S03]  /*21300*/  IMAD.WIDE R88, R135, 0x4, R6 ;  /* 0x0000000487587825 */ /* 0x000fc600078e0206 */
[----:B------:R-:W4:Y:S04]  /*21310*/  LDL.LU.64 R8, [R1+0x708] ;  /* 0x0007080001087983 */ /* 0x000f280000300a00 */
[----:B------:R-:W4:Y:S04]  /*21320*/  LDL.LU.64 R242, [R1+0x710] ;  /* 0x0007100001f27983 */ /* 0x000f280000300a00 */
[----:B------:R-:W-:Y:S01]  /*21330*/  STL.64 [R1+0xf0], R102 ;  /* 0x0000f06601007387 */ /* 0x000fe20000100a00 */
[----:B--2---:R-:W-:-:S04]  /*21340*/  IMAD.WIDE R94, R135, 0x4, R244 ;  /* 0x00000004875e7825 */ /* 0x004fc800078e02f4 */
[----:B---3--:R-:W-:-:S04]  /*21350*/  IMAD.WIDE R96, R135, 0x4, R2 ;  /* 0x0000000487607825 */ /* 0x008fc800078e0202 */
[----:B----4-:R-:W-:-:S04]  /*21360*/  IMAD.WIDE R2, R135, 0x4, R132 ;  /* 0x0000000487027825 */ /* 0x010fc800078e0284 */
[----:B------:R-:W-:-:S04]  /*21370*/  IMAD.WIDE R68, R135, 0x4, R136 ;  /* 0x0000000487447825 */ /* 0x000fc800078e0288 */
[C---:B------:R-:W-:Y:S02]  /*21380*/  IMAD.WIDE R76, R135.reuse, 0x4, R142 ;  /* 0x00000004874c7825 */ /* 0x040fe400078e028e */
[----:B------:R-:W2:Y:S04]  /*21390*/  LDL.LU.64 R142, [R1+0x720] ;  /* 0x00072000018e7983 */ /* 0x000ea80000300a00 */
[----:B------:R-:W-:Y:S04]  /*213a0*/  STL.64 [R1+0xf8], R88 ;  /* 0x0000f85801007387 */ /* 0x000fe80000100a00 */
[----:B------:R-:W3:Y:S04]  /*213b0*/  LDL.LU.64 R244, [R1+0x728] ;  /* 0x0007280001f47983 */ /* 0x000ee80000300a00 */
[----:B------:R-:W-:Y:S04]  /*213c0*/  STL.64 [R1+0x108], R106 ;  /* 0x0001086a01007387 */ /* 0x000fe80000100a00 */
[----:B------:R-:W4:Y:S01]  /*213d0*/  LDL.LU.64 R6, [R1+0x738] ;  /* 0x0007380001067983 */ /* 0x000f220000300a00 */
[----:B------:R-:W-:-:S03]  /*213e0*/  IMAD.WIDE R86, R135, 0x4, R138 ;  /* 0x0000000487567825 */ /* 0x000fc600078e028a */
[----:B------:R-:W4:Y:S04]  /*213f0*/  LDL.LU.64 R132, [R1+0x740] ;  /* 0x0007400001847983 */ /* 0x000f280000300a00 */
[----:B------:R-:W-:Y:S04]  /*21400*/  STL.64 [R1+0x110], R76 ;  /* 0x0001104c01007387 */ /* 0x000fe80000100a00 */
[----:B------:R-:W-:Y:S04]  /*21410*/  STL.64 [R1+0x118], R94 ;  /* 0x0001185e01007387 */ /* 0x000fe80000100a00 */
[----:B------:R-:W4:Y:S04]  /*21420*/  LDL.LU.64 R136, [R1+0x748] ;  /* 0x0007480001887983 */ /* 0x000f280000300a00 */
        /* <DEDUP_REMOVED lines=12> */
[----:B------:R-:W4:Y:S04]  /*214f0*/  LDL.LU.64 R4, [R1+0x778] ;  /* 0x0007780001047983 */ /* 0x000f280000300a00 */
[----:B------:R-:W4:Y:S04]  /*21500*/  LDL.LU.64 R240, [R1+0x780] ;  /* 0x0007800001f07983 */ /* 0x000f280000300a00 */
[----:B------:R-:W-:Y:S04]  /*21510*/  STL.64 [R1+0x148], R72 ;  /* 0x0001484801007387 */ /* 0x000fe80000100a00 */
[----:B------:R-:W-:Y:S04]  /*21520*/  STL.64 [R1+0x158], R90 ;  /* 0x0001585a01007387 */ /* 0x000fe80000100a00 */
[----:B------:R-:W-:Y:S04]  /*21530*/  STL.64 [R1+0x160], R60 ;  /* 0x0001603c01007387 */ /* 0x000fe80000100a00 */
[----:B------:R1:W-:Y:S04]  /*21540*/  STL.64 [R1+0x180], R8 ;  /* 0x0001800801007387 */ /* 0x0003e80000100a00 */
[----:B------:R-:W4:Y:S04]  /*21550*/  LDL.LU.64 R242, [R1+0x790] ;  /* 0x0007900001f27983 */ /* 0x000f280000300a00 */
[----:B------:R-:W4:Y:S04]  /*21560*/  LDL.LU.64 R12, [R1+0x798] ;  /* 0x00079800010c7983 */ /* 0x000f280000300a00 */
[----:B------:R-:W-:Y:S01]  /*21570*/  STL.64 [R1+0x168], R78 ;  /* 0x0001684e01007387 */ /* 0x000fe20000100a00 */
[----:B--2---:R-:W-:-:S04]  /*21580*/  IMAD.WIDE R142, R135, 0x4, R142 ;  /* 0x00000004878e7825 */ /* 0x004fc800078e028e */
[C---:B---3--:R-:W-:Y:S02]  /*21590*/  IMAD.WIDE R70, R135.reuse, 0x4, R244 ;  /* 0x0000000487467825 */ /* 0x048fe400078e02f4 */
[----:B------:R-:W2:Y:S04]  /*215a0*/  LDL.LU.64 R244, [R1+0x7a8] ;  /* 0x0007a80001f47983 */ /* 0x000ea80000300a00 */
[----:B------:R-:W-:Y:S01]  /*215b0*/  STL.64 [R1+0x170], R80 ;  /* 0x0001705001007387 */ /* 0x000fe20000100a00 */
[----:B----4-:R-:W-:-:S03]  /*215c0*/  IMAD.WIDE R56, R135, 0x4, R6 ;  /* 0x0000000487387825 */ /* 0x010fc600078e0206 */
[----:B------:R-:W-:Y:S01]  /*215d0*/  STL.64 [R1+0x188], R142 ;  /* 0x0001888e01007387 */ /* 0x000fe20000100a00 */
[----:B------:R-:W-:-:S03]  /*215e0*/  IMAD.WIDE R74, R135, 0x4, R132 ;  /* 0x00000004874a7825 */ /* 0x000fc600078e0284 */
[----:B------:R-:W3:Y:S04]  /*215f0*/  LDL.LU.64 R10, [R1+0x7b8] ;  /* 0x0007b800010a7983 */ /* 0x000ee80000300a00 */
[----:B------:R-:W4:Y:S04]  /*21600*/  LDL.LU.64 R132, [R1+0x7c0] ;  /* 0x0007c00001847983 */ /* 0x000f280000300a00 */
[----:B------:R-:W-:Y:S01]  /*21610*/  STL.64 [R1+0x190], R70 ;  /* 0x0001904601007387 */ /* 0x000fe20000100a00 */
[----:B------:R-:W-:-:S03]  /*21620*/  IMAD.WIDE R44, R135, 0x4, R136 ;  /* 0x00000004872c7825 */ /* 0x000fc600078e0288 */
[----:B------:R-:W3:Y:S01]  /*21630*/  LDL.LU.64 R136, [R1+0x7d0] ;  /* 0x0007d00001887983 */ /* 0x000ee20000300a00 */
[----:B------:R-:W-:-:S03]  /*21640*/  IMAD.WIDE R62, R135, 0x4, R138 ;  /* 0x00000004873e7825 */ /* 0x000fc600078e028a */
[----:B------:R-:W4:Y:S01]  /*21650*/  LDL.LU.64 R138, [R1+0x7d8] ;  /* 0x0007d800018a7983 */ /* 0x000f220000300a00 */
[----:B------:R-:W-:-:S03]  /*21660*/  IMAD.WIDE R6, R135, 0x4, R140 ;  /* 0x0000000487067825 */ /* 0x000fc600078e028c */
[----:B------:R-:W-:Y:S04]  /*21670*/  STL.64 [R1+0x1a0], R56 ;  /* 0x0001a03801007387 */ /* 0x000fe80000100a00 */
[----:B------:R-:W-:Y:S04]  /*21680*/  STL.64 [R1+0x1a8], R74 ;  /* 0x0001a84a01007387 */ /* 0x000fe80000100a00 */
[----:B------:R-:W4:Y:S01]  /*21690*/  LDL.LU.64 R140, [R1+0x1620] ;  /* 0x00162000018c7983 */ /* 0x000f220000300a00 */
[----:B------:R-:W-:-:S03]  /*216a0*/  IMAD.WIDE R64, R135, 0x4, R238 ;  /* 0x0000000487407825 */ /* 0x000fc600078e02ee */
[----:B------:R-:W4:Y:S04]  /*216b0*/  LDL.LU.64 R238, [R1+0x7e8] ;  /* 0x0007e80001ee7983 */ /* 0x000f280000300a00 */
[----:B------:R-:W-:Y:S01]  /*216c0*/  STL.64 [R1+0x1b0], R44 ;  /* 0x0001b02c01007387 */ /* 0x000fe20000100a00 */
[----:B------:R-:W-:-:S03]  /*216d0*/  IMAD.WIDE R52, R135, 0x4, R4 ;  /* 0x0000000487347825 */ /* 0x000fc600078e0204 */
[----:B------:R1:W-:Y:S04]  /*216e0*/  STL.64 [R1+0x1d0], R6 ;  /* 0x0001d00601007387 */ /* 0x0003e80000100a00 */
[----:B------:R-:W-:Y:S01]  /*216f0*/  STL.64 [R1+0x1c0], R62 ;  /* 0x0001c03e01007387 */ /* 0x000fe20000100a00 */
[----:B------:R-:W-:-:S03]  /*21700*/  IMAD.WIDE R54, R135, 0x4, R240 ;  /* 0x0000000487367825 */ /* 0x000fc600078e02f0 */
[----:B-1----:R-:W4:Y:S04]  /*21710*/  LDL.LU.64 R8, [R1+0x7f0] ;  /* 0x0007f00001087983 */ /* 0x002f280000300a00 */
[----:B------:R-:W4:Y:S04]  /*21720*/  LDL.LU.64 R6, [R1+0x800] ;  /* 0x0008000001067983 */ /* 0x000f280000300a00 */
[----:B------:R-:W4:Y:S04]  /*21730*/  LDL.LU.64 R4, [R1+0x808] ;  /* 0x0008080001047983 */ /* 0x000f280000300a00 */
[----:B------:R-:W4:Y:S01]  /*21740*/  LDL.LU.64 R240, [R1+0x818] ;  /* 0x0008180001f07983 */ /* 0x000f220000300a00 */
[----:B------:R-:W-:-:S03]  /*21750*/  IMAD.WIDE R40, R135, 0x4, R242 ;  /* 0x0000000487287825 */ /* 0x000fc600078e02f2 */
[----:B------:R-:W-:Y:S04]  /*21760*/  STL.64 [R1+0x1c8], R64 ;  /* 0x0001c84001007387 */ /* 0x000fe80000100a00 */
[----:B------:R-:W-:Y:S04]  /*21770*/  STL.64 [R1+0x1e0], R52 ;  /* 0x0001e03401007387 */ /* 0x000fe80000100a00 */
[----:B------:R-:W4:Y:S01]  /*21780*/  LDL.LU.64 R242, [R1+0x820] ;  /* 0x0008200001f27983 */ /* 0x000f220000300a00 */
[----:B------:R-:W-:-:S03]  /*21790*/  IMAD.WIDE R58, R135, 0x4, R12 ;  /* 0x00000004873a7825 */ /* 0x000fc600078e020c */
[----:B------:R-:W-:Y:S01]  /*217a0*/  STL.64 [R1+0x1e8], R54 ;  /* 0x0001e83601007387 */ /* 0x000fe20000100a00 */
[----:B--2---:R-:W-:-:S03]  /*217b0*/  IMAD.WIDE R28, R135, 0x4, R244 ;  /* 0x00000004871c7825 */ /* 0x004fc600078e02f4 */
[----:B------:R-:W2:Y:S01]  /*217c0*/  LDL.LU.64 R244, [R1+0x828] ;  /* 0x0008280001f47983 */ /* 0x000ea20000300a00 */
[----:B---3--:R-:W-:-:S04]  /*217d0*/  IMAD.WIDE R36, R135, 0x4, R136 ;  /* 0x0000000487247825 */ /* 0x008fc800078e0288 */
[C---:B----4-:R-:W-:Y:S02]  /*217e0*/  IMAD.WIDE R46, R135.reuse, 0x4, R140 ;  /* 0x00000004872e7825 */ /* 0x050fe400078e028c */
[----:B------:R-:W3:Y:S04]  /*217f0*/  LDL.LU.64 R140, [R1+0x830] ;  /* 0x00083000018c7983 */ /* 0x000ee80000300a00 */
[----:B------:R-:W-:Y:S04]  /*21800*/  STL.64 [R1+0x1f0], R40 ;  /* 0x0001f02801007387 */ /* 0x000fe80000100a00 */
[----:B------:R-:W-:Y:S04]  /*21810*/  STL.64 [R1+0x200], R58 ;  /* 0x0002003a01007387 */ /* 0x000fe80000100a00 */
[----:B------:R-:W-:Y:S04]  /*21820*/  STL.64 [R1+0x208], R28 ;  /* 0x0002081c01007387 */ /* 0x000fe80000100a00 */
[----:B------:R-:W-:Y:S04]  /*21830*/  STL.64 [R1+0x218], R46 ;  /* 0x0002182e01007387 */ /* 0x000fe80000100a00 */
[----:B------:R-:W4:Y:S01]  /*21840*/  LDL.LU.64 R136, [R1+0x840] ;  /* 0x0008400001887983 */ /* 0x000f220000300a00 */
[----:B------:R-:W-:-:S03]  /*21850*/  IMAD.WIDE R48, R135, 0x4, R10 ;  /* 0x0000000487307825 */ /* 0x000fc600078e020a */
[----:B------:R-:W4:Y:S01]  /*21860*/  LDL.LU.64 R14, [R1+0x848] ;  /* 0x00084800010e7983 */ /* 0x000f220000300a00 */
[----:B------:R-:W-:-:S04]  /*21870*/  IMAD.WIDE R132, R135, 0x4, R132 ;  /* 0x0000000487847825 */ /* 0x000fc800078e0284 */
[C---:B------:R-:W-:Y:S02]  /*21880*/  IMAD.WIDE R38, R135.reuse, 0x4, R138 ;  /* 0x0000000487267825 */ /* 0x040fe400078e028a */
[----:B------:R-:W4:Y:S02]  /*21890*/  LDL.LU.64 R138, [R1+0x858] ;  /* 0x00085800018a7983 */ /* 0x000f240000300a00 */
[C---:B------:R-:W-:Y:S02]  /*218a0*/  IMAD.WIDE R24, R135.reuse, 0x4, R238 ;  /* 0x0000000487187825 */ /* 0x040fe400078e02ee */
[----:B------:R-:W-:Y:S02]  /*218b0*/  STL.64 [R1+0x220], R48 ;  /* 0x0002203001007387 */ /* 0x000fe40000100a00 */
[C---:B------:R-:W-:Y:S02]  /*218c0*/  IMAD.WIDE R42, R135.reuse, 0x4, R8 ;  /* 0x00000004872a7825 */ /* 0x040fe400078e0208 */
[----:B------:R-:W-:Y:S02]  /*218d0*/  STL.64 [R1+0x238], R36 ;  /* 0x0002382401007387 */ /* 0x000fe40000100a00 */
[----:B------:R-:W-:-:S02]  /*218e0*/  IMAD.WIDE R12, R135, 0x4, R6 ;  /* 0x00000004870c7825 */ /* 0x000fc400078e0206 */
[----:B------:R-:W4:Y:S02]  /*218f0*/  LDL.LU.64 R238, [R1+0x860] ;  /* 0x0008600001ee7983 */ /* 0x000f240000300a00 */
[C---:B------:R-:W-:Y:S02]  /*21900*/  IMAD.WIDE R6, R135.reuse, 0x4, R242 ;  /* 0x0000000487067825 */ /* 0x040fe400078e02f2 */
[----:B------:R-:W-:Y:S04]  /*21910*/  STL.64 [R1+0x228], R132 ;  /* 0x0002288401007387 */ /* 0x000fe80000100a00 */
[----:B------:R-:W-:Y:S01]  /*21920*/  STL.64 [R1+0x240], R38 ;  /* 0x0002402601007387 */ /* 0x000fe20000100a00 */
[----:B------:R-:W-:-:S03]  /*21930*/  IMAD.WIDE R30, R135, 0x4, R4 ;  /* 0x00000004871e7825 */ /* 0x000fc600078e0204 */
[----:B------:R-:W-:Y:S04]  /*21940*/  STL.64 [R1+0x248], R24 ;  /* 0x0002481801007387 */ /* 0x000fe80000100a00 */
[----:B------:R-:W4:Y:S04]  /*21950*/  LDL.LU.64 R16, [R1+0x870] ;  /* 0x0008700001107983 */ /* 0x000f280000300a00 */
[----:B------:R-:W-:Y:S04]  /*21960*/  STL.64 [R1+0x258], R42 ;  /* 0x0002582a01007387 */ /* 0x000fe80000100a00 */
[----:B------:R-:W4:Y:S04]  /*21970*/  LDL.LU.64 R130, [R1+0x878] ;  /* 0x0008780001827983 */ /* 0x000f280000300a00 */
[----:B------:R-:W4:Y:S04]  /*21980*/  LDL.LU.64 R4, [R1+0x888] ;  /* 0x0008880001047983 */ /* 0x000f280000300a00 */
[----:B------:R1:W-:Y:S01]  /*21990*/  STL.64 [R1+0x280], R6 ;  /* 0x0002800601007387 */ /* 0x0003e20000100a00 */
[----:B------:R-:W-:-:S03]  /*219a0*/  IMAD.WIDE R32, R135, 0x4, R240 ;  /* 0x0000000487207825 */ /* 0x000fc600078e02f0 */
[----:B------:R-:W-:Y:S04]  /*219b0*/  STL.64 [R1+0x268], R12 ;  /* 0x0002680c01007387 */ /* 0x000fe80000100a00 */
[----:B-1----:R-:W4:Y:S04]  /*219c0*/  LDL.LU.64 R6, [R1+0x890] ;  /* 0x0008900001067983 */ /* 0x002f280000300a00 */
[----:B------:R-:W-:Y:S01]  /*219d0*/  STL.64 [R1+0x270], R30 ;  /* 0x0002701e01007387 */ /* 0x000fe20000100a00 */
[----:B--2---:R-:W-:-:S04]  /*219e0*/  IMAD.WIDE R20, R135, 0x4, R244 ;  /* 0x0000000487147825 */ /* 0x004fc800078e02f4 */
[C---:B---3--:R-:W-:Y:S02]  /*219f0*/  IMAD.WIDE R22, R135.reuse, 0x4, R140 ;  /* 0x0000000487167825 */ /* 0x048fe400078e028c */
[----:B------:R-:W2:Y:S04]  /*21a00*/  LDL.LU.64 R140, [R1+0x898] ;  /* 0x00089800018c7983 */ /* 0x000ea80000300a00 */
[----:B------:R-:W3:Y:S04]  /*21a10*/  LDL.LU.64 R10, [R1+0x8a0] ;  /* 0x0008a000010a7983 */ /* 0x000ee80000300a00 */
[----:B------:R-:W3:Y:S04]  /*21a20*/  LDL.LU.64 R244, [R1+0x8b0] ;  /* 0x0008b00001f47983 */ /* 0x000ee80000300a00 */
[----:B------:R-:W3:Y:S04]  /*21a30*/  LDL.LU.64 R242, [R1+0x8c0] ;  /* 0x0008c00001f27983 */ /* 0x000ee80000300a00 */
[----:B------:R-:W3:Y:S01]  /*21a40*/  LDL.LU.64 R240, [R1+0x8b8] ;  /* 0x0008b80001f07983 */ /* 0x000ee20000300a00 */
[----:B----4-:R-:W-:-:S03]  /*21a50*/  IMAD.WIDE R8, R135, 0x4, R136 ;  /* 0x0000000487087825 */ /* 0x010fc600078e0288 */
[----:B------:R-:W-:Y:S04]  /*21a60*/  STL.64 [R1+0x278], R32 ;  /* 0x0002782001007387 */ /* 0x000fe80000100a00 */
[----:B------:R-:W-:Y:S04]  /*21a70*/  STL.64 [R1+0x288], R20 ;  /* 0x0002881401007387 */ /* 0x000fe80000100a00 */
[----:B------:R-:W4:Y:S01]  /*21a80*/  LDL.LU.64 R136, [R1+0x8d0] ;  /* 0x0008d00001887983 */ /* 0x000f220000300a00 */
[----:B------:R-:W-:-:S03]  /*21a90*/  IMAD.WIDE R26, R135, 0x4, R14 ;  /* 0x00000004871a7825 */ /* 0x000fc600078e020e */
[----:B------:R-:W-:Y:S01]  /*21aa0*/  STL.64 [R1+0x290], R22 ;  /* 0x0002901601007387 */ /* 0x000fe20000100a00 */
[----:B------:R-:W-:-:S03]  /*21ab0*/  IMAD.WIDE R138, R135, 0x4, R138 ;  /* 0x00000004878a7825 */ /* 0x000fc600078e028a */
[----:B------:R-:W4:Y:S04]  /*21ac0*/  LDL.64 R114, [R1+0x9b0] ;  /* 0x0009b00001727983 */ /* 0x000f280000100a00 */
[----:B------:R-:W4:Y:S01]  /*21ad0*/  LDL.64 R98, [R1+0x970] ;  /* 0x0009700001627983 */ /* 0x000f220000100a00 */
[----:B------:R-:W-:-:S03]  /*21ae0*/  IMAD.WIDE R14, R135, 0x4, R238 ;  /* 0x00000004870e7825 */ /* 0x000fc600078e02ee */
[----:B------:R-:W4:Y:S04]  /*21af0*/  LDL.64 R82, [R1+0x930] ;  /* 0x0009300001527983 */ /* 0x000f280000100a00 */
[----:B------:R-:W4:Y:S04]  /*21b00*/  LDL.64 R66, [R1+0x8f0] ;  /* 0x0008f00001427983 */ /* 0x000f280000100a00 */
[----:B------:R-:W4:Y:S04]  /*21b10*/  LDL.64 R50, [R1+0x850] ;  /* 0x0008500001327983 */ /* 0x000f280000100a00 */
[----:B------:R-:W4:Y:S01]  /*21b20*/  LDL.64 R34, [R1+0x770] ;  /* 0x0007700001227983 */ /* 0x000f220000100a00 */
[----:B------:R-:W-:-:S03]  /*21b30*/  IMAD.WIDE R16, R135, 0x4, R16 ;  /* 0x0000000487107825 */ /* 0x000fc600078e0210 */
[----:B------:R-:W4:Y:S04]  /*21b40*/  LDL.64 R18, [R1+0x1b8] ;  /* 0x0001b80001127983 */ /* 0x000f280000100a00 */
[----:B------:R-:W4:Y:S01]  /*21b50*/  LDL.64 R238, [R1+0xa0] ;  /* 0x0000a00001ee7983 */ /* 0x000f220000100a00 */
[----:B------:R-:W-:-:S03]  /*21b60*/  IMAD.WIDE R130, R135, 0x4, R130 ;  /* 0x0000000487827825 */ /* 0x000fc600078e0282 */
[----:B------:R-:W-:Y:S01]  /*21b70*/  STL.64 [R1+0x298], R8 ;  /* 0x0002980801007387 */ /* 0x000fe20000100a00 */
[----:B------:R-:W-:-:S03]  /*21b80*/  IMAD.WIDE R4, R135, 0x4, R4 ;  /* 0x0000000487047825 */ /* 0x000fc600078e0204 */
[----:B------:R-:W-:Y:S04]  /*21b90*/  STL.64 [R1+0x2a8], R26 ;  /* 0x0002a81a01007387 */ /* 0x000fe80000100a00 */
[----:B------:R1:W-:Y:S01]  /*21ba0*/  STL.64 [R1+0x2d0], R130 ;  /* 0x0002d08201007387 */ /* 0x0003e20000100a00 */
[----:B------:R-:W-:-:S03]  /*21bb0*/  IMAD.WIDE R6, R135, 0x4, R6 ;  /* 0x0000000487067825 */ /* 0x000fc600078e0206 */
[----:B-1----:R-:W4:Y:S04]  /*21bc0*/  LDL.LU.64 R130, [R1+0x1618] ;  /* 0x0016180001827983 */ /* 0x002f280000300a00 */
[----:B------:R-:W-:Y:S04]  /*21bd0*/  STL.64 [R1+0x2b0], R138 ;  /* 0x0002b08a01007387 */ /* 0x000fe80000100a00 */
[----:B------:R-:W-:Y:S04]  /*21be0*/  STL.64 [R1+0x2c0], R14 ;  /* 0x0002c00e01007387 */ /* 0x000fe80000100a00 */
[----:B------:R-:W-:Y:S04]  /*21bf0*/  STL.64 [R1+0x2c8], R16 ;  /* 0x0002c81001007387 */ /* 0x000fe80000100a00 */
[----:B------:R-:W-:Y:S04]  /*21c00*/  STL.64 [R1+0x2e0], R4 ;  /* 0x0002e00401007387 */ /* 0x000fe80000100a00 */
[----:B------:R-:W-:Y:S01]  /*21c10*/  STL.64 [R1+0x2f0], R6 ;  /* 0x0002f00601007387 */ /* 0x000fe20000100a00 */
[----:B--2---:R-:W-:-:S04]  /*21c20*/  IMAD.WIDE R140, R135, 0x4, R140 ;  /* 0x00000004878c7825 */ /* 0x004fc800078e028c */
[C---:B---3--:R-:W-:Y:S01]  /*21c30*/  IMAD.WIDE R10, R135.reuse, 0x4, R10 ;  /* 0x00000004870a7825 */ /* 0x048fe200078e020a */
[----:B------:R-:W-:Y:S04]  /*21c40*/  STL.64 [R1+0x2f8], R140 ;  /* 0x0002f88c01007387 */ /* 0x000fe80000100a00 */
[----:B------:R-:W-:Y:S01]  /*21c50*/  STL.64 [R1+0x300], R10 ;  /* 0x0003000a01007387 */ /* 0x000fe20000100a00 */
[----:B----4-:R-:W-:-:S05]  /*21c60*/  IMAD.WIDE R136, R135, 0x4, R136 ;  /* 0x0000000487887825 */ /* 0x010fca00078e0288 */
[----:B------:R1:W-:Y:S04]  /*21c70*/  STL.64 [R1+0x328], R136 ;  /* 0x0003288801007387 */ /* 0x0003e80000100a00 */
[----:B-1----:R-:W2:Y:S01]  /*21c80*/  LDL.LU.64 R136, [R1+0x1610] ;  /* 0x0016100001887983 */ /* 0x002ea20000300a00 */
[----:B------:R-:W-:-:S04]  /*21c90*/  IMAD.WIDE R244, R135, 0x4, R244 ;  /* 0x0000000487f47825 */ /* 0x000fc800078e02f4 */
[C---:B------:R-:W-:Y:S01]  /*21ca0*/  IMAD.WIDE R242, R135.reuse, 0x4, R242 ;  /* 0x0000000487f27825 */ /* 0x040fe200078e02f2 */
[----:B------:R-:W-:Y:S03]  /*21cb0*/  STL.64 [R1+0x308], R244 ;  /* 0x000308f401007387 */ /* 0x000fe60000100a00 */
[C---:B------:R-:W-:Y:S01]  /*21cc0*/  IMAD.WIDE R240, R135.reuse, 0x4, R240 ;  /* 0x0000000487f07825 */ /* 0x040fe200078e02f0 */
[----:B------:R-:W-:Y:S04]  /*21cd0*/  STL.64 [R1+0x318], R242 ;  /* 0x000318f201007387 */ /* 0x000fe80000100a00 */
[----:B--2---:R-:W-:Y:S04]  /*21ce0*/  LDGSTS.E [R136+0x20000], desc[UR22][R114.64], P2 ;  /* 0x2000000072887fae */ /* 0x004fe800091a1016 */
[----:B------:R-:W-:Y:S04]  /*21cf0*/  LDGSTS.E [R136+0x20400], desc[UR22][R98.64], P2 ;  /* 0x2040000062887fae */ /* 0x000fe800091a1016 */
[----:B------:R-:W-:Y:S04]  /*21d00*/  LDGSTS.E [R136+0x20800], desc[UR22][R82.64], P2 ;  /* 0x2080000052887fae */ /* 0x000fe800091a1016 */
[----:B------:R-:W2:Y:S04]  /*21d10*/  LDL.LU.64 R114, [R1+0x1608] ;  /* 0x0016080001727983 */ /* 0x000ea80000300a00 */
[----:B------:R-:W-:Y:S04]  /*21d20*/  STL.64 [R1+0x320], R240 ;  /* 0x000320f001007387 */ /* 0x000fe80000100a00 */
[----:B------:R-:W3:Y:S04]  /*21d30*/  LDL.LU.64 R98, [R1+0x1600] ;  /* 0x0016000001627983 */ /* 0x000ee80000300a00 */
[----:B------:R-:W4:Y:S04]  /*21d40*/  LDL.LU.64 R82, [R1+0x15f8] ;  /* 0x0015f80001527983 */ /* 0x000f280000300a00 */
[----:B------:R-:W-:Y:S04]  /*21d50*/  LDGSTS.E [R136+0x20c00], desc[UR22][R66.64], P2 ;  /* 0x20c0000042887fae */ /* 0x000fe800091a1016 */
[----:B------:R-:W-:Y:S04]  /*21d60*/  LDGSTS.E [R136+0x21000], desc[UR22][R50.64], P2 ;  /* 0x2100000032887fae */ /* 0x000fe800091a1016 */
[----:B------:R-:W-:Y:S04]  /*21d70*/  LDGSTS.E [R136+0x21400], desc[UR22][R34.64], P2 ;  /* 0x2140000022887fae */ /* 0x000fe800091a1016 */
[----:B------:R-:W2:Y:S04]  /*21d80*/  LDL.LU.64 R66, [R1+0x15f0] ;  /* 0x0015f00001427983 */ /* 0x000ea80000300a00 */
[----:B------:R-:W2:Y:S04]  /*21d90*/  LDL.LU.64 R50, [R1+0x15e8] ;  /* 0x0015e80001327983 */ /* 0x000ea80000300a00 */
[----:B------:R-:W2:Y:S04]  /*21da0*/  LDL.LU.64 R34, [R1+0x15e0] ;  /* 0x0015e00001227983 */ /* 0x000ea80000300a00 */
[----:B------:R-:W-:Y:S04]  /*21db0*/  LDGSTS.E [R136+0x21800], desc[UR22][R18.64], P2 ;  /* 0x2180000012887fae */ /* 0x000fe800091a1016 */
[----:B------:R-:W-:Y:S04]  /*21dc0*/  LDGSTS.E [R136+0x21c00], desc[UR22][R238.64], P2 ;  /* 0x21c00000ee887fae */ /* 0x000fe800091a1016 */
[----:B------:R-:W2:Y:S04]  /*21dd0*/  LDL.LU.64 R18, [R1+0x15d8] ;  /* 0x0015d80001127983 */ /* 0x000ea80000300a00 */
[----:B------:R-:W2:Y:S01]  /*21de0*/  LDL.LU.64 R238, [R1+0x15d0] ;  /* 0x0015d00001ee7983 */ /* 0x000ea20000300a00 */
[----:B------:R-:W-:-:S04]  /*21df0*/  IMAD.WIDE R158, R135, 0x4, R158 ;  /* 0x00000004879e7825 */ /* 0x000fc800078e029e */
[C---:B------:R-:W-:Y:S01]  /*21e00*/  IMAD.WIDE R246, R135.reuse, 0x4, R246 ;  /* 0x0000000487f67825 */ /* 0x040fe200078e02f6 */
[----:B--2---:R-:W-:Y:S04]  /*21e10*/  LDGSTS.E [R136+0x22000], desc[UR22][R238.64], P2 ;  /* 0x22000000ee887fae */ /* 0x004fe800091a1016 */
[----:B------:R1:W-:Y:S04]  /*21e20*/  STL.64 [R1+0x11f0], R238 ;  /* 0x0011f0ee01007387 */ /* 0x0003e80000100a00 */
[----:B------:R-:W-:Y:S04]  /*21e30*/  LDGSTS.E [R136+0x22400], desc[UR22][R18.64], P2 ;  /* 0x2240000012887fae */ /* 0x000fe800091a1016 */
[----:B------:R-:W-:Y:S04]  /*21e40*/  LDGSTS.E [R136+0x22800], desc[UR22][R34.64], P2 ;  /* 0x2280000022887fae */ /* 0x000fe800091a1016 */
[----:B-1----:R-:W2:Y:S04]  /*21e50*/  LDL.64 R238, [R1+0x758] ;  /* 0x0007580001ee7983 */ /* 0x002ea80000100a00 */
[----:B------:R1:W-:Y:S04]  /*21e60*/  STL.64 [R1+0x11f8], R18 ;  /* 0x0011f81201007387 */ /* 0x0003e80000100a00 */
[----:B------:R-:W-:Y:S04]  /*21e70*/  LDGSTS.E [R136+0x22c00], desc[UR22][R50.64], P2 ;  /* 0x22c0000032887fae */ /* 0x000fe800091a1016 */
[----:B------:R-:W-:Y:S04]  /*21e80*/  LDGSTS.E [R136+0x23000], desc[UR22][R66.64], P2 ;  /* 0x2300000042887fae */ /* 0x000fe800091a1016 */
[----:B-1----:R-:W2:Y:S04]  /*21e90*/  LDL.64 R18, [R1+0x838] ;  /* 0x0008380001127983 */ /* 0x002ea80000100a00 */
[----:B------:R-:W-:Y:S04]  /*21ea0*/  STL.64 [R1+0x1200], R34 ;  /* 0x0012002201007387 */ /* 0x000fe80000100a00 */
[----:B------:R1:W-:Y:S04]  /*21eb0*/  STL.64 [R1+0x1208], R50 ;  /* 0x0012083201007387 */ /* 0x0003e80000100a00 */
[----:B----4-:R-:W-:Y:S04]  /*21ec0*/  LDGSTS.E [R136+0x23400], desc[UR22][R82.64], P2 ;  /* 0x2340000052887fae */ /* 0x010fe800091a1016 */
[----:B---3--:R-:W-:Y:S04]  /*21ed0*/  LDGSTS.E [R136+0x23800], desc[UR22][R98.64], P2 ;  /* 0x2380000062887fae */ /* 0x008fe800091a1016 */
[----:B-1----:R-:W3:Y:S04]  /*21ee0*/  LDL.LU.64 R50, [R1+0x80] ;  /* 0x0000800001327983 */ /* 0x002ee80000300a00 */
[----:B------:R1:W-:Y:S04]  /*21ef0*/  STL.64 [R1+0x1210], R66 ;  /* 0x0012104201007387 */ /* 0x0003e80000100a00 */
[----:B------:R-:W-:Y:S04]  /*21f00*/  LDGSTS.E [R136+0x23c00], desc[UR22][R114.64], P2 ;  /* 0x23c0000072887fae */ /* 0x000fe800091a1016 */
[----:B------:R-:W-:Y:S04]  /*21f10*/  LDGSTS.E [R136+0x24000], desc[UR22][R130.64], P2 ;  /* 0x2400000082887fae */ /* 0x000fe800091a1016 */
[----:B-1----:R-:W4:Y:S04]  /*21f20*/  LDL.LU.64 R66, [R1+0x8e8] ;  /* 0x0008e80001427983 */ /* 0x002f280000300a00 */
        /* <DEDUP_REMOVED lines=13> */
[----:B------:R-:W-:Y:S04]  /*22000*/  STL.64 [R1+0x1238], R158 ;  /* 0x0012389e01007387 */ /* 0x000fe80000100a00 */
[----:B------:R-:W-:Y:S04]  /*22010*/  STL.64 [R1+0x1240], R174 ;  /* 0x001240ae01007387 */ /* 0x000fe80000100a00 */
[----:B------:R1:W-:Y:S04]  /*22020*/  STL.64 [R1+0x1248], R190 ;  /* 0x001248be01007387 */ /* 0x0003e80000100a00 */
[----:B------:R-:W-:Y:S04]  /*22030*/  LDGSTS.E [R136+0x25c00], desc[UR22][R116.64], P2 ;  /* 0x25c0000074887fae */ /* 0x000fe800091a1016 */
[----:B------:R-:W-:Y:S04]  /*22040*/  LDGSTS.E [R136+0x26000], desc[UR22][R100.64], P2 ;  /* 0x2600000064887fae */ /* 0x000fe800091a1016 */
[----:B-1----:R-:W2:Y:S04]  /*22050*/  LDL.LU.64 R190, [R1+0x198] ;  /* 0x0001980001be7983 */ /* 0x002ea80000300a00 */
[----:B------:R1:W-:Y:S04]  /*22060*/  STL.64 [R1+0x1250], R206 ;  /* 0x001250ce01007387 */ /* 0x0003e80000100a00 */
[----:B------:R-:W-:Y:S04]  /*22070*/  STL.64 [R1+0x1258], R222 ;  /* 0x001258de01007387 */ /* 0x000fe80000100a00 */
[----:B------:R-:W-:Y:S04]  /*22080*/  STL.64 [R1+0x1260], R246 ;  /* 0x001260f601007387 */ /* 0x000fe80000100a00 */
[----:B------:R-:W2:Y:S04]  /*22090*/  LDL.LU.64 R116, [R1+0x15c8] ;  /* 0x0015c80001747983 */ /* 0x000ea80000300a00 */
[----:B------:R-:W2:Y:S04]  /*220a0*/  LDL.LU.64 R100, [R1+0x15c0] ;  /* 0x0015c00001647983 */ /* 0x000ea80000300a00 */
        /* <DEDUP_REMOVED lines=8> */
[----:B------:R-:W-:Y:S04]  /*22130*/  LDGSTS.E [R136+0x27800], desc[UR22][R20.64], P2 ;  /* 0x2780000014887fae */ /* 0x000fe800091a1016 */
[----:B------:R-:W3:Y:S04]  /*22140*/  LDL.LU.64 R52, [R1+0x15a0] ;  /* 0x0015a00001347983 */ /* 0x000ee80000300a00 */
[----:B------:R-:W3:Y:S04]  /*22150*/  LDL.LU.64 R36, [R1+0x1598] ;  /* 0x0015980001247983 */ /* 0x000ee80000300a00 */
[----:B------:R-:W3:Y:S04]  /*22160*/  LDL.LU.64 R20, [R1+0x1590] ;  /* 0x0015900001147983 */ /* 0x000ee80000300a00 */
[----:B------:R-:W-:Y:S04]  /*22170*/  LDGSTS.E [R136+0x27c00], desc[UR22][R4.64], P2 ;  /* 0x27c0000004887fae */ /* 0x000fe800091a1016 */
[----:B------:R-:W3:Y:S04]  /*22180*/  LDL.LU.64 R4, [R1+0x1588] ;  /* 0x0015880001047983 */ /* 0x000ee80000300a00 */
[----:B------:R-:W3:Y:S04]  /*22190*/  LDL.LU.64 R174, [R1+0x178] ;  /* 0x0001780001ae7983 */ /* 0x000ee80000300a00 */
[----:B------:R-:W3:Y:S01]  /*221a0*/  LDL.LU.64 R34, [R1+0x40] ;  /* 0x0000400001227983 */ /* 0x000ee20000300a00 */
[----:B------:R-:W-:-:S04]  /*221b0*/  IMAD.WIDE R160, R135, 0x4, R160 ;  /* 0x0000000487a07825 */ /* 0x000fc800078e02a0 */
[----:B------:R-:W-:-:S04]  /*221c0*/  IMAD.WIDE R208, R135, 0x4, R208 ;  /* 0x0000000487d07825 */ /* 0x000fc800078e02d0 */
[----:B------:R-:W-:-:S04]  /*221d0*/  IMAD.WIDE R224, R135, 0x4, R224 ;  /* 0x0000000487e07825 */ /* 0x000fc800078e02e0 */
[C---:B------:R-:W-:Y:S01]  /*221e0*/  IMAD.WIDE R248, R135.reuse, 0x4, R248 ;  /* 0x0000000487f87825 */ /* 0x040fe200078e02f8 */
[----:B----4-:R-:W-:Y:S04]  /*221f0*/  STL.64 [R1+0x1308], R66 ;  /* 0x0013084201007387 */ /* 0x010fe80000100a00 */
[----:B--2---:R-:W-:Y:S04]  /*22200*/  LDGSTS.E [R143+0x20080], desc[UR22][R114.64], P2 ;  /* 0x20080000728f7fae */ /* 0x004fe800091a1016 */
[----:B------:R-:W-:Y:S04]  /*22210*/  LDGSTS.E [R143+0x20480], desc[UR22][R98.64], P2 ;  /* 0x20480000628f7fae */ /* 0x000fe800091a1016 */
[----:B------:R-:W-:Y:S04]  /*22220*/  LDGSTS.E [R143+0x20880], desc[UR22][R82.64], P2 ;  /* 0x20880000528f7fae */ /* 0x000fe800091a1016 */
[----:B------:R-:W-:Y:S04]  /*22230*/  LDGSTS.E [R143+0x20c80], desc[UR22][R66.64], P2 ;  /* 0x20c80000428f7fae */ /* 0x000fe800091a1016 */
[----:B------:R-:W-:Y:S04]  /*22240*/  LDGSTS.E [R143+0x21080], desc[UR22][R18.64], P2 ;  /* 0x21080000128f7fae */ /* 0x000fe800091a1016 */
[----:B------:R-:W-:Y:S04]  /*22250*/  LDGSTS.E [R143+0x21480], desc[UR22][R238.64], P2 ;  /* 0x21480000ee8f7fae */ /* 0x000fe800091a1016 */
[----:B------:R-:W2:Y:S04]  /*22260*/  LDL.64 R98, [R1+0x9a0] ;  /* 0x0009a00001627983 */ /* 0x000ea80000100a00 */
[----:B------:R-:W4:Y:S04]  /*22270*/  LDL.64 R82, [R1+0x960] ;  /* 0x0009600001527983 */ /* 0x000f280000100a00 */
[----:B------:R-:W4:Y:S04]  /*22280*/  LDL.64 R238, [R1+0x8e0] ;  /* 0x0008e00001ee7983 */ /* 0x000f280000100a00 */
[----:B-1----:R-:W4:Y:S04]  /*22290*/  LDL.LU.64 R206, [R1+0x920] ;  /* 0x0009200001ce7983 */ /* 0x002f280000300a00 */
[----:B------:R-:W-:Y:S04]  /*222a0*/  LDGSTS.E [R143+0x21880], desc[UR22][R190.64], P2 ;  /* 0x21880000be8f7fae */ /* 0x000fe800091a1016 */
[----:B------:R-:W-:Y:S04]  /*222b0*/  STL.64 [R1+0x1268], R190 ;  /* 0x001268be01007387 */ /* 0x000fe80000100a00 */
[----:B---3--:R-:W-:Y:S04]  /*222c0*/  LDGSTS.E [R143+0x21c80], desc[UR22][R50.64], P2 ;  /* 0x21c80000328f7fae */ /* 0x008fe800091a1016 */
[----:B------:R-:W-:Y:S04]  /*222d0*/  STL.64 [R1+0x1270], R50 ;  /* 0x0012703201007387 */ /* 0x000fe80000100a00 */
[----:B------:R-:W-:Y:S04]  /*222e0*/  LDGSTS.E [R143+0x22080], desc[UR22][R4.64], P2 ;  /* 0x22080000048f7fae */ /* 0x000fe800091a1016 */
[----:B------:R-:W-:Y:S04]  /*222f0*/  STL.64 [R1+0x1278], R4 ;  /* 0x0012780401007387 */ /* 0x000fe80000100a00 */
[----:B------:R-:W-:Y:S04]  /*22300*/  LDGSTS.E [R143+0x22480], desc[UR22][R20.64], P2 ;  /* 0x22480000148f7fae */ /* 0x000fe800091a1016 */
[----:B------:R1:W-:Y:S04]  /*22310*/  STL.64 [R1+0x1280], R20 ;  /* 0x0012801401007387 */ /* 0x0003e80000100a00 */
[----:B------:R-:W-:Y:S04]  /*22320*/  LDGSTS.E [R143+0x22880], desc[UR22][R36.64], P2 ;  /* 0x22880000248f7fae */ /* 0x000fe800091a1016 */
[----:B------:R-:W-:Y:S04]  /*22330*/  LDGSTS.E [R143+0x22c80], desc[UR22][R52.64], P2 ;  /* 0x22c80000348f7fae */ /* 0x000fe800091a1016 */
[----:B-1----:R-:W3:Y:S04]  /*22340*/  LDL.LU.64 R20, [R1+0x730] ;  /* 0x0007300001147983 */ /* 0x002ee80000300a00 */
[----:B------:R-:W-:Y:S04]  /*22350*/  STL.64 [R1+0x1288], R36 ;  /* 0x0012882401007387 */ /* 0x000fe80000100a00 */
[----:B------:R-:W-:Y:S04]  /*22360*/  STL.64 [R1+0x1290], R52 ;  /* 0x0012903401007387 */ /* 0x000fe80000100a00 */
[----:B------:R-:W-:Y:S04]  /*22370*/  LDGSTS.E [R143+0x23080], desc[UR22][R68.64], P2 ;  /* 0x23080000448f7fae */ /* 0x000fe800091a1016 */
        /* <DEDUP_REMOVED lines=23> */
[----:B------:R-:W-:Y:S04]  /*224f0*/  LDGSTS.E [R143+0x26080], desc[UR22][R118.64], P2 ;  /* 0x26080000768f7fae */ /* 0x000fe800091a1016 */
[----:B------:R-:W-:Y:S04]  /*22500*/  LDGSTS.E [R143+0x26480], desc[UR22][R102.64], P2 ;  /* 0x26480000668f7fae */ /* 0x000fe800091a1016 */
[----:B------:R-:W3:Y:S04]  /*22510*/  LDL.LU.64 R146, [R1+0x1580] ;  /* 0x0015800001927983 */ /* 0x000ee80000300a00 */
[----:B------:R-:W3:Y:S04]  /*22520*/  LDL.LU.64 R118, [R1+0x1578] ;  /* 0x0015780001767983 */ /* 0x000ee80000300a00 */
[----:B------:R-:W3:Y:S04]  /*22530*/  LDL.LU.64 R102, [R1+0x1570] ;  /* 0x0015700001667983 */ /* 0x000ee80000300a00 */
        /* <DEDUP_REMOVED lines=12> */
[----:B------:R-:W3:Y:S04]  /*22600*/  LDL.LU.64 R144, [R1+0x7f8] ;  /* 0x0007f80001907983 */ /* 0x000ee80000300a00 */
[----:B------:R-:W3:Y:S04]  /*22610*/  LDL.LU.64 R4, [R1+0x718] ;  /* 0x0007180001047983 */ /* 0x000ee80000300a00 */
[----:B------:R-:W3:Y:S04]  /*22620*/  LDL.LU.64 R158, [R1+0x150] ;  /* 0x00015000019e7983 */ /* 0x000ee80000300a00 */
[----:B------:R-:W3:Y:S01]  /*22630*/  LDL.LU.64 R18, [R1+0x20] ;  /* 0x0000200001127983 */ /* 0x000ee20000300a00 */
[----:B------:R-:W-:-:S04]  /*22640*/  IMAD.WIDE R162, R135, 0x4, R162 ;  /* 0x0000000487a27825 */ /* 0x000fc800078e02a2 */
[----:B------:R-:W-:-:S04]  /*22650*/  IMAD.WIDE R178, R135, 0x4, R178 ;  /* 0x0000000487b27825 */ /* 0x000fc800078e02b2 */
[----:B------:R-:W-:-:S04]  /*22660*/  IMAD.WIDE R194, R135, 0x4, R194 ;  /* 0x0000000487c27825 */ /* 0x000fc800078e02c2 */
[----:B------:R-:W-:-:S04]  /*22670*/  IMAD.WIDE R210, R135, 0x4, R210 ;  /* 0x0000000487d27825 */ /* 0x000fc800078e02d2 */
[----:B------:R-:W-:-:S04]  /*22680*/  IMAD.WIDE R226, R135, 0x4, R226 ;  /* 0x0000000487e27825 */ /* 0x000fc800078e02e2 */
[C---:B------:R-:W-:Y:S01]  /*22690*/  IMAD.WIDE R250, R135.reuse, 0x4, R250 ;  /* 0x0000000487fa7825 */ /* 0x040fe200078e02fa */
[----:B--2---:R-:W-:Y:S04]  /*226a0*/  LDGSTS.E [R142+0x20100], desc[UR22][R98.64], P2 ;  /* 0x20100000628e7fae */ /* 0x004fe800091a1016 */
[----:B----4-:R-:W-:Y:S04]  /*226b0*/  LDGSTS.E [R142+0x20500], desc[UR22][R82.64], P2 ;  /* 0x20500000528e7fae */ /* 0x010fe800091a1016 */
[----:B------:R-:W-:Y:S04]  /*226c0*/  LDGSTS.E [R142+0x20900], desc[UR22][R206.64], P2 ;  /* 0x20900000ce8e7fae */ /* 0x000fe800091a1016 */
[----:B------:R-:W-:Y:S04]  /*226d0*/  STL.64 [R1+0x1338], R206 ;  /* 0x001338ce01007387 */ /* 0x000fe80000100a00 */
[----:B------:R-:W-:Y:S04]  /*226e0*/  LDGSTS.E [R142+0x20d00], desc[UR22][R238.64], P2 ;  /* 0x20d00000ee8e7fae */ /* 0x000fe800091a1016 */
[----:B------:R-:W2:Y:S04]  /*226f0*/  LDL.LU.64 R52, [R1+0x958] ;  /* 0x0009580001347983 */ /* 0x000ea80000300a00 */
[----:B---3--:R-:W-:Y:S04]  /*22700*/  LDGSTS.E [R142+0x21100], desc[UR22][R160.64], P2 ;  /* 0x21100000a08e7fae */ /* 0x008fe800091a1016 */
        /* <DEDUP_REMOVED lines=18> */
[----:B-1----:R-:W4:Y:S04]  /*22830*/  LDL.LU.64 R54, [R1+0x918] ;  /* 0x0009180001367983 */ /* 0x002f280000300a00 */
        /* <DEDUP_REMOVED lines=20> */
[----:B-1----:R-:W2:Y:S04]  /*22980*/  LDL.LU.64 R226, [R1+0x998] ;  /* 0x0009980001e27983 */ /* 0x002ea80000300a00 */
[----:B------:R-:W-:Y:S04]  /*22990*/  STL.64 [R1+0x1390], R250 ;  /* 0x001390fa01007387 */ /* 0x000fe80000100a00 */
        /* <DEDUP_REMOVED lines=15> */
[----:B------:R-:W3:Y:S04]  /*22a90*/  LDL.LU.64 R8, [R1+0x1500] ;  /* 0x0015000001087983 */ /* 0x000ee80000300a00 */
[----:B------:R-:W3:Y:S04]  /*22aa0*/  LDL.LU.64 R140, [R1+0x14f8] ;  /* 0x0014f800018c7983 */ /* 0x000ee80000300a00 */
[----:B------:R-:W3:Y:S01]  /*22ab0*/  LDL.64 R82, [R1+0x8] ;  /* 0x0000080001527983 */ /* 0x000ee20000100a00 */
[----:B------:R-:W-:-:S03]  /*22ac0*/  IMAD.WIDE R164, R135, 0x4, R164 ;  /* 0x0000000487a47825 */ /* 0x000fc600078e02a4 */
[----:B------:R-:W3:Y:S01]  /*22ad0*/  LDL.LU.64 R210, [R1+0x990] ;  /* 0x0009900001d27983 */ /* 0x000ee20000300a00 */
[----:B------:R-:W-:-:S03]  /*22ae0*/  IMAD.WIDE R180, R135, 0x4, R180 ;  /* 0x0000000487b47825 */ /* 0x000fc600078e02b4 */
[----:B------:R-:W3:Y:S01]  /*22af0*/  LDL.LU.64 R36, [R1+0x950] ;  /* 0x0009500001247983 */ /* 0x000ee20000300a00 */
[----:B------:R-:W-:-:S03]  /*22b00*/  IMAD.WIDE R196, R135, 0x4, R196 ;  /* 0x0000000487c47825 */ /* 0x000fc600078e02c4 */
[----:B------:R-:W3:Y:S01]  /*22b10*/  LDL.LU.64 R38, [R1+0x910] ;  /* 0x0009100001267983 */ /* 0x000ee20000300a00 */
[----:B------:R-:W-:-:S03]  /*22b20*/  IMAD.WIDE R212, R135, 0x4, R212 ;  /* 0x0000000487d47825 */ /* 0x000fc600078e02d4 */
[----:B------:R-:W3:Y:S01]  /*22b30*/  LDL.LU.64 R160, [R1+0x8c8] ;  /* 0x0008c80001a07983 */ /* 0x000ee20000300a00 */
[----:B------:R-:W-:-:S03]  /*22b40*/  IMAD.WIDE R228, R135, 0x4, R228 ;  /* 0x0000000487e47825 */ /* 0x000fc600078e02e4 */
[----:B------:R-:W3:Y:S04]  /*22b50*/  LDL.LU.64 R116, [R1+0x7e0] ;  /* 0x0007e00001747983 */ /* 0x000ee80000300a00 */
[----:B------:R-:W3:Y:S04]  /*22b60*/  LDL.LU.64 R50, [R1+0x230] ;  /* 0x0002300001327983 */ /* 0x000ee80000300a00 */
[----:B------:R-:W3:Y:S04]  /*22b70*/  LDL.LU.64 R130, [R1+0x120] ;  /* 0x0001200001827983 */ /* 0x000ee80000300a00 */
[----:B------:R-:W3:Y:S04]  /*22b80*/  LDL.LU.64 R238, [R1] ;  /* 0x0000000001ee7983 */ /* 0x000ee80000300a00 */
[----:B------:R1:W-:Y:S04]  /*22b90*/  STL.64 [R1+0x11d8], R142 ;  /* 0x0011d88e01007387 */ /* 0x0003e80000100a00 */
[----:B-1----:R-:W3:Y:S04]  /*22ba0*/  LDL.LU.64 R142, [R1+0x328] ;  /* 0x00032800018e7983 */ /* 0x002ee80000300a00 */
[----:B--2---:R-:W-:Y:S04]  /*22bb0*/  STL.64 [R1+0x1398], R226 ;  /* 0x001398e201007387 */ /* 0x004fe80000100a00 */
[----:B------:R-:W-:Y:S04]  /*22bc0*/  STL.64 [R1+0x13a0], R52 ;  /* 0x0013a03401007387 */ /* 0x000fe80000100a00 */
[----:B----4-:R1:W-:Y:S04]  /*22bd0*/  STL.64 [R1+0x13a8], R54 ;  /* 0x0013a83601007387 */ /* 0x0103e80000100a00 */
[----:B---3--:R-:W-:Y:S04]  /*22be0*/  LDGSTS.E [R141+0x20180], desc[UR22][R226.64], P2 ;  /* 0x20180000e28d7fae */ /* 0x008fe800091a1016 */
[----:B------:R-:W-:Y:S04]  /*22bf0*/  LDGSTS.E [R141+0x20580], desc[UR22][R52.64], P2 ;  /* 0x20580000348d7fae */ /* 0x000fe800091a1016 */
[----:B------:R1:W-:Y:S04]  /*22c00*/  LDGSTS.E [R141+0x20980], desc[UR22][R54.64], P2 ;  /* 0x20980000368d7fae */ /* 0x0003e800091a1016 */
[----:B------:R-:W-:Y:S04]  /*22c10*/  LDGSTS.E [R141+0x20d80], desc[UR22][R20.64], P2 ;  /* 0x20d80000148d7fae */ /* 0x000fe800091a1016 */
[----:B------:R-:W-:Y:S04]  /*22c20*/  LDGSTS.E [R141+0x21180], desc[UR22][R144.64], P2 ;  /* 0x21180000908d7fae */ /* 0x000fe800091a1016 */
[----:B------:R-:W-:Y:S01]  /*22c30*/  LDGSTS.E [R141+0x21580], desc[UR22][R4.64], P2 ;  /* 0x21580000048d7fae */ /* 0x000fe200091a1016 */
[C---:B------:R-:W-:Y:S01]  /*22c40*/  IMAD.WIDE R166, R135.reuse, 0x4, R166 ;  /* 0x0000000487a67825 */ /* 0x040fe200078e02a6 */
[----:B------:R-:W-:Y:S01]  /*22c50*/  IADD3 R252, PT, PT, R252, -0x105, RZ ;  /* 0xfffffefbfcfc7810 */ /* 0x000fe20007ffe0ff */
[----:B-1----:R-:W1:Y:S01]  /*22c60*/  LDC R55, c[0x0][0x3a0] ;  /* 0x0000e800ff377b82 */ /* 0x002e620000000800 */
[----:B------:R-:W-:Y:S04]  /*22c70*/  LDGSTS.E [R141+0x21980], desc[UR22][R158.64], P2 ;  /* 0x219800009e8d7fae */ /* 0x000fe800091a1016 */
[----:B------:R-:W-:Y:S01]  /*22c80*/  LDGSTS.E [R141+0x21d80], desc[UR22][R18.64], P2 ;  /* 0x21d80000128d7fae */ /* 0x000fe200091a1016 */
[----:B------:R-:W-:-:S02]  /*22c90*/  IMAD.WIDE R182, R135, 0x4, R182 ;  /* 0x0000000487b67825 */ /* 0x000fc400078e02b6 */
[----:B------:R-:W2:Y:S01]  /*22ca0*/  LDC R54, c[0x0][0x3a0] ;  /* 0x0000e800ff367b82 */ /* 0x000ea20000000800 */
        /* <DEDUP_REMOVED lines=18> */
[----:B------:R-:W3:Y:S04]  /*22dd0*/  LDL.LU.64 R150, [R1+0x14f0] ;  /* 0x0014f00001967983 */ /* 0x000ee80000300a00 */
[----:B------:R-:W4:Y:S04]  /*22de0*/  LDL.LU.64 R122, [R1+0x14e8] ;  /* 0x0014e800017a7983 */ /* 0x000f280000300a00 */
        /* <DEDUP_REMOVED lines=16> */
[----:B------:R-:W-:Y:S04]  /*22ef0*/  LDGSTS.E [R140+0x20e00], desc[UR22][R160.64], P2 ;  /* 0x20e00000a08c7fae */ /* 0x000fe800091a1016 */
[----:B------:R-:W-:Y:S04]  /*22f00*/  LDGSTS.E [R140+0x21200], desc[UR22][R116.64], P2 ;  /* 0x21200000748c7fae */ /* 0x000fe800091a1016 */
[----:B------:R-:W-:Y:S04]  /*22f10*/  LDGSTS.E [R140+0x21600], desc[UR22][R50.64], P2 ;  /* 0x21600000328c7fae */ /* 0x000fe800091a1016 */
[----:B------:R-:W-:Y:S04]  /*22f20*/  LDGSTS.E [R140+0x21a00], desc[UR22][R130.64], P2 ;  /* 0x21a00000828c7fae */ /* 0x000fe800091a1016 */
[----:B------:R-:W-:Y:S01]  /*22f30*/  LDGSTS.E [R140+0x21e00], desc[UR22][R238.64], P2 ;  /* 0x21e00000ee8c7fae */ /* 0x000fe200091a1016 */
        /* <DEDUP_REMOVED lines=8> */
[----:B------:R-:W3:Y:S04]  /*22fc0*/  LDL.LU.64 R190, [R1+0x210] ;  /* 0x0002100001be7983 */ /* 0x000ee80000300a00 */
[----:B------:R-:W3:Y:S04]  /*22fd0*/  LDL.LU.64 R114, [R1+0x100] ;  /* 0x0001000001727983 */ /* 0x000ee80000300a00 */
[----:B--2---:R-:W-:Y:S04]  /*22fe0*/  LDGSTS.E [R140+0x22200], desc[UR22][R10.64], P2 ;  /* 0x222000000a8c7fae */ /* 0x004fe800091a1016 */
[----:B------:R-:W-:Y:S04]  /*22ff0*/  LDGSTS.E [R140+0x22600], desc[UR22][R26.64], P2 ;  /* 0x226000001a8c7fae */ /* 0x000fe800091a1016 */
[----:B------:R-:W-:Y:S04]  /*23000*/  LDGSTS.E [R140+0x22a00], desc[UR22][R42.64], P2 ;  /* 0x22a000002a8c7fae */ /* 0x000fe800091a1016 */
[----:B------:R-:W-:Y:S04]  /*23010*/  LDGSTS.E [R140+0x22e00], desc[UR22][R58.64], P2 ;  /* 0x22e000003a8c7fae */ /* 0x000fe800091a1016 */
[----:B------:R-:W-:Y:S04]  /*23020*/  LDGSTS.E [R140+0x23200], desc[UR22][R74.64], P2 ;  /* 0x232000004a8c7fae */ /* 0x000fe800091a1016 */
[----:B------:R-:W-:Y:S04]  /*23030*/  LDGSTS.E [R140+0x23600], desc[UR22][R90.64], P2 ;  /* 0x236000005a8c7fae */ /* 0x000fe800091a1016 */
[----:B------:R-:W-:Y:S04]  /*23040*/  LDGSTS.E [R140+0x23a00], desc[UR22][R106.64], P2 ;  /* 0x23a000006a8c7fae */ /* 0x000fe800091a1016 */
[----:B----4-:R-:W-:Y:S04]  /*23050*/  LDGSTS.E [R140+0x23e00], desc[UR22][R122.64], P2 ;  /* 0x23e000007a8c7fae */ /* 0x010fe800091a1016 */
        /* <DEDUP_REMOVED lines=9> */
[----:B------:R-:W2:Y:S04]  /*230f0*/  LDL.LU.64 R124, [R1+0x14a8] ;  /* 0x0014a800017c7983 */ /* 0x000ea80000300a00 */
        /* <DEDUP_REMOVED lines=23> */
[----:B------:R-:W4:Y:S04]  /*23270*/  LDL.LU.64 R224, [R1+0x880] ;  /* 0x0008800001e07983 */ /* 0x000f280000300a00 */
[----:B------:R-:W4:Y:S04]  /*23280*/  LDL.LU.64 R84, [R1+0x7a0] ;  /* 0x0007a00001547983 */ /* 0x000f280000300a00 */
[----:B------:R-:W4:Y:S04]  /*23290*/  LDL.LU.64 R246, [R1+0x1f8] ;  /* 0x0001f80001f67983 */ /* 0x000f280000300a00 */
[----:B------:R-:W4:Y:S04]  /*232a0*/  LDL.LU.64 R98, [R1+0xe0] ;  /* 0x0000e00001627983 */ /* 0x000f280000300a00 */
[----:B------:R-:W-:Y:S04]  /*232b0*/  STL.64 [R1+0x11e0], R140 ;  /* 0x0011e08c01007387 */ /* 0x000fe80000100a00 */
[----:B--2---:R-:W-:Y:S04]  /*232c0*/  LDGSTS.E [R139+0x20280], desc[UR22][R192.64], P2 ;  /* 0x20280000c08b7fae */ /* 0x004fe800091a1016 */
[----:B------:R-:W-:Y:S04]  /*232d0*/  LDGSTS.E [R139+0x20680], desc[UR22][R118.64], P2 ;  /* 0x20680000768b7fae */ /* 0x000fe800091a1016 */
[----:B------:R-:W-:Y:S04]  /*232e0*/  LDGSTS.E [R139+0x20a80], desc[UR22][R22.64], P2 ;  /* 0x20a80000168b7fae */ /* 0x000fe800091a1016 */
[----:B------:R-:W-:Y:S04]  /*232f0*/  LDGSTS.E [R139+0x20e80], desc[UR22][R248.64], P2 ;  /* 0x20e80000f88b7fae */ /* 0x000fe800091a1016 */
[----:B------:R-:W-:Y:S04]  /*23300*/  LDGSTS.E [R139+0x21280], desc[UR22][R100.64], P2 ;  /* 0x21280000648b7fae */ /* 0x000fe800091a1016 */
[----:B------:R-:W-:Y:S04]  /*23310*/  LDGSTS.E [R139+0x21680], desc[UR22][R190.64], P2 ;  /* 0x21680000be8b7fae */ /* 0x000fe800091a1016 */
[----:B------:R-:W-:Y:S04]  /*23320*/  LDGSTS.E [R139+0x21a80], desc[UR22][R114.64], P2 ;  /* 0x21a80000728b7fae */ /* 0x000fe800091a1016 */
[----:B---3--:R-:W-:Y:S04]  /*23330*/  LDGSTS.E [R139+0x21e80], desc[UR22][R244.64], P2 ;  /* 0x21e80000f48b7fae */ /* 0x008fe800091a1016 */
[----:B------:R-:W-:Y:S04]  /*23340*/  LDGSTS.E [R139+0x22280], desc[UR22][R12.64], P2 ;  /* 0x222800000c8b7fae */ /* 0x000fe800091a1016 */
[----:B------:R-:W-:Y:S04]  /*23350*/  LDGSTS.E [R139+0x22680], desc[UR22][R28.64], P2 ;  /* 0x226800001c8b7fae */ /* 0x000fe800091a1016 */
        /* <DEDUP_REMOVED lines=86> */
[----:B------:R-:W3:Y:S04]  /*238c0*/  LDL.64 R250, [R1+0x30] ;  /* 0x0000300001fa7983 */ /* 0x000ee80000100a00 */
[----:B------:R-:W3:Y:S04]  /*238d0*/  LDL.64 R178, [R1+0x88] ;  /* 0x0000880001b27983 */ /* 0x000ee80000100a00 */
[----:B------:R-:W3:Y:S04]  /*238e0*/  LDL.64 R66, [R1+0xd8] ;  /* 0x0000d80001427983 */ /* 0x000ee80000100a00 */
[----:B------:R-:W3:Y:S04]  /*238f0*/  LDL.64 R70, [R1+0x180] ;  /* 0x0001800001467983 */ /* 0x000ee80000100a00 */
[----:B------:R-:W3:Y:S04]  /*23900*/  LDL.64 R174, [R1+0x1d0] ;  /* 0x0001d00001ae7983 */ /* 0x000ee80000100a00 */
[----:B------:R-:W3:Y:S04]  /*23910*/  LDL.LU.64 R206, [R1+0xdb0] ;  /* 0x000db00001ce7983 */ /* 0x000ee80000300a00 */
[----:B------:R-:W3:Y:S04]  /*23920*/  LDL.LU.64 R162, [R1+0xda8] ;  /* 0x000da80001a27983 */ /* 0x000ee80000300a00 */
[----:B------:R-:W3:Y:S04]  /*23930*/  LDL.LU.64 R146, [R1+0xda0] ;  /* 0x000da00001927983 */ /* 0x000ee80000300a00 */
[----:B------:R1:W-:Y:S04]  /*23940*/  STL.64 [R1+0x11e8], R138 ;  /* 0x0011e88a01007387 */ /* 0x0003e80000100a00 */
[----:B------:R-:W-:Y:S04]  /*23950*/  LDGSTS.E [R137+0x20b80], desc[UR22][R34.64], P2 ;  /* 0x20b8000022897fae */ /* 0x000fe800091a1016 */
[----:B------:R-:W-:Y:S04]  /*23960*/  LDGSTS.E [R137+0x20f80], desc[UR22][R208.64], P2 ;  /* 0x20f80000d0897fae */ /* 0x000fe800091a1016 */
[----:B-1----:R-:W3:Y:S04]  /*23970*/  LDL.LU.64 R138, [R1+0x280] ;  /* 0x00028000018a7983 */ /* 0x002ee80000300a00 */
[----:B------:R-:W3:Y:S04]  /*23980*/  LDL.LU.64 R140, [R1+0x2d0] ;  /* 0x0002d000018c7983 */ /* 0x000ee80000300a00 */
[----:B------:R-:W-:Y:S04]  /*23990*/  LDGSTS.E [R137+0x21380], desc[UR22][R68.64], P2 ;  /* 0x2138000044897fae */ /* 0x000fe800091a1016 */
[----:B------:R-:W-:Y:S04]  /*239a0*/  LDGSTS.E [R137+0x21780], desc[UR22][R222.64], P2 ;  /* 0x21780000de897fae */ /* 0x000fe800091a1016 */
[----:B------:R-:W-:Y:S01]  /*239b0*/  LDGSTS.E [R137+0x21b80], desc[UR22][R82.64], P2 ;  /* 0x21b8000052897fae */ /* 0x000fe200091a1016 */
[----:B------:R-:W-:-:S04]  /*239c0*/  IMAD.WIDE R172, R135, 0x4, R172 ;  /* 0x0000000487ac7825 */ /* 0x000fc800078e02ac */
[----:B------:R-:W-:-:S04]  /*239d0*/  IMAD.WIDE R188, R135, 0x4, R188 ;  /* 0x0000000487bc7825 */ /* 0x000fc800078e02bc */
[----:B------:R-:W-:-:S04]  /*239e0*/  IMAD.WIDE R220, R135, 0x4, R220 ;  /* 0x0000000487dc7825 */ /* 0x000fc800078e02dc */
[----:B------:R-:W-:Y:S01]  /*239f0*/  IMAD.WIDE R236, R135, 0x4, R236 ;  /* 0x0000000487ec7825 */ /* 0x000fe200078e02ec */
        /* <DEDUP_REMOVED lines=17> */
[----:B------:R1:W-:Y:S04]  /*23b10*/  LDGSTS.E [R137+0x26380], desc[UR22][R66.64], P2 ;  /* 0x2638000042897fae */ /* 0x0003e800091a1016 */
[----:B------:R-:W-:Y:S04]  /*23b20*/  LDGSTS.E [R137+0x26780], desc[UR22][R2.64], P2 ;  /* 0x2678000002897fae */ /* 0x000fe800091a1016 */
[----:B------:R-:W-:Y:S04]  /*23b30*/  LDGSTS.E [R137+0x26b80], desc[UR22][R70.64], P2 ;  /* 0x26b8000046897fae */ /* 0x000fe800091a1016 */
[----:B------:R-:W-:Y:S01]  /*23b40*/  LDGSTS.E [R137+0x26f80], desc[UR22][R174.64], P2 ;  /* 0x26f80000ae897fae */ /* 0x000fe200091a1016 */
[----:B-1----:R-:W1:Y:S03]  /*23b50*/  LDC R66, c[0x0][0x3a0] ;  /* 0x0000e800ff427b82 */ /* 0x002e660000000800 */
[----:B------:R-:W2:Y:S04]  /*23b60*/  LDL.LU.64 R2, [R1+0x13b8] ;  /* 0x0013b80001027983 */ /* 0x000ea80000300a00 */
[----:B------:R-:W3:Y:S04]  /*23b70*/  LDL.LU.64 R70, [R1+0xd98] ;  /* 0x000d980001467983 */ /* 0x000ee80000300a00 */
[----:B------:R-:W-:Y:S04]  /*23b80*/  LDGSTS.E [R137+0x27380], desc[UR22][R132.64], P2 ;  /* 0x2738000084897fae */ /* 0x000fe800091a1016 */
[----:B------:R-:W-:Y:S04]  /*23b90*/  LDGSTS.E [R137+0x27780], desc[UR22][R138.64], P2 ;  /* 0x277800008a897fae */ /* 0x000fe800091a1016 */
[----:B------:R-:W-:Y:S04]  /*23ba0*/  LDGSTS.E [R137+0x27b80], desc[UR22][R140.64], P2 ;  /* 0x27b800008c897fae */ /* 0x000fe800091a1016 */
[----:B------:R-:W-:Y:S04]  /*23bb0*/  LDGSTS.E [R137+0x27f80], desc[UR22][R142.64], P2 ;  /* 0x27f800008e897fae */ /* 0x000fe800091a1016 */
[----:B------:R-:W0:Y:S04]  /*23bc0*/  LDGDEPBAR ;  /* 0x00000000000079af */ /* 0x000e280000000000 */
[----:B------:R-:W4:Y:S04]  /*23bd0*/  LDL.LU.64 R132, [R1+0x13b0] ;  /* 0x0013b00001847983 */ /* 0x000f280000300a00 */
[----:B------:R-:W3:Y:S01]  /*23be0*/  LDL.LU.64 R174, [R1+0xd90] ;  /* 0x000d900001ae7983 */ /* 0x000ee20000300a00 */
[----:B------:R-:W-:Y:S01]  /*23bf0*/  ISETP.GE.U32.AND P2, PT, R0, 0x7ffffe7d, PT ;  /* 0x7ffffe7d0000780c */ /* 0x000fe20003f46070 */
[----:B------:R-:W-:Y:S01]  /*23c00*/  VIADD R0, R134, 0x100000 ;  /* 0x0010000086007836 */ /* 0x000fe20000000000 */
[----:B------:R-:W-:Y:S01]  /*23c10*/  BAR.SYNC.DEFER_BLOCKING 0x0 ;  /* 0x0000000000007b1d */ /* 0x000fe20000010000 */
[----:B--2---:R-:W-:-:S05]  /*23c20*/  IMAD.WIDE R52, R2, 0x4, R206 ;  /* 0x0000000402347825 */ /* 0x004fca00078e02ce */
[----:B------:R-:W2:Y:S04]  /*23c30*/  LDL.LU.64 R206, [R1+0xd88] ;  /* 0x000d880001ce7983 */ /* 0x000ea80000300a00 */
[----:B------:R1:W-:Y:S04]  /*23c40*/  STL.64 [R1+0x330], R52 ;  /* 0x0003303401007387 */ /* 0x0003e80000100a00 */
[----:B------:R-:W-:Y:S01]  /*23c50*/  @!PT LDS RZ, [RZ] ;  /* 0x00000000fffff984 */ /* 0x000fe20000000800 */
[----:B------:R-:W-:Y:S01]  /*23c60*/  @!PT LDS RZ, [RZ] ;  /* 0x00000000fffff984 */ /* 0x000fe20000000800 */
[----:B------:R-:W-:Y:S01]  /*23c70*/  @!PT LDS RZ, [RZ] ;  /* 0x00000000fffff984 */ /* 0x000fe20000000800 */
[----:B------:R1:W-:Y:S01]  /*23c80*/  LDGSTS.E [R0+0x20000], desc[UR22][R52.64], !P6 ;  /* 0x2000000034007fae */ /* 0x0003e2000f1a1016 */
[----:B------:R-:W-:Y:S01]  /*23c90*/  ISETP.GE.U32.AND P6, PT, R252, 0x7ffffe7c, PT ;  /* 0x7ffffe7cfc00780c */ /* 0x000fe20003fc6070 */
[----:B-1----:R-:W-:-:S02]  /*23ca0*/  VIADD R252, R66, 0xfffffefa ;  /* 0xfffffefa42fc7836 */ /* 0x002fc40000000000 */
[----:B------:R-:W-:-:S05]  /*23cb0*/  IMAD.WIDE R52, R2, 0x4, R162 ;  /* 0x0000000402347825 */ /* 0x000fca00078e02a2 */
[----:B------:R1:W-:Y:S04]  /*23cc0*/  STL.64 [R1+0xda8], R52 ;  /* 0x000da83401007387 */ /* 0x0003e80000100a00 */
[----:B------:R-:W4:Y:S04]  /*23cd0*/  LDL.LU.64 R66, [R1+0xd80] ;  /* 0x000d800001427983 */ /* 0x000f280000300a00 */
[----:B------:R1:W-:Y:S02]  /*23ce0*/  LDGSTS.E [R0+0x20004], desc[UR22][R52.64], !P4 ;  /* 0x2000400034007fae */ /* 0x0003e4000e1a1016 */
[----:B-1----:R-:W-:-:S02]  /*23cf0*/  IMAD.WIDE R52, R2, 0x4, R146 ;  /* 0x0000000402347825 */ /* 0x002fc400078e0292 */
[----:B------:R-:W1:Y:S03]  /*23d00*/  LDC R146, c[0x0][0x3a0] ;  /* 0x0000e800ff927b82 */ /* 0x000e660000000800 */
[----:B------:R3:W-:Y:S04]  /*23d10*/  STL.64 [R1+0xda0], R52 ;  /* 0x000da03401007387 */ /* 0x0007e80000100a00 */
[----:B------:R3:W-:Y:S04]  /*23d20*/  LDGSTS.E [R0+0x20008], desc[UR22][R52.64], !P5 ;  /* 0x2000800034007fae */ /* 0x0007e8000e9a1016 */
[----:B------:R-:W4:Y:S01]  /*23d30*/  LDL.LU.64 R162, [R1+0xd78] ;  /* 0x000d780001a27983 */ /* 0x000f220000300a00 */
[----:B---3--:R-:W-:-:S05]  /*23d40*/  IMAD.WIDE R52, R2, 0x4, R70 ;  /* 0x0000000402347825 */ /* 0x008fca00078e0246 */
[----:B------:R3:W-:Y:S04]  /*23d50*/  STL.64 [R1+0xd98], R52 ;  /* 0x000d983401007387 */ /* 0x0007e80000100a00 */
[----:B------:R-:W4:Y:S01]  /*23d60*/  LDL.LU.64 R70, [R1+0xd70] ;  /* 0x000d700001467983 */ /* 0x000f220000300a00 */
[----:B------:R-:W-:-:S03]  /*23d70*/  ISETP.GE.U32.AND P4, PT, R252, 0x7ffffe7b, PT ;  /* 0x7ffffe7bfc00780c */ /* 0x000fc60003f86070 */
[----:B------:R3:W-:Y:S01]  /*23d80*/  LDGSTS.E [R0+0x2000c], desc[UR22][R52.64], !P2 ;  /* 0x2000c00034007fae */ /* 0x0007e2000d1a1016 */
[----:B------:R-:W-:Y:S02]  /*23d90*/  VIADD R252, R55, 0xfffffef9 ;  /* 0xfffffef937fc7836 */ /* 0x000fe40000000000 */
[----:B------:R-:W1:Y:S01]  /*23da0*/  LDC R55, c[0x0][0x3a0] ;  /* 0x0000e800ff377b82 */ /* 0x000e620000000800 */
[----:B---3--:R-:W-:Y:S02]  /*23db0*/  IMAD.WIDE R52, R2, 0x4, R174 ;  /* 0x0000000402347825 */ /* 0x008fe400078e02ae */
[----:B------:R-:W-:-:S03]  /*23dc0*/  ISETP.GE.U32.AND P5, PT, R252, 0x7ffffe7a, PT ;  /* 0x7ffffe7afc00780c */ /* 0x000fc60003fa6070 */
[----:B------:R2:W-:Y:S01]  /*23dd0*/  STL.64 [R1+0xd90], R52 ;  /* 0x000d903401007387 */ /* 0x0005e20000100a00 */
[----:B------:R-:W-:Y:S02]  /*23de0*/  IADD3 R252, PT, PT, R54, -0x108, RZ ;  /* 0xfffffef836fc7810 */ /* 0x000fe40007ffe0ff */
[----:B------:R-:W3:Y:S01]  /*23df0*/  LDC R54, c[0x0][0x3a0] ;  /* 0x0000e800ff367b82 */ /* 0x000ee20000000800 */
[----:B------:R-:W4:Y:S01]  /*23e00*/  LDL.LU.64 R174, [R1+0xd68] ;  /* 0x000d680001ae7983 */ /* 0x000f220000300a00 */
[----:B------:R-:W-:Y:S01]  /*23e10*/  ISETP.GE.U32.AND P2, PT, R252, 0x7ffffe79, PT ;  /* 0x7ffffe79fc00780c */ /* 0x000fe20003f46070 */
[----:B-1----:R-:W-:Y:S02]  /*23e20*/  VIADD R252, R146, 0xfffffef7 ;  /* 0xfffffef792fc7836 */ /* 0x002fe40000000000 */
[----:B------:R2:W-:Y:S03]  /*23e30*/  LDGSTS.E [R0+0x20010], desc[UR22][R52.64], !P6 ;  /* 0x2001000034007fae */ /* 0x0005e6000f1a1016 */
[----:B------:R-:W1:Y:S01]  /*23e40*/  LDC R146, c[0x0][0x3a0] ;  /* 0x0000e800ff927b82 */ /* 0x000e620000000800 */
[----:B------:R-:W-:Y:S01]  /*23e50*/  ISETP.GE.U32.AND P6, PT, R252, 0x7ffffe78, PT ;  /* 0x7ffffe78fc00780c */ /* 0x000fe20003fc6070 */
[----:B------:R-:W-:-:S06]  /*23e60*/  VIADD R252, R55, 0xfffffef6 ;  /* 0xfffffef637fc7836 */ /* 0x000fcc0000000000 */
[----:B------:R-:W1:Y:S01]  /*23e70*/  LDC R55, c[0x0][0x3a0] ;  /* 0x0000e800ff377b82 */ /* 0x000e620000000800 */
[----:B--2---:R-:W-:-:S05]  /*23e80*/  IMAD.WIDE R52, R2, 0x4, R206 ;  /* 0x0000000402347825 */ /* 0x004fca00078e02ce */
[----:B------:R4:W-:Y:S04]  /*23e90*/  STL.64 [R1+0xd88], R52 ;  /* 0x000d883401007387 */ /* 0x0009e80000100a00 */
[----:B------:R4:W-:Y:S04]  /*23ea0*/  LDGSTS.E [R0+0x20014], desc[UR22][R52.64], !P4 ;  /* 0x2001400034007fae */ /* 0x0009e8000e1a1016 */
[----:B------:R-:W2:Y:S01]  /*23eb0*/  LDL.LU.64 R206, [R1+0xd60] ;  /* 0x000d600001ce7983 */ /* 0x000ea20000300a00 */
[----:B------:R-:W-:Y:S01]  /*23ec0*/  ISETP.GE.U32.AND P4, PT, R252, 0x7ffffe77, PT ;  /* 0x7ffffe77fc00780c */ /* 0x000fe20003f86070 */
[----:B----4-:R-:W-:-:S05]  /*23ed0*/  IMAD.WIDE R52, R2, 0x4, R66 ;  /* 0x0000000402347825 */ /* 0x010fca00078e0242 */
[----:B------:R4:W-:Y:S04]  /*23ee0*/  STL.64 [R1+0xd80], R52 ;  /* 0x000d803401007387 */ /* 0x0009e80000100a00 */
[----:B------:R-:W2:Y:S01]  /*23ef0*/  LDL.LU.64 R66, [R1+0xd58] ;  /* 0x000d580001427983 */ /* 0x000ea20000300a00 */
[----:B---3--:R-:W-:Y:S02]  /*23f00*/  IADD3 R252, PT, PT, R54, -0x10b, RZ ;  /* 0xfffffef536fc7810 */ /* 0x008fe40007ffe0ff */
[----:B------:R-:W3:Y:S01]  /*23f10*/  LDC R54, c[0x0][0x3a0] ;  /* 0x0000e800ff367b82 */ /* 0x000ee20000000800 */
[----:B------:R4:W-:Y:S01]  /*23f20*/  LDGSTS.E [R0+0x20018], desc[UR22][R52.64], !P5 ;  /* 0x2001800034007fae */ /* 0x0009e2000e9a1016 */
[----:B------:R-:W-:Y:S01]  /*23f30*/  ISETP.GE.U32.AND P5, PT, R252, 0x7ffffe76, PT ;  /* 0x7ffffe76fc00780c */ /* 0x000fe20003fa6070 */
[----:B-1----:R-:W-:-:S02]  /*23f40*/  VIADD R252, R146, 0xfffffef4 ;  /* 0xfffffef492fc7836 */ /* 0x002fc40000000000 */
[----:B----4-:R-:W-:-:S05]  /*23f50*/  IMAD.WIDE R52, R2, 0x4, R162 ;  /* 0x0000000402347825 */ /* 0x010fca00078e02a2 */
[----:B------:R1:W-:Y:S04]  /*23f60*/  STL.64 [R1+0xd78], R52 ;  /* 0x000d783401007387 */ /* 0x0003e80000100a00 */
[----:B------:R1:W-:Y:S04]  /*23f70*/  LDGSTS.E [R0+0x2001c], desc[UR22][R52.64], !P2 ;  /* 0x2001c00034007fae */ /* 0x0003e8000d1a1016 */
[----:B------:R-:W4:Y:S01]  /*23f80*/  LDL.LU.64 R146, [R1+0xd50] ;  /* 0x000d500001927983 */ /* 0x000f220000300a00 */
[----:B-1----:R-:W-:Y:S02]  /*23f90*/  IMAD.WIDE R52, R2, 0x4, R70 ;  /* 0x0000000402347825 */ /* 0x002fe400078e0246 */
[----:B------:R-:W1:Y:S03]  /*23fa0*/  LDC R70, c[0x0][0x3a0] ;  /* 0x0000e800ff467b82 */ /* 0x000e660000000800 */
[----:B------:R3:W-:Y:S04]  /*23fb0*/  STL.64 [R1+0xd70], R52 ;  /* 0x000d703401007387 */ /* 0x0007e80000100a00 */
[----:B------:R-:W4:Y:S04]  /*23fc0*/  LDL.LU.64 R162, [R1+0xd48] ;  /* 0x000d480001a27983 */ /* 0x000f280000300a00 */
[----:B------:R3:W-:Y:S01]  /*23fd0*/  LDGSTS.E [R0+0x20020], desc[UR22][R52.64], !P6 ;  /* 0x2002000034007fae */ /* 0x0007e2000f1a1016 */
[----:B------:R-:W-:Y:S01]  /*23fe0*/  ISETP.GE.U32.AND P2, PT, R252, 0x7ffffe75, PT ;  /* 0x7ffffe75fc00780c */ /* 0x000fe20003f46070 */
[----:B------:R-:W-:-:S02]  /*23ff0*/  VIADD R252, R55, 0xfffffeb6 ;  /* 0xfffffeb637fc7836 */ /* 0x000fc40000000000 */
[----:B------:R-:W2:Y:S01]  /*24000*/  LDC R55, c[0x0][0x3a0] ;  /* 0x0000e800ff377b82 */ /* 0x000ea20000000800 */
[----:B---3--:R-:W-:-:S05]  /*24010*/  IMAD.WIDE R52, R2, 0x4, R174 ;  /* 0x0000000402347825 */ /* 0x008fca00078e02ae */
[----:B------:R2:W-:Y:S04]  /*24020*/  STL.64 [R1+0xd68], R52 ;  /* 0x000d683401007387 */ /* 0x0005e80000100a00 */
[----:B------:R-:W3:Y:S01]  /*24030*/  LDL.LU.64 R174, [R1+0xd40] ;  /* 0x000d400001ae7983 */ /* 0x000ee20000300a00 */
[----:B------:R-:W-:Y:S02]  /*24040*/  ISETP.GE.U32.AND P6, PT, R252, 0x7ffffe37, PT ;  /* 0x7ffffe37fc00780c */ /* 0x000fe40003fc6070 */
[----:B------:R-:W-:Y:S01]  /*24050*/  IADD3 R252, PT, PT, R54, -0x149, RZ ;  /* 0xfffffeb736fc7810 */ /* 0x000fe20007ffe0ff */
[----:B------:R2:W-:Y:S01]  /*24060*/  LDGSTS.E [R0+0x20024], desc[UR22][R52.64], !P4 ;  /* 0x2002400034007fae */ /* 0x0005e2000e1a1016 */
[----:B------:R-:W2:Y:S02]  /*24070*/  LDC R54, c[0x0][0x3a0] ;  /* 0x0000e800ff367b82 */ /* 0x000ea40000000800 */
[----:B------:R-:W-:Y:S01]  /*24080*/  ISETP.GE.U32.AND P4, PT, R252, 0x7ffffe38, PT ;  /* 0x7ffffe38fc00780c */ /* 0x000fe20003f86070 */
[----:B-1----:R-:W-:-:S02]  /*24090*/  VIADD R252, R70, 0xfffffef3 ;  /* 0xfffffef346fc7836 */ /* 0x002fc40000000000 */
[----:B--2---:R-:W-:-:S05]  /*240a0*/  IMAD.WIDE R52, R2, 0x4, R206 ;  /* 0x0000000402347825 */ /* 0x004fca00078e02ce */
[----:B------:R1:W-:Y:S04]  /*240b0*/  STL.64 [R1+0xd60], R52 ;  /* 0x000d603401007387 */ /* 0x0003e80000100a00 */
[----:B------:R1:W-:Y:S04]  /*240c0*/  LDGSTS.E [R0+0x20028], desc[UR22][R52.64], !P5 ;  /* 0x2002800034007fae */ /* 0x0003e8000e9a1016 */
[----:B------:R-:W2:Y:S01]  /*240d0*/  LDL.LU.64 R70, [R1+0xd38] ;  /* 0x000d380001467983 */ /* 0x000ea20000300a00 */
[----:B------:R-:W-:Y:S01]  /*240e0*/  ISETP.GE.U32.AND P5, PT, R252, 0x7ffffe74, PT ;  /* 0x7ffffe74fc00780c */ /* 0x000fe20003fa6070 */
[----:B-1----:R-:W-:-:S02]  /*240f0*/  IMAD.WIDE R52, R2, 0x4, R66 ;  /* 0x0000000402347825 */ /* 0x002fc400078e0242 */
[----:B------:R-:W1:Y:S03]  /*24100*/  LDC R66, c[0x0][0x3a0] ;  /* 0x0000e800ff427b82 */ /* 0x000e660000000800 */
[----:B------:R4:W-:Y:S04]  /*24110*/  STL.64 [R1+0xd58], R52 ;  /* 0x000d583401007387 */ /* 0x0009e80000100a00 */
[----:B------:R-:W2:Y:S01]  /*24120*/  LDL.LU.64 R206, [R1+0xd30] ;  /* 0x000d300001ce7983 */ /* 0x000ea20000300a00 */
[----:B------:R-:W-:Y:S02]  /*24130*/  VIADD R252, R55, 0xfffffef2 ;  /* 0xfffffef237fc7836 */ /* 0x000fe40000000000 */
[----:B------:R-:W3:Y:S01]  /*24140*/  LDC R55, c[0x0][0x3a0] ;  /* 0x0000e800ff377b82 */ /* 0x000ee20000000800 */
[----:B------:R4:W-:Y:S02]  /*24150*/  LDGSTS.E [R0+0x2002c], desc[UR22][R52.64], !P2 ;  /* 0x2002c00034007fae */ /* 0x0009e4000d1a1016 */
[----:B------:R-:W-:-:S02]  /*24160*/  ISETP.GE.U32.AND P2, PT, R252, 0x7ffffe73, PT ;  /* 0x7ffffe73fc00780c */ /* 0x000fc40003f46070 */
[----:B------:R-:W-:-:S03]  /*24170*/  IADD3 R252, PT, PT, R54, -0x10f, RZ ;  /* 0xfffffef136fc7810 */ /* 0x000fc60007ffe0ff */
[----:B------:R-:W3:Y:S01]  /*24180*/  LDC R54, c[0x0][0x3a0] ;  /* 0x0000e800ff367b82 */ /* 0x000ee20000000800 */
[----:B----4-:R-:W-:-:S05]  /*24190*/  IMAD.WIDE R52, R2, 0x4, R146 ;  /* 0x0000000402347825 */ /* 0x010fca00078e0292 */
[----:B------:R4:W-:Y:S04]  /*241a0*/  STL.64 [R1+0xd50], R52 ;  /* 0x000d503401007387 */ /* 0x0009e80000100a00 */
[----:B------:R4:W-:Y:S04]  /*241b0*/  LDGSTS.E [R0+0x20030], desc[UR22][R52.64], !P5 ;  /* 0x2003000034007fae */ /* 0x0009e8000e9a1016 */
[----:B------:R-:W2:Y:S01]  /*241c0*/  LDL.LU.64 R146, [R1+0xd28] ;  /* 0x000d280001927983 */ /* 0x000ea20000300a00 */
[----:B------:R-:W-:Y:S01]  /*241d0*/  ISETP.GE.U32.AND P5, PT, R252, 0x7ffffe72, PT ;  /* 0x7ffffe72fc00780c */ /* 0x000fe20003fa6070 */
[----:B-1----:R-:W-:-:S02]  /*241e0*/  VIADD R252, R66, 0xfffffef0 ;  /* 0xfffffef042fc7836 */ /* 0x002fc40000000000 */
[----:B----4-:R-:W-:Y:S02]  /*241f0*/  IMAD.WIDE R52, R2, 0x4, R162 ;  /* 0x0000000402347825 */ /* 0x010fe400078e02a2 */
[----:B------:R-:W1:Y:S03]  /*24200*/  LDC R162, c[0x0][0x3a0] ;  /* 0x0000e800ffa27b82 */ /* 0x000e660000000800 */
[----:B------:R3:W-:Y:S04]  /*24210*/  STL.64 [R1+0xd48], R52 ;  /* 0x000d483401007387 */ /* 0x0007e80000100a00 */
[----:B------:R-:W4:Y:S04]  /*24220*/  LDL.LU.64 R66, [R1+0xd20] ;  /* 0x000d200001427983 */ /* 0x000f280000300a00 */
[----:B------:R3:W-:Y:S01]  /*24230*/  LDGSTS.E [R0+0x20034], desc[UR22][R52.64], !P2 ;  /* 0x2003400034007fae */ /* 0x0007e2000d1a1016 */
[----:B------:R-:W-:Y:S01]  /*24240*/  ISETP.GE.U32.AND P2, PT, R252, 0x7ffffe71, PT ;  /* 0x7ffffe71fc00780c */ /* 0x000fe20003f46070 */
[----:B---3--:R-:W-:-:S05]  /*24250*/  IMAD.WIDE R52, R2, 0x4, R174 ;  /* 0x0000000402347825 */ /* 0x008fca00078e02ae */
[----:B------:R2:W-:Y:S04]  /*24260*/  STL.64 [R1+0xd40], R52 ;  /* 0x000d403401007387 */ /* 0x0005e80000100a00 */
[----:B------:R-:W3:Y:S01]  /*24270*/  LDL.LU.64 R174, [R1+0xd18] ;  /* 0x000d180001ae7983 */ /* 0x000ee20000300a00 */
[----:B------:R-:W-:Y:S02]  /*24280*/  VIADD R252, R55, 0xfffffeef ;  /* 0xfffffeef37fc7836 */ /* 0x000fe40000000000 */
[----:B------:R-:W1:Y:S01]  /*24290*/  LDC R55, c[0x0][0x3a0] ;  /* 0x0000e800ff377b82 */ /* 0x000e620000000800 */
[----:B------:R2:W-:Y:S02]  /*242a0*/  LDGSTS.E [R0+0x20038], desc[UR22][R52.64], !P5 ;  /* 0x2003800034007fae */ /* 0x0005e4000e9a1016 */
[----:B------:R-:W-:-:S02]  /*242b0*/  ISETP.GE.U32.AND P5, PT, R252, 0x7ffffe70, PT ;  /* 0x7ffffe70fc00780c */ /* 0x000fc40003fa6070 */
[----:B------:R-:W-:-:S03]  /*242c0*/  IADD3 R252, PT, PT, R54, -0x112, RZ ;  /* 0xfffffeee36fc7810 */ /* 0x000fc60007ffe0ff */
[----:B------:R-:W1:Y:S01]  /*242d0*/  LDC R54, c[0x0][0x3a0] ;  /* 0x0000e800ff367b82 */ /* 0x000e620000000800 */
[----:B--2---:R-:W-:-:S05]  /*242e0*/  IMAD.WIDE R52, R2, 0x4, R70 ;  /* 0x0000000402347825 */ /* 0x004fca00078e0246 */
[----:B------:R2:W-:Y:S04]  /*242f0*/  STL.64 [R1+0xd38], R52 ;  /* 0x000d383401007387 */ /* 0x0005e80000100a00 */
[----:B------:R2:W-:Y:S04]  /*24300*/  LDGSTS.E [R0+0x2003c], desc[UR22][R52.64], !P2 ;  /* 0x2003c00034007fae */ /* 0x0005e8000d1a1016 */
[----:B------:R-:W3:Y:S01]  /*24310*/  LDL.LU.64 R70, [R1+0xd10] ;  /* 0x000d100001467983 */ /* 0x000ee20000300a00 */
[----:B------:R-:W-:Y:S01]  /*24320*/  ISETP.GE.U32.AND P2, PT, R252, 0x7ffffe6f, PT ;  /* 0x7ffffe6ffc00780c */ /* 0x000fe20003f46070 */
[----:B--2---:R-:W-:-:S05]  /*24330*/  IMAD.WIDE R52, R2, 0x4, R206 ;  /* 0x0000000402347825 */ /* 0x004fca00078e02ce */
[----:B------:R2:W-:Y:S04]  /*24340*/  STL.64 [R1+0xd30], R52 ;  /* 0x000d303401007387 */ /* 0x0005e80000100a00 */
[----:B------:R-:W3:Y:S04]  /*24350*/  LDL.LU.64 R206, [R1+0xd08] ;  /* 0x000d080001ce7983 */ /* 0x000ee80000300a00 */
[----:B------:R2:W-:Y:S01]  /*24360*/  LDGSTS.E [R0+0x20040], desc[UR22][R52.64], !P5 ;  /* 0x2004000034007fae */ /* 0x0005e2000e9a1016 */
[----:B-1----:R-:W-:Y:S02]  /*24370*/  VIADD R252, R162, 0xfffffeed ;  /* 0xfffffeeda2fc7836 */ /* 0x002fe40000000000 */
[----:B--2---:R-:W-:-:S03]  /*24380*/  IMAD.WIDE R52, R2, 0x4, R146 ;  /* 0x0000000402347825 */ /* 0x004fc600078e0292 */
[----:B------:R-:W-:Y:S01]  /*24390*/  ISETP.GE.U32.AND P5, PT, R252, 0x7ffffe6e, PT ;  /* 0x7ffffe6efc00780c */ /* 0x000fe20003fa6070 */
[----:B------:R-:W1:Y:S01]  /*243a0*/  LDC R146, c[0x0][0x3a0] ;  /* 0x0000e800ff927b82 */ /* 0x000e620000000800 */
[----:B------:R4:W-:Y:S04]  /*243b0*/  STL.64 [R1+0xd28], R52 ;  /* 0x000d283401007387 */ /* 0x0009e80000100a00 */
[----:B------:R4:W-:Y:S04]  /*243c0*/  LDGSTS.E [R0+0x20044], desc[UR22][R52.64], !P2 ;  /* 0x2004400034007fae */ /* 0x0009e8000d1a1016 */
[----:B------:R-:W2:Y:S01]  /*243d0*/  LDL.LU.64 R162, [R1+0xd00] ;  /* 0x000d000001a27983 */ /* 0x000ea20000300a00 */
[----:B----4-:R-:W-:-:S05]  /*243e0*/  IMAD.WIDE R52, R2, 0x4, R66 ;  /* 0x0000000402347825 */ /* 0x010fca00078e0242 */
[----:B------:R3:W-:Y:S04]  /*243f0*/  STL.64 [R1+0xd20], R52 ;  /* 0x000d203401007387 */ /* 0x0007e80000100a00 */
[----:B------:R-:W4:Y:S01]  /*24400*/  LDL.LU.64 R66, [R1+0xcf8] ;  /* 0x000cf80001427983 */ /* 0x000f220000300a00 */
[----:B------:R-:W-:Y:S02]  /*24410*/  VIADD R252, R55, 0xfffffeec ;  /* 0xfffffeec37fc7836 */ /* 0x000fe40000000000 */
[----:B------:R-:W3:Y:S01]  /*24420*/  LDC R55, c[0x0][0x3a0] ;  /* 0x0000e800ff377b82 */ /* 0x000ee20000000800 */
[----:B------:R3:W-:Y:S02]  /*24430*/  LDGSTS.E [R0+0x20048], desc[UR22][R52.64], !P5 ;  /* 0x2004800034007fae */ /* 0x0007e4000e9a1016 */
[----:B------:R-:W-:-:S02]  /*24440*/  ISETP.GE.U32.AND P2, PT, R252, 0x7ffffe6d, PT ;  /* 0x7ffffe6dfc00780c */ /* 0x000fc40003f46070 */
[----:B------:R-:W-:-:S03]  /*24450*/  IADD3 R252, PT, PT, R54, -0x115, RZ ;  /* 0xfffffeeb36fc7810 */ /* 0x000fc60007ffe0ff */
[----:B------:R-:W3:Y:S02]  /*24460*/  LDC R54, c[0x0][0x3a0] ;  /* 0x0000e800ff367b82 */ /* 0x000ee40000000800 */
[----:B---3--:R-:W-:Y:S01]  /*24470*/  IMAD.WIDE R52, R2, 0x4, R174 ;  /* 0x0000000402347825 */ /* 0x008fe200078e02ae */
[----:B------:R-:W-:-:S04]  /*24480*/  ISETP.GE.U32.AND P5, PT, R252, 0x7ffffe6c, PT ;  /* 0x7ffffe6cfc00780c */ /* 0x000fc80003fa6070 */
[----:B------:R3:W-:Y:S04]  /*24490*/  STL.64 [R1+0xd18], R52 ;  /* 0x000d183401007387 */ /* 0x0007e80000100a00 */
[----:B------:R-:W4:Y:S01]  /*244a0*/  LDL.LU.64 R174, [R1+0xcf0] ;  /* 0x000cf00001ae7983 */ /* 0x000f220000300a00 */
[----:B-1----:R-:W-:-:S03]  /*244b0*/  VIADD R252, R146, 0xfffffeea ;  /* 0xfffffeea92fc7836 */ /* 0x002fc60000000000 */
[----:B------:R3:W-:Y:S02]  /*244c0*/  LDGSTS.E [R0+0x2004c], desc[UR22][R52.64], !P2 ;  /* 0x2004c00034007fae */ /* 0x0007e4000d1a1016 */
[----:B------:R-:W-:Y:S01]  /*244d0*/  ISETP.GE.U32.AND P2, PT, R252, 0x7ffffe6b, PT ;  /* 0x7ffffe6bfc00780c */ /* 0x000fe20003f46070 */
[----:B------:R-:W-:Y:S02]  /*244e0*/  VIADD R252, R55, 0xfffffee9 ;  /* 0xfffffee937fc7836 */ /* 0x000fe40000000000 */
[----:B------:R-:W1:Y:S01]  /*244f0*/  LDC R55, c[0x0][0x3a0] ;  /* 0x0000e800ff377b82 */ /* 0x000e620000000800 */
[----:B---3--:R-:W-:-:S07]  /*24500*/  IMAD.WIDE R52, R2, 0x4, R70 ;  /* 0x0000000402347825 */ /* 0x008fce00078e0246 */
[----:B------:R-:W3:Y:S01]  /*24510*/  LDC R70, c[0x0][0x3a0] ;  /* 0x0000e800ff467b82 */ /* 0x000ee20000000800 */
[----:B------:R1:W-:Y:S04]  /*24520*/  STL.64 [R1+0xd10], R52 ;  /* 0x000d103401007387 */ /* 0x0003e80000100a00 */
[----:B------:R1:W-:Y:S04]  /*24530*/  LDGSTS.E [R0+0x20050], desc[UR22][R52.64], !P5 ;  /* 0x2005000034007fae */ /* 0x0003e8000e9a1016 */
[----:B------:R-:W4:Y:S01]  /*24540*/  LDL.LU.64 R146, [R1+0xce8] ;  /* 0x000ce80001927983 */ /* 0x000f220000300a00 */
[----:B------:R-:W-:Y:S01]  /*24550*/  ISETP.GE.U32.AND P5, PT, R252, 0x7ffffe6a, PT ;  /* 0x7ffffe6afc00780c */ /* 0x000fe20003fa6070 */
[----:B-1----:R-:W-:-:S05]  /*24560*/  IMAD.WIDE R52, R2, 0x4, R206 ;  /* 0x0000000402347825 */ /* 0x002fca00078e02ce */
[----:B------:R2:W-:Y:S04]  /*24570*/  STL.64 [R1+0xd08], R52 ;  /* 0x000d083401007387 */ /* 0x0005e80000100a00 */
[----:B------:R-:W4:Y:S01]  /*24580*/  LDL.LU.64 R206, [R1+0xce0] ;  /* 0x000ce00001ce7983 */ /* 0x000f220000300a00 */
[----:B------:R-:W-:Y:S02]  /*24590*/  IADD3 R252, PT, PT, R54, -0x118, RZ ;  /* 0xfffffee836fc7810 */ /* 0x000fe40007ffe0ff */
[----:B------:R-:W1:Y:S01]  /*245a0*/  LDC R54, c[0x0][0x3a0] ;  /* 0x0000e800ff367b82 */ /* 0x000e620000000800 */
[----:B------:R2:W-:Y:S01]  /*245b0*/  LDGSTS.E [R0+0x20054], desc[UR22][R52.64], !P2 ;  /* 0x2005400034007fae */ /* 0x0005e2000d1a1016 */
[----:B------:R-:W-:Y:S01]  /*245c0*/  ISETP.GE.U32.AND P2, PT, R252, 0x7ffffe69, PT ;  /* 0x7ffffe69fc00780c */ /* 0x000fe20003f46070 */
[----:B---3--:R-:W-:-:S02]  /*245d0*/  VIADD R252, R70, 0xfffffee7 ;  /* 0xfffffee746fc7836 */ /* 0x008fc40000000000 */
[----:B--2---:R-:W-:-:S05]  /*245e0*/  IMAD.WIDE R52, R2, 0x4, R162 ;  /* 0x0000000402347825 */ /* 0x004fca00078e02a2 */
[----:B------:R4:W-:Y:S04]  /*245f0*/  STL.64 [R1+0xd00], R52 ;  /* 0x000d003401007387 */ /* 0x0009e80000100a00 */
[----:B------:R4:W-:Y:S04]  /*24600*/  LDGSTS.E [R0+0x20058], desc[UR22][R52.64], !P5 ;  /* 0x2005800034007fae */ /* 0x0009e8000e9a1016 */
[----:B------:R-:W2:Y:S01]  /*24610*/  LDL.LU.64 R70, [R1+0xcd8] ;  /* 0x000cd80001467983 */ /* 0x000ea20000300a00 */
[----:B----4-:R-:W-:Y:S02]  /*24620*/  IMAD.WIDE R52, R2, 0x4, R66 ;  /* 0x0000000402347825 */ /* 0x010fe400078e0242 */
[----:B------:R-:W3:Y:S03]  /*24630*/  LDC R66, c[0x0][0x3a0] ;  /* 0x0000e800ff427b82 */ /* 0x000ee60000000800 */
[----:B------:R4:W-:Y:S04]  /*24640*/  STL.64 [R1+0xcf8], R52 ;  /* 0x000cf83401007387 */ /* 0x0009e80000100a00 */
[----:B------:R-:W2:Y:S01]  /*24650*/  LDL.LU.64 R162, [R1+0xcd0] ;  /* 0x000cd00001a27983 */ /* 0x000ea20000300a00 */
[----:B------:R-:W-:Y:S01]  /*24660*/  ISETP.GE.U32.AND P5, PT, R252, 0x7ffffe68, PT ;  /* 0x7ffffe68fc00780c */ /* 0x000fe20003fa6070 */
[----:B------:R-:W-:-:S02]  /*24670*/  VIADD R252, R55, 0xfffffee6 ;  /* 0xfffffee637fc7836 */ /* 0x000fc40000000000 */
[----:B------:R4:W-:Y:S01]  /*24680*/  LDGSTS.E [R0+0x2005c], desc[UR22][R52.64], !P2 ;  /* 0x2005c00034007fae */ /* 0x0009e2000d1a1016 */
[----:B------:R-:W4:Y:S02]  /*24690*/  LDC R55, c[0x0][0x3a0] ;  /* 0x0000e800ff377b82 */ /* 0x000f240000000800 */
[----:B------:R-:W-:Y:S01]  /*246a0*/  ISETP.GE.U32.AND P2, PT, R252, 0x7ffffe67, PT ;  /* 0x7ffffe67fc00780c */ /* 0x000fe20003f46070 */
[----:B----4-:R-:W-:-:S05]  /*246b0*/  IMAD.WIDE R52, R2, 0x4, R174 ;  /* 0x0000000402347825 */ /* 0x010fca00078e02ae */
[----:B------:R4:W-:Y:S04]  /*246c0*/  STL.64 [R1+0xcf0], R52 ;  /* 0x000cf03401007387 */ /* 0x0009e80000100a00 */
[----:B------:R-:W2:Y:S01]  /*246d0*/  LDL.LU.64 R174, [R1+0xcc8] ;  /* 0x000cc80001ae7983 */ /* 0x000ea20000300a00 */
[----:B-1----:R-:W-:Y:S02]  /*246e0*/  IADD3 R252, PT, PT, R54, -0x11b, RZ ;  /* 0xfffffee536fc7810 */ /* 0x002fe40007ffe0ff */
[----:B------:R-:W1:Y:S01]  /*246f0*/  LDC R54, c[0x0][0x3a0] ;  /* 0x0000e800ff367b82 */ /* 0x000e620000000800 */
[----:B------:R4:W-:Y:S01]  /*24700*/  LDGSTS.E [R0+0x20060], desc[UR22][R52.64], !P5 ;  /* 0x2006000034007fae */ /* 0x0009e2000e9a1016 */
[----:B------:R-:W-:Y:S01]  /*24710*/  ISETP.GE.U32.AND P5, PT, R252, 0x7ffffe66, PT ;  /* 0x7ffffe66fc00780c */ /* 0x000fe20003fa6070 */
[----:B---3--:R-:W-:-:S02]  /*24720*/  VIADD R252, R66, 0xfffffee4 ;  /* 0xfffffee442fc7836 */ /* 0x008fc40000000000 */
[----:B----4-:R-:W-:-:S03]  /*24730*/  IMAD.WIDE R52, R2, 0x4, R146 ;  /* 0x0000000402347825 */ /* 0x010fc600078e0292 */
[----:B------:R-:W3:Y:S02]  /*24740*/  LDC R146, c[0x0][0x3a0] ;  /* 0x0000e800ff927b82 */ /* 0x000ee40000000800 */
[----:B------:R4:W-:Y:S04]  /*24750*/  STL.64 [R1+0xce8], R52 ;  /* 0x000ce83401007387 */ /* 0x0009e80000100a00 */
[----:B------:R4:W-:Y:S04]  /*24760*/  LDGSTS.E [R0+0x20064], desc[UR22][R52.64], !P2 ;  /* 0x2006400034007fae */ /* 0x0009e8000d1a1016 */
[----:B------:R-:W2:Y:S01]  /*24770*/  LDL.LU.64 R66, [R1+0xcc0] ;  /* 0x000cc00001427983 */ /* 0x000ea20000300a00 */
[----:B------:R-:W-:Y:S01]  /*24780*/  ISETP.GE.U32.AND P2, PT, R252, 0x7ffffe65, PT ;  /* 0x7ffffe65fc00780c */ /* 0x000fe20003f46070 */
[----:B----4-:R-:W-:-:S05]  /*24790*/  IMAD.WIDE R52, R2, 0x4, R206 ;  /* 0x0000000402347825 */ /* 0x010fca00078e02ce */
[----:B------:R2:W-:Y:S04]  /*247a0*/  STL.64 [R1+0xce0], R52 ;  /* 0x000ce03401007387 */ /* 0x0005e80000100a00 */
[----:B------:R-:W4:Y:S01]  /*247b0*/  LDL.LU.64 R206, [R1+0xcb8] ;  /* 0x000cb80001ce7983 */ /* 0x000f220000300a00 */
[----:B------:R-:W-:Y:S02]  /*247c0*/  VIADD R252, R55, 0xfffffee3 ;  /* 0xfffffee337fc7836 */ /* 0x000fe40000000000 */
[----:B------:R-:W2:Y:S01]  /*247d0*/  LDC R55, c[0x0][0x3a0] ;  /* 0x0000e800ff377b82 */ /* 0x000ea20000000800 */
[----:B------:R2:W-:Y:S02]  /*247e0*/  LDGSTS.E [R0+0x20068], desc[UR22][R52.64], !P5 ;  /* 0x2006800034007fae */ /* 0x0005e4000e9a1016 */
[----:B------:R-:W-:-:S02]  /*247f0*/  ISETP.GE.U32.AND P5, PT, R252, 0x7ffffe64, PT ;  /* 0x7ffffe64fc00780c */ /* 0x000fc40003fa6070 */
[----:B-1----:R-:W-:-:S03]  /*24800*/  IADD3 R252, PT, PT, R54, -0x11e, RZ ;  /* 0xfffffee236fc7810 */ /* 0x002fc60007ffe0ff */
[----:B------:R-:W1:Y:S01]  /*24810*/  LDC R54, c[0x0][0x3a0] ;  /* 0x0000e800ff367b82 */ /* 0x000e620000000800 */
[----:B--2---:R-:W-:-:S05]  /*24820*/  IMAD.WIDE R52, R2, 0x4, R70 ;  /* 0x0000000402347825 */ /* 0x004fca00078e0246 */
[----:B------:R2:W-:Y:S04]  /*24830*/  STL.64 [R1+0xcd8], R52 ;  /* 0x000cd83401007387 */ /* 0x0005e80000100a00 */
[----:B------:R2:W-:Y:S04]  /*24840*/  LDGSTS.E [R0+0x2006c], desc[UR22][R52.64], !P2 ;  /* 0x2006c00034007fae */ /* 0x0005e8000d1a1016 */
[----:B------:R-:W4:Y:S01]  /*24850*/  LDL.LU.64 R70, [R1+0xcb0] ;  /* 0x000cb00001467983 */ /* 0x000f220000300a00 */
[----:B------:R-:W-:Y:S01]  /*24860*/  ISETP.GE.U32.AND P2, PT, R252, 0x7ffffe63, PT ;  /* 0x7ffffe63fc00780c */ /* 0x000fe20003f46070 */
[----:B---3--:R-:W-:-:S02]  /*24870*/  VIADD R252, R146, 0xfffffee1 ;  /* 0xfffffee192fc7836 */ /* 0x008fc40000000000 */
[----:B--2---:R-:W-:Y:S02]  /*24880*/  IMAD.WIDE R52, R2, 0x4, R162 ;  /* 0x0000000402347825 */ /* 0x004fe400078e02a2 */
[----:B------:R-:W2:Y:S03]  /*24890*/  LDC R162, c[0x0][0x3a0] ;  /* 0x0000e800ffa27b82 */ /* 0x000ea60000000800 */
[----:B------:R3:W-:Y:S04]  /*248a0*/  STL.64 [R1+0xcd0], R52 ;  /* 0x000cd03401007387 */ /* 0x0007e80000100a00 */
[----:B------:R-:W4:Y:S04]  /*248b0*/  LDL.LU.64 R146, [R1+0xca8] ;  /* 0x000ca80001927983 */ /* 0x000f280000300a00 */
[----:B------:R3:W-:Y:S01]  /*248c0*/  LDGSTS.E [R0+0x20070], desc[UR22][R52.64], !P5 ;  /* 0x2007000034007fae */ /* 0x0007e2000e9a1016 */
[----:B------:R-:W-:Y:S01]  /*248d0*/  ISETP.GE.U32.AND P5, PT, R252, 0x7ffffe62, PT ;  /* 0x7ffffe62fc00780c */ /* 0x000fe20003fa6070 */
[----:B---3--:R-:W-:-:S05]  /*248e0*/  IMAD.WIDE R52, R2, 0x4, R174 ;  /* 0x0000000402347825 */ /* 0x008fca00078e02ae */
        /* <DEDUP_REMOVED lines=8> */
[----:B---3--:R-:W-:-:S05]  /*24970*/  IMAD.WIDE R52, R2, 0x4, R66 ;  /* 0x0000000402347825 */ /* 0x008fca00078e0242 */
[----:B------:R4:W-:Y:S04]  /*24980*/  STL.64 [R1+0xcc0], R52 ;  /* 0x000cc03401007387 */ /* 0x0009e80000100a00 */
[----:B------:R4:W-:Y:S04]  /*24990*/  LDGSTS.E [R0+0x20078], desc[UR22][R52.64], !P5 ;  /* 0x2007800034007fae */ /* 0x0009e8000e9a1016 */
[----:B------:R-:W3:Y:S01]  /*249a0*/  LDL.LU.64 R66, [R1+0xc98] ;  /* 0x000c980001427983 */ /* 0x000ee20000300a00 */
[----:B------:R-:W-:Y:S01]  /*249b0*/  ISETP.GE.U32.AND P5, PT, R252, 0x7ffffe60, PT ;  /* 0x7ffffe60fc00780c */ /* 0x000fe20003fa6070 */
[----:B----4-:R-:W-:-:S05]  /*249c0*/  IMAD.WIDE R52, R2, 0x4, R206 ;  /* 0x0000000402347825 */ /* 0x010fca00078e02ce */
[----:B------:R4:W-:Y:S04]  /*249d0*/  STL.64 [R1+0xcb8], R52 ;  /* 0x000cb83401007387 */ /* 0x0009e80000100a00 */
[----:B------:R-:W3:Y:S04]  /*249e0*/  LDL.LU.64 R206, [R1+0xc90] ;  /* 0x000c900001ce7983 */ /* 0x000ee80000300a00 */
[----:B------:R4:W-:Y:S01]  /*249f0*/  LDGSTS.E [R0+0x2007c], desc[UR22][R52.64], !P2 ;  /* 0x2007c00034007fae */ /* 0x0009e2000d1a1016 */
[----:B--2---:R-:W-:Y:S02]  /*24a00*/  VIADD R252, R162, 0xfffffede ;  /* 0xfffffedea2fc7836 */ /* 0x004fe40000000000 */
[----:B----4-:R-:W-:-:S02]  /*24a10*/  IMAD.WIDE R52, R2, 0x4, R70 ;  /* 0x0000000402347825 */ /* 0x010fc400078e0246 */
[----:B------:R-:W2:Y:S03]  /*24a20*/  LDC R70, c[0x0][0x3a0] ;  /* 0x0000e800ff467b82 */ /* 0x000ea60000000800 */
[----:B------:R4:W-:Y:S04]  /*24a30*/  STL.64 [R1+0xcb0], R52 ;  /* 0x000cb03401007387 */ /* 0x0009e80000100a00 */
[----:B------:R4:W-:Y:S04]  /*24a40*/  LDGSTS.E [R0+0x20080], desc[UR22][R52.64], !P5 ;  /* 0x2008000034007fae */ /* 0x0009e8000e9a1016 */
[----:B------:R-:W3:Y:S01]  /*24a50*/  LDL.LU.64 R162, [R1+0xc88] ;  /* 0x000c880001a27983 */ /* 0x000ee20000300a00 */
[----:B----4-:R-:W-:-:S05]  /*24a60*/  IMAD.WIDE R52, R2, 0x4, R146 ;  /* 0x0000000402347825 */ /* 0x010fca00078e0292 */
[----:B------:R4:W-:Y:S04]  /*24a70*/  STL.64 [R1+0xca8], R52 ;  /* 0x000ca83401007387 */ /* 0x0009e80000100a00 */
[----:B------:R-:W3:Y:S01]  /*24a80*/  LDL.LU.64 R146, [R1+0xc80] ;  /* 0x000c800001927983 */ /* 0x000ee20000300a00 */
[----:B------:R-:W-:Y:S01]  /*24a90*/  ISETP.GE.U32.AND P2, PT, R252, 0x7ffffe5f, PT ;  /* 0x7ffffe5ffc00780c */ /* 0x000fe20003f46070 */
[----:B------:R-:W-:Y:S02]  /*24aa0*/  VIADD R252, R55, 0xfffffedd ;  /* 0xfffffedd37fc7836 */ /* 0x000fe40000000000 */
[----:B------:R-:W4:Y:S03]  /*24ab0*/  LDC R55, c[0x0][0x3a0] ;  /* 0x0000e800ff377b82 */ /* 0x000f260000000800 */
[----:B------:R-:W-:-:S02]  /*24ac0*/  ISETP.GE.U32.AND P5, PT, R252, 0x7ffffe5e, PT ;  /* 0x7ffffe5efc00780c */ /* 0x000fc40003fa6070 */
[----:B-1----:R-:W-:-:S03]  /*24ad0*/  IADD3 R252, PT, PT, R54, -0x124, RZ ;  /* 0xfffffedc36fc7810 */ /* 0x002fc60007ffe0ff */
[----:B------:R-:W1:Y:S02]  /*24ae0*/  LDC R54, c[0x0][0x3a0] ;  /* 0x0000e800ff367b82 */ /* 0x000e640000000800 */
[----:B------:R4:W-:Y:S01]  /*24af0*/  LDGSTS.E [R0+0x20084], desc[UR22][R52.64], !P2 ;  /* 0x2008400034007fae */ /* 0x0009e2000d1a1016 */
[----:B------:R-:W-:Y:S01]  /*24b00*/  ISETP.GE.U32.AND P2, PT, R252, 0x7ffffe5d, PT ;  /* 0x7ffffe5dfc00780c */ /* 0x000fe20003f46070 */
[----:B--2---:R-:W-:Y:S02]  /*24b10*/  VIADD R252, R70, 0xfffffedb ;  /* 0xfffffedb46fc7836 */ /* 0x004fe40000000000 */
[----:B----4-:R-:W-:-:S05]  /*24b20*/  IMAD.WIDE R52, R2, 0x4, R174 ;  /* 0x0000000402347825 */ /* 0x010fca00078e02ae */
[----:B------:R3:W-:Y:S04]  /*24b30*/  STL.64 [R1+0xca0], R52 ;  /* 0x000ca03401007387 */ /* 0x0007e80000100a00 */
[----:B------:R-:W2:Y:S04]  /*24b40*/  LDL.LU.64 R70, [R1+0xc78] ;  /* 0x000c780001467983 */ /* 0x000ea80000300a00 */
[----:B------:R3:W-:Y:S01]  /*24b50*/  LDGSTS.E [R0+0x20088], desc[UR22][R52.64], !P5 ;  /* 0x2008800034007fae */ /* 0x0007e2000e9a1016 */
[----:B------:R-:W-:Y:S01]  /*24b60*/  ISETP.GE.U32.AND P5, PT, R252, 0x7ffffe5c, PT ;  /* 0x7ffffe5cfc00780c */ /* 0x000fe20003fa6070 */
[----:B------:R-:W-:-:S02]  /*24b70*/  VIADD R252, R55, 0xfffffeda ;  /* 0xfffffeda37fc7836 */ /* 0x000fc40000000000 */
[----:B------:R-:W4:Y:S01]  /*24b80*/  LDC R55, c[0x0][0x3a0] ;  /* 0x0000e800ff377b82 */ /* 0x000f220000000800 */
[----:B---3--:R-:W-:-:S07]  /*24b90*/  IMAD.WIDE R52, R2, 0x4, R66 ;  /* 0x0000000402347825 */ /* 0x008fce00078e0242 */
[----:B------:R-:W3:Y:S01]  /*24ba0*/  LDC R66, c[0x0][0x3a0] ;  /* 0x0000e800ff427b82 */ /* 0x000ee20000000800 */
[----:B------:R1:W-:Y:S04]  /*24bb0*/  STL.64 [R1+0xc98], R52 ;  /* 0x000c983401007387 */ /* 0x0003e80000100a00 */
[----:B------:R1:W-:Y:S04]  /*24bc0*/  LDGSTS.E [R0+0x2008c], desc[UR22][R52.64], !P2 ;  /* 0x2008c00034007fae */ /* 0x0003e8000d1a1016 */
[----:B------:R-:W2:Y:S01]  /*24bd0*/  LDL.LU.64 R174, [R1+0xc70] ;  /* 0x000c700001ae7983 */ /* 0x000ea20000300a00 */
[----:B------:R-:W-:Y:S01]  /*24be0*/  ISETP.GE.U32.AND P2, PT, R252, 0x7ffffe5b, PT ;  /* 0x7ffffe5bfc00780c */ /* 0x000fe20003f46070 */
[----:B-1----:R-:W-:-:S05]  /*24bf0*/  IMAD.WIDE R52, R2, 0x4, R206 ;  /* 0x0000000402347825 */ /* 0x002fca00078e02ce */
[----:B------:R1:W-:Y:S04]  /*24c00*/  STL.64 [R1+0xc90], R52 ;  /* 0x000c903401007387 */ /* 0x0003e80000100a00 */
[----:B------:R-:W2:Y:S01]  /*24c10*/  LDL.LU.64 R206, [R1+0xc68] ;  /* 0x000c680001ce7983 */ /* 0x000ea20000300a00 */
[----:B------:R-:W-:Y:S02]  /*24c20*/  IADD3 R252, PT, PT, R54, -0x127, RZ ;  /* 0xfffffed936fc7810 */ /* 0x000fe40007ffe0ff */
[----:B------:R-:W2:Y:S01]  /*24c30*/  LDC R54, c[0x0][0x3a0] ;  /* 0x0000e800ff367b82 */ /* 0x000ea20000000800 */
[----:B------:R1:W-:Y:S01]  /*24c40*/  LDGSTS.E [R0+0x20090], desc[UR22][R52.64], !P5 ;  /* 0x2009000034007fae */ /* 0x0003e2000e9a1016 */
[----:B------:R-:W-:Y:S01]  /*24c50*/  ISETP.GE.U32.AND P5, PT, R252, 0x7ffffe5a, PT ;  /* 0x7ffffe5afc00780c */ /* 0x000fe20003fa6070 */
[----:B---3--:R-:W-:-:S02]  /*24c60*/  VIADD R252, R66, 0xfffffed8 ;  /* 0xfffffed842fc7836 */ /* 0x008fc40000000000 */
[----:B-1----:R-:W-:-:S05]  /*24c70*/  IMAD.WIDE R52, R2, 0x4, R162 ;  /* 0x0000000402347825 */ /* 0x002fca00078e02a2 */
[----:B------:R1:W-:Y:S04]  /*24c80*/  STL.64 [R1+0xc88], R52 ;  /* 0x000c883401007387 */ /* 0x0003e80000100a00 */
[----:B------:R1:W-:Y:S04]  /*24c90*/  LDGSTS.E [R0+0x20094], desc[UR22][R52.64], !P2 ;  /* 0x2009400034007fae */ /* 0x0003e8000d1a1016 */
[----:B------:R-:W3:Y:S01]  /*24ca0*/  LDL.LU.64 R66, [R1+0xc60] ;  /* 0x000c600001427983 */ /* 0x000ee20000300a00 */
[----:B-1----:R-:W-:Y:S02]  /*24cb0*/  IMAD.WIDE R52, R2, 0x4, R146 ;  /* 0x0000000402347825 */ /* 0x002fe400078e0292 */
[----:B------:R-:W1:Y:S03]  /*24cc0*/  LDC R146, c[0x0][0x3a0] ;  /* 0x0000e800ff927b82 */ /* 0x000e660000000800 */
[----:B------:R2:W-:Y:S04]  /*24cd0*/  STL.64 [R1+0xc80], R52 ;  /* 0x000c803401007387 */ /* 0x0005e80000100a00 */
[----:B------:R-:W3:Y:S01]  /*24ce0*/  LDL.LU.64 R162, [R1+0xc58] ;  /* 0x000c580001a27983 */ /* 0x000ee20000300a00 */
[----:B------:R-:W-:Y:S01]  /*24cf0*/  ISETP.GE.U32.AND P2, PT, R252, 0x7ffffe59, PT ;  /* 0x7ffffe59fc00780c */ /* 0x000fe20003f46070 */
[----:B----4-:R-:W-:-:S02]  /*24d00*/  VIADD R252, R55, 0xfffffed7 ;  /* 0xfffffed737fc7836 */ /* 0x010fc40000000000 */
[----:B------:R2:W-:Y:S01]  /*24d10*/  LDGSTS.E [R0+0x20098], desc[UR22][R52.64], !P5 ;  /* 0x2009800034007fae */ /* 0x0005e2000e9a1016 */
[----:B------:R-:W4:Y:S02]  /*24d20*/  LDC R55, c[0x0][0x3a0] ;  /* 0x0000e800ff377b82 */ /* 0x000f240000000800 */
[----:B------:R-:W-:Y:S01]  /*24d30*/  ISETP.GE.U32.AND P5, PT, R252, 0x7ffffe58, PT ;  /* 0x7ffffe58fc00780c */ /* 0x000fe20003fa6070 */
[----:B--2---:R-:W-:-:S05]  /*24d40*/  IMAD.WIDE R52, R2, 0x4, R70 ;  /* 0x0000000402347825 */ /* 0x004fca00078e0246 */
[----:B------:R2:W-:Y:S04]  /*24d50*/  STL.64 [R1+0xc78], R52 ;  /* 0x000c783401007387 */ /* 0x0005e80000100a00 */
[----:B------:R-:W3:Y:S01]  /*24d60*/  LDL.LU.64 R70, [R1+0xc50] ;  /* 0x000c500001467983 */ /* 0x000ee20000300a00 */
[----:B------:R-:W-:Y:S02]  /*24d70*/  IADD3 R252, PT, PT, R54, -0x12a, RZ ;  /* 0xfffffed636fc7810 */ /* 0x000fe40007ffe0ff */
[----:B------:R-:W2:Y:S01]  /*24d80*/  LDC R54, c[0x0][0x3a0] ;  /* 0x0000e800ff367b82 */ /* 0x000ea20000000800 */
[----:B------:R2:W-:Y:S01]  /*24d90*/  LDGSTS.E [R0+0x2009c], desc[UR22][R52.64], !P2 ;  /* 0x2009c00034007fae */ /* 0x0005e2000d1a1016 */
[----:B------:R-:W-:Y:S01]  /*24da0*/  ISETP.GE.U32.AND P2, PT, R252, 0x7ffffe57, PT ;  /* 0x7ffffe57fc00780c */ /* 0x000fe20003f46070 */
[----:B-1----:R-:W-:-:S05]  /*24db0*/  VIADD R252, R146, 0xfffffed5 ;  /* 0xfffffed592fc7836 */ /* 0x002fca0000000000 */
        /* <DEDUP_REMOVED lines=8> */
[----:B------:R-:W2:Y:S01]  /*24e40*/  LDL.LU.64 R206, [R1+0xc40] ;  /* 0x000c400001ce7983 */ /* 0x000ea20000300a00 */
[----:B----4-:R-:W-:Y:S02]  /*24e50*/  VIADD R252, R55, 0xfffffed4 ;  /* 0xfffffed437fc7836 */ /* 0x010fe40000000000 */
[----:B------:R-:W4:Y:S01]  /*24e60*/  LDC R55, c[0x0][0x3a0] ;  /* 0x0000e800ff377b82 */ /* 0x000f220000000800 */
[----:B------:R3:W-:Y:S02]  /*24e70*/  LDGSTS.E [R0+0x200a4], desc[UR22][R52.64], !P2 ;  /* 0x200a400034007fae */ /* 0x0007e4000d1a1016 */
[----:B------:R-:W-:-:S02]  /*24e80*/  ISETP.GE.U32.AND P2, PT, R252, 0x7ffffe55, PT ;  /* 0x7ffffe55fc00780c */ /* 0x000fc40003f46070 */
[----:B------:R-:W-:-:S03]  /*24e90*/  IADD3 R252, PT, PT, R54, -0x12d, RZ ;  /* 0xfffffed336fc7810 */ /* 0x000fc60007ffe0ff */
[----:B------:R-:W3:Y:S02]  /*24ea0*/  LDC R54, c[0x0][0x3a0] ;  /* 0x0000e800ff367b82 */ /* 0x000ee40000000800 */
[----:B---3--:R-:W-:-:S05]  /*24eb0*/  IMAD.WIDE R52, R2, 0x4, R66 ;  /* 0x0000000402347825 */ /* 0x008fca00078e0242 */
[----:B------:R3:W-:Y:S04]  /*24ec0*/  STL.64 [R1+0xc60], R52 ;  /* 0x000c603401007387 */ /* 0x0007e80000100a00 */
[----:B------:R3:W-:Y:S04]  /*24ed0*/  LDGSTS.E [R0+0x200a8], desc[UR22][R52.64], !P5 ;  /* 0x200a800034007fae */ /* 0x0007e8000e9a1016 */
[----:B------:R-:W2:Y:S01]  /*24ee0*/  LDL.LU.64 R66, [R1+0xc38] ;  /* 0x000c380001427983 */ /* 0x000ea20000300a00 */
[----:B------:R-:W-:Y:S01]  /*24ef0*/  ISETP.GE.U32.AND P5, PT, R252, 0x7ffffe54, PT ;  /* 0x7ffffe54fc00780c */ /* 0x000fe20003fa6070 */
[----:B-1----:R-:W-:-:S02]  /*24f00*/  VIADD R252, R146, 0xfffffed2 ;  /* 0xfffffed292fc7836 */ /* 0x002fc40000000000 */
[----:B---3--:R-:W-:-:S05]  /*24f10*/  IMAD.WIDE R52, R2, 0x4, R162 ;  /* 0x0000000402347825 */ /* 0x008fca00078e02a2 */
[----:B------:R1:W-:Y:S04]  /*24f20*/  STL.64 [R1+0xc58], R52 ;  /* 0x000c583401007387 */ /* 0x0003e80000100a00 */
[----:B------:R-:W3:Y:S04]  /*24f30*/  LDL.LU.64 R146, [R1+0xc30] ;  /* 0x000c300001927983 */ /* 0x000ee80000300a00 */
[----:B------:R1:W-:Y:S01]  /*24f40*/  LDGSTS.E [R0+0x200ac], desc[UR22][R52.64], !P2 ;  /* 0x200ac00034007fae */ /* 0x0003e2000d1a1016 */
[----:B------:R-:W-:Y:S01]  /*24f50*/  ISETP.GE.U32.AND P2, PT, R252, 0x7ffffe53, PT ;  /* 0x7ffffe53fc00780c */ /* 0x000fe20003f46070 */
[----:B-1----:R-:W-:-:S02]  /*24f60*/  IMAD.WIDE R52, R2, 0x4, R70 ;  /* 0x0000000402347825 */ /* 0x002fc400078e0246 */
[----:B------:R-:W1:Y:S03]  /*24f70*/  LDC R70, c[0x0][0x3a0] ;  /* 0x0000e800ff467b82 */ /* 0x000e660000000800 */
[----:B------:R1:W-:Y:S04]  /*24f80*/  STL.64 [R1+0xc50], R52 ;  /* 0x000c503401007387 */ /* 0x0003e80000100a00 */
[----:B------:R-:W3:Y:S01]  /*24f90*/  LDL.LU.64 R162, [R1+0xc28] ;  /* 0x000c280001a27983 */ /* 0x000ee20000300a00 */
[----:B----4-:R-:W-:Y:S02]  /*24fa0*/  VIADD R252, R55, 0xfffffed1 ;  /* 0xfffffed137fc7836 */ /* 0x010fe40000000000 */
[----:B------:R-:W4:Y:S01]  /*24fb0*/  LDC R55, c[0x0][0x3a0] ;  /* 0x0000e800ff377b82 */ /* 0x000f220000000800 */
[----:B------:R1:W-:Y:S02]  /*24fc0*/  LDGSTS.E [R0+0x200b0], desc[UR22][R52.64], !P5 ;  /* 0x200b000034007fae */ /* 0x0003e4000e9a1016 */
[----:B------:R-:W-:-:S02]  /*24fd0*/  ISETP.GE.U32.AND P5, PT, R252, 0x7ffffe52, PT ;  /* 0x7ffffe52fc00780c */ /* 0x000fc40003fa6070 */
[----:B------:R-:W-:-:S03]  /*24fe0*/  IADD3 R252, PT, PT, R54, -0x130, RZ ;  /* 0xfffffed036fc7810 */ /* 0x000fc60007ffe0ff */
[----:B------:R-:W1:Y:S02]  /*24ff0*/  LDC R54, c[0x0][0x3a0] ;  /* 0x0000e800ff367b82 */ /* 0x000e640000000800 */
[----:B-1----:R-:W-:-:S05]  /*25000*/  IMAD.WIDE R52, R2, 0x4, R174 ;  /* 0x0000000402347825 */ /* 0x002fca00078e02ae */
[----:B------:R2:W-:Y:S04]  /*25010*/  STL.64 [R1+0xc48], R52 ;  /* 0x000c483401007387 */ /* 0x0005e80000100a00 */
[----:B------:R2:W-:Y:S04]  /*25020*/  LDGSTS.E [R0+0x200b4], desc[UR22][R52.64], !P2 ;  /* 0x200b400034007fae */ /* 0x0005e8000d1a1016 */
[----:B------:R-:W3:Y:S01]  /*25030*/  LDL.LU.64 R174, [R1+0xc20] ;  /* 0x000c200001ae7983 */ /* 0x000ee20000300a00 */
[----:B------:R-:W-:Y:S01]  /*25040*/  ISETP.GE.U32.AND P2, PT, R252, 0x7ffffe51, PT ;  /* 0x7ffffe51fc00780c */ /* 0x000fe20003f46070 */
[----:B------:R-:W-:-:S02]  /*25050*/  VIADD R252, R70, 0xfffffecf ;  /* 0xfffffecf46fc7836 */ /* 0x000fc40000000000 */
[----:B--2---:R-:W-:-:S05]  /*25060*/  IMAD.WIDE R52, R2, 0x4, R206 ;  /* 0x0000000402347825 */ /* 0x004fca00078e02ce */
[----:B------:R1:W-:Y:S04]  /*25070*/  STL.64 [R1+0xc40], R52 ;  /* 0x000c403401007387 */ /* 0x0003e80000100a00 */
[----:B------:R-:W2:Y:S04]  /*25080*/  LDL.LU.64 R70, [R1+0xc18] ;  /* 0x000c180001467983 */ /* 0x000ea80000300a00 */
[----:B------:R1:W-:Y:S02]  /*25090*/  LDGSTS.E [R0+0x200b8], desc[UR22][R52.64], !P5 ;  /* 0x200b800034007fae */ /* 0x0003e4000e9a1016 */
[----:B-1----:R-:W-:-:S02]  /*250a0*/  IMAD.WIDE R52, R2, 0x4, R66 ;  /* 0x0000000402347825 */ /* 0x002fc400078e0242 */
[----:B------:R-:W1:Y:S03]  /*250b0*/  LDC R66, c[0x0][0x3a0] ;  /* 0x0000e800ff427b82 */ /* 0x000e660000000800 */
[----:B------:R3:W-:Y:S04]  /*250c0*/  STL.64 [R1+0xc38], R52 ;  /* 0x000c383401007387 */ /* 0x0007e80000100a00 */
[----:B------:R3:W-:Y:S04]  /*250d0*/  LDGSTS.E [R0+0x200bc], desc[UR22][R52.64], !P2 ;  /* 0x200bc00034007fae */ /* 0x0007e8000d1a1016 */
[----:B------:R-:W2:Y:S01]  /*250e0*/  LDL.LU.64 R206, [R1+0xc10] ;  /* 0x000c100001ce7983 */ /* 0x000ea20000300a00 */
[----:B---3--:R-:W-:-:S05]  /*250f0*/  IMAD.WIDE R52, R2, 0x4, R146 ;  /* 0x0000000402347825 */ /* 0x008fca00078e0292 */
[----:B------:R3:W-:Y:S04]  /*25100*/  STL.64 [R1+0xc30], R52 ;  /* 0x000c303401007387 */ /* 0x0007e80000100a00 */
[----:B------:R-:W2:Y:S01]  /*25110*/  LDL.LU.64 R146, [R1+0xc08] ;  /* 0x000c080001927983 */ /* 0x000ea20000300a00 */
[----:B------:R-:W-:Y:S01]  /*25120*/  ISETP.GE.U32.AND P5, PT, R252, 0x7ffffe50, PT ;  /* 0x7ffffe50fc00780c */ /* 0x000fe20003fa6070 */
[----:B----4-:R-:W-:Y:S02]  /*25130*/  VIADD R252, R55, 0xfffffece ;  /* 0xfffffece37fc7836 */ /* 0x010fe40000000000 */
[----:B------:R-:W4:Y:S03]  /*25140*/  LDC R55, c[0x0][0x3a0] ;  /* 0x0000e800ff377b82 */ /* 0x000f260000000800 */
[----:B------:R-:W-:-:S02]  /*25150*/  ISETP.GE.U32.AND P2, PT, R252, 0x7ffffe4f, PT ;  /* 0x7ffffe4ffc00780c */ /* 0x000fc40003f46070 */
[----:B------:R-:W-:-:S03]  /*25160*/  IADD3 R252, PT, PT, R54, -0x133, RZ ;  /* 0xfffffecd36fc7810 */ /* 0x000fc60007ffe0ff */
[----:B------:R-:W2:Y:S02]  /*25170*/  LDC R54, c[0x0][0x3a0] ;  /* 0x0000e800ff367b82 */ /* 0x000ea40000000800 */
[----:B------:R3:W-:Y:S01]  /*25180*/  LDGSTS.E [R0+0x200c0], desc[UR22][R52.64], !P5 ;  /* 0x200c000034007fae */ /* 0x0007e2000e9a1016 */
[----:B------:R-:W-:Y:S01]  /*25190*/  ISETP.GE.U32.AND P5, PT, R252, 0x7ffffe4e, PT ;  /* 0x7ffffe4efc00780c */ /* 0x000fe20003fa6070 */
[----:B-1----:R-:W-:Y:S02]  /*251a0*/  VIADD R252, R66, 0xfffffecc ;  /* 0xfffffecc42fc7836 */ /* 0x002fe40000000000 */
[----:B---3--:R-:W-:Y:S02]  /*251b0*/  IMAD.WIDE R52, R2, 0x4, R162 ;  /* 0x0000000402347825 */ /* 0x008fe400078e02a2 */
[----:B------:R-:W1:Y:S03]  /*251c0*/  LDC R162, c[0x0][0x3a0] ;  /* 0x0000e800ffa27b82 */ /* 0x000e660000000800 */
[----:B------:R3:W-:Y:S04]  /*251d0*/  STL.64 [R1+0xc28], R52 ;  /* 0x000c283401007387 */ /* 0x0007e80000100a00 */
[----:B------:R-:W2:Y:S04]  /*251e0*/  LDL.LU.64 R66, [R1+0xc00] ;  /* 0x000c000001427983 */ /* 0x000ea80000300a00 */
[----:B------:R3:W-:Y:S01]  /*251f0*/  LDGSTS.E [R0+0x200c4], desc[UR22][R52.64], !P2 ;  /* 0x200c400034007fae */ /* 0x0007e2000d1a1016 */
[----:B------:R-:W-:Y:S01]  /*25200*/  ISETP.GE.U32.AND P2, PT, R252, 0x7ffffe4d, PT ;  /* 0x7ffffe4dfc00780c */ /* 0x000fe20003f46070 */
[----:B----4-:R-:W-:-:S02]  /*25210*/  VIADD R252, R55, 0xfffffecb ;  /* 0xfffffecb37fc7836 */ /* 0x010fc40000000000 */
[----:B------:R-:W4:Y:S01]  /*25220*/  LDC R55, c[0x0][0x3a0] ;  /* 0x0000e800ff377b82 */ /* 0x000f220000000800 */
[----:B---3--:R-:W-:-:S05]  /*25230*/  IMAD.WIDE R52, R2, 0x4, R174 ;  /* 0x0000000402347825 */ /* 0x008fca00078e02ae */
        /* <DEDUP_REMOVED lines=8> */
[----:B------:R-:W-:Y:S02]  /*252c0*/  IADD3 R252, PT, PT, R54, -0x136, RZ ;  /* 0xfffffeca36fc7810 */ /* 0x000fe40007ffe0ff */
[----:B------:R-:W2:Y:S02]  /*252d0*/  LDC R54, c[0x0][0x3a0] ;  /* 0x0000e800ff367b82 */ /* 0x000ea40000000800 */
[----:B------:R-:W-:Y:S01]  /*252e0*/  ISETP.GE.U32.AND P2, PT, R252, 0x7ffffe4b, PT ;  /* 0x7ffffe4bfc00780c */ /* 0x000fe20003f46070 */
[----:B-1----:R-:W-:-:S02]  /*252f0*/  VIADD R252, R162, 0xfffffec9 ;  /* 0xfffffec9a2fc7836 */ /* 0x002fc40000000000 */
[----:B--2---:R-:W-:-:S05]  /*25300*/  IMAD.WIDE R52, R2, 0x4, R206 ;  /* 0x0000000402347825 */ /* 0x004fca00078e02ce */
[----:B------:R1:W-:Y:S04]  /*25310*/  STL.64 [R1+0xc10], R52 ;  /* 0x000c103401007387 */ /* 0x0003e80000100a00 */
[----:B------:R1:W-:Y:S04]  /*25320*/  LDGSTS.E [R0+0x200d0], desc[UR22][R52.64], !P5 ;  /* 0x200d000034007fae */ /* 0x0003e8000e9a1016 */
[----:B------:R-:W2:Y:S01]  /*25330*/  LDL.LU.64 R206, [R1+0xbe8] ;  /* 0x000be80001ce7983 */ /* 0x000ea20000300a00 */
[----:B-1----:R-:W-:Y:S02]  /*25340*/  IMAD.WIDE R52, R2, 0x4, R146 ;  /* 0x0000000402347825 */ /* 0x002fe400078e0292 */
[----:B------:R-:W1:Y:S03]  /*25350*/  LDC R146, c[0x0][0x3a0] ;  /* 0x0000e800ff927b82 */ /* 0x000e660000000800 */
[----:B------:R4:W-:Y:S04]  /*25360*/  STL.64 [R1+0xc08], R52 ;  /* 0x000c083401007387 */ /* 0x0009e80000100a00 */
[----:B------:R-:W2:Y:S01]  /*25370*/  LDL.LU.64 R162, [R1+0xbe0] ;  /* 0x000be00001a27983 */ /* 0x000ea20000300a00 */
[----:B------:R-:W-:Y:S01]  /*25380*/  ISETP.GE.U32.AND P5, PT, R252, 0x7ffffe4a, PT ;  /* 0x7ffffe4afc00780c */ /* 0x000fe20003fa6070 */
[----:B----4-:R-:W-:-:S02]  /*25390*/  VIADD R252, R55, 0xfffffec8 ;  /* 0xfffffec837fc7836 */ /* 0x010fc40000000000 */
[----:B------:R4:W-:Y:S01]  /*253a0*/  LDGSTS.E [R0+0x200d4], desc[UR22][R52.64], !P2 ;  /* 0x200d400034007fae */ /* 0x0009e2000d1a1016 */
[----:B------:R-:W3:Y:S02]  /*253b0*/  LDC R55, c[0x0][0x3a0] ;  /* 0x0000e800ff377b82 */ /* 0x000ee40000000800 */
[----:B------:R-:W-:Y:S01]  /*253c0*/  ISETP.GE.U32.AND P2, PT, R252, 0x7ffffe49, PT ;  /* 0x7ffffe49fc00780c */ /* 0x000fe20003f46070 */
[----:B----4-:R-:W-:-:S05]  /*253d0*/  IMAD.WIDE R52, R2, 0x4, R66 ;  /* 0x0000000402347825 */ /* 0x010fca00078e0242 */
[----:B------:R3:W-:Y:S04]  /*253e0*/  STL.64 [R1+0xc00], R52 ;  /* 0x000c003401007387 */ /* 0x0007e80000100a00 */
[----:B------:R-:W4:Y:S01]  /*253f0*/  LDL.LU.64 R66, [R1+0xbd8] ;  /* 0x000bd80001427983 */ /* 0x000f220000300a00 */
[----:B------:R-:W-:Y:S02]  /*25400*/  IADD3 R252, PT, PT, R54, -0x139, RZ ;  /* 0xfffffec736fc7810 */ /* 0x000fe40007ffe0ff */
[----:B------:R-:W3:Y:S01]  /*25410*/  LDC R54, c[0x0][0x3a0] ;  /* 0x0000e800ff367b82 */ /* 0x000ee20000000800 */
[----:B------:R3:W-:Y:S01]  /*25420*/  LDGSTS.E [R0+0x200d8], desc[UR22][R52.64], !P5 ;  /* 0x200d800034007fae */ /* 0x0007e2000e9a1016 */
[----:B------:R-:W-:Y:S01]  /*25430*/  ISETP.GE.U32.AND P5, PT, R252, 0x7ffffe48, PT ;  /* 0x7ffffe48fc00780c */ /* 0x000fe20003fa6070 */
[----:B-1----:R-:W-:-:S02]  /*25440*/  VIADD R252, R146, 0xfffffec6 ;  /* 0xfffffec692fc7836 */ /* 0x002fc40000000000 */
[----:B---3--:R-:W-:-:S05]  /*25450*/  IMAD.WIDE R52, R2, 0x4, R174 ;  /* 0x0000000402347825 */ /* 0x008fca00078e02ae */
[----:B------:R1:W-:Y:S04]  /*25460*/  STL.64 [R1+0xbf8], R52 ;  /* 0x000bf83401007387 */ /* 0x0003e80000100a00 */
[----:B------:R1:W-:Y:S04]  /*25470*/  LDGSTS.E [R0+0x200dc], desc[UR22][R52.64], !P2 ;  /* 0x200dc00034007fae */ /* 0x0003e8000d1a1016 */
[----:B------:R-:W3:Y:S01]  /*25480*/  LDL.LU.64 R174, [R1+0xbd0] ;  /* 0x000bd00001ae7983 */ /* 0x000ee20000300a00 */
[----:B------:R-:W-:Y:S01]  /*25490*/  ISETP.GE.U32.AND P2, PT, R252, 0x7ffffe47, PT ;  /* 0x7ffffe47fc00780c */ /* 0x000fe20003f46070 */
[----:B-1----:R-:W-:-:S02]  /*254a0*/  IMAD.WIDE R52, R2, 0x4, R70 ;  /* 0x0000000402347825 */ /* 0x002fc400078e0246 */
[----:B------:R-:W1:Y:S03]  /*254b0*/  LDC R70, c[0x0][0x3a0] ;  /* 0x0000e800ff467b82 */ /* 0x000e660000000800 */
[----:B------:R2:W-:Y:S04]  /*254c0*/  STL.64 [R1+0xbf0], R52 ;  /* 0x000bf03401007387 */ /* 0x0005e80000100a00 */
[----:B------:R-:W3:Y:S01]  /*254d0*/  LDL.LU.64 R146, [R1+0xbc8] ;  /* 0x000bc80001927983 */ /* 0x000ee20000300a00 */
[----:B------:R-:W-:Y:S02]  /*254e0*/  VIADD R252, R55, 0xfffffec5 ;  /* 0xfffffec537fc7836 */ /* 0x000fe40000000000 */
[----:B------:R-:W4:Y:S01]  /*254f0*/  LDC R55, c[0x0][0x3a0] ;  /* 0x0000e800ff377b82 */ /* 0x000f220000000800 */
[----:B------:R2:W-:Y:S02]  /*25500*/  LDGSTS.E [R0+0x200e0], desc[UR22][R52.64], !P5 ;  /* 0x200e000034007fae */ /* 0x0005e4000e9a1016 */
[----:B------:R-:W-:-:S02]  /*25510*/  ISETP.GE.U32.AND P5, PT, R252, 0x7ffffe46, PT ;  /* 0x7ffffe46fc00780c */ /* 0x000fc40003fa6070 */
[----:B------:R-:W-:-:S03]  /*25520*/  IADD3 R252, PT, PT, R54, -0x13c, RZ ;  /* 0xfffffec436fc7810 */ /* 0x000fc60007ffe0ff */
[----:B------:R-:W4:Y:S01]  /*25530*/  LDC R54, c[0x0][0x3a0] ;  /* 0x0000e800ff367b82 */ /* 0x000f220000000800 */
[----:B--2---:R-:W-:-:S05]  /*25540*/  IMAD.WIDE R52, R2, 0x4, R206 ;  /* 0x0000000402347825 */ /* 0x004fca00078e02ce */
[----:B------:R2:W-:Y:S04]  /*25550*/  STL.64 [R1+0xbe8], R52 ;  /* 0x000be83401007387 */ /* 0x0005e80000100a00 */
[----:B------:R2:W-:Y:S04]  /*25560*/  LDGSTS.E [R0+0x200e4], desc[UR22][R52.64], !P2 ;  /* 0x200e400034007fae */ /* 0x0005e8000d1a1016 */
[----:B------:R-:W3:Y:S01]  /*25570*/  LDL.LU.64 R206, [R1+0xbc0] ;  /* 0x000bc00001ce7983 */ /* 0x000ee20000300a00 */
[----:B------:R-:W-:Y:S01]  /*25580*/  ISETP.GE.U32.AND P2, PT, R252, 0x7ffffe45, PT ;  /* 0x7ffffe45fc00780c */ /* 0x000fe20003f46070 */
[----:B-1----:R-:W-:-:S02]  /*25590*/  VIADD R252, R70, 0xfffffec3 ;  /* 0xfffffec346fc7836 */ /* 0x002fc40000000000 */
[----:B--2---:R-:W-:-:S05]  /*255a0*/  IMAD.WIDE R52, R2, 0x4, R162 ;  /* 0x0000000402347825 */ /* 0x004fca00078e02a2 */
[----:B------:R4:W-:Y:S04]  /*255b0*/  STL.64 [R1+0xbe0], R52 ;  /* 0x000be03401007387 */ /* 0x0009e80000100a00 */
[----:B------:R-:W2:Y:S04]  /*255c0*/  LDL.LU.64 R70, [R1+0xbb8] ;  /* 0x000bb80001467983 */ /* 0x000ea80000300a00 */
[----:B------:R4:W-:Y:S01]  /*255d0*/  LDGSTS.E [R0+0x200e8], desc[UR22][R52.64], !P5 ;  /* 0x200e800034007fae */ /* 0x0009e2000e9a1016 */
[----:B------:R-:W-:Y:S01]  /*255e0*/  ISETP.GE.U32.AND P5, PT, R252, 0x7ffffe44, PT ;  /* 0x7ffffe44fc00780c */ /* 0x000fe20003fa6070 */
[----:B----4-:R-:W-:-:S02]  /*255f0*/  IMAD.WIDE R52, R2, 0x4, R66 ;  /* 0x0000000402347825 */ /* 0x010fc400078e0242 */
[----:B------:R-:W1:Y:S03]  /*25600*/  LDC R66, c[0x0][0x3a0] ;  /* 0x0000e800ff427b82 */ /* 0x000e660000000800 */
[----:B------:R3:W-:Y:S04]  /*25610*/  STL.64 [R1+0xbd8], R52 ;  /* 0x000bd83401007387 */ /* 0x0007e80000100a00 */
[----:B------:R-:W4:Y:S01]  /*25620*/  LDL.LU.64 R162, [R1+0xbb0] ;  /* 0x000bb00001a27983 */ /* 0x000f220000300a00 */
[----:B------:R-:W-:Y:S02]  /*25630*/  VIADD R252, R55, 0xfffffec2 ;  /* 0xfffffec237fc7836 */ /* 0x000fe40000000000 */
[----:B------:R-:W1:Y:S01]  /*25640*/  LDC R55, c[0x0][0x3a0] ;  /* 0x0000e800ff377b82 */ /* 0x000e620000000800 */
[----:B------:R3:W-:Y:S02]  /*25650*/  LDGSTS.E [R0+0x200ec], desc[UR22][R52.64], !P2 ;  /* 0x200ec00034007fae */ /* 0x0007e4000d1a1016 */
[----:B------:R-:W-:-:S02]  /*25660*/  ISETP.GE.U32.AND P2, PT, R252, 0x7ffffe43, PT ;  /* 0x7ffffe43fc00780c */ /* 0x000fc40003f46070 */
[----:B------:R-:W-:-:S03]  /*25670*/  IADD3 R252, PT, PT, R54, -0x13f, RZ ;  /* 0xfffffec136fc7810 */ /* 0x000fc60007ffe0ff */
[----:B------:R-:W1:Y:S01]  /*25680*/  LDC R54, c[0x0][0x3a0] ;  /* 0x0000e800ff367b82 */ /* 0x000e620000000800 */
[----:B---3--:R-:W-:-:S05]  /*25690*/  IMAD.WIDE R52, R2, 0x4, R174 ;  /* 0x0000000402347825 */ /* 0x008fca00078e02ae */
[----:B------:R3:W-:Y:S04]  /*256a0*/  STL.64 [R1+0xbd0], R52 ;  /* 0x000bd03401007387 */ /* 0x0007e80000100a00 */
[----:B------:R3:W-:Y:S04]  /*256b0*/  LDGSTS.E [R0+0x200f0], desc[UR22][R52.64], !P5 ;  /* 0x200f000034007fae */ /* 0x0007e8000e9a1016 */
[----:B------:R-:W4:Y:S01]  /*256c0*/  LDL.LU.64 R174, [R1+0xba8] ;  /* 0x000ba80001ae7983 */ /* 0x000f220000300a00 */
[----:B------:R-:W-:Y:S01]  /*256d0*/  ISETP.GE.U32.AND P5, PT, R252, 0x7ffffe42, PT ;  /* 0x7ffffe42fc00780c */ /* 0x000fe20003fa6070 */
[----:B-1----:R-:W-:-:S02]  /*256e0*/  VIADD R252, R66, 0xfffffec0 ;  /* 0xfffffec042fc7836 */ /* 0x002fc40000000000 */
[C---:B---3--:R-:W-:Y:S02]  /*256f0*/  IMAD.WIDE R52, R2.reuse, 0x4, R146 ;  /* 0x0000000402347825 */ /* 0x048fe400078e0292 */
[----:B------:R-:W1:Y:S03]  /*25700*/  LDC R146, c[0x0][0x3a0] ;  /* 0x0000e800ff927b82 */ /* 0x000e660000000800 */
[----:B------:R3:W-:Y:S04]  /*25710*/  STL.64 [R1+0xbc8], R52 ;  /* 0x000bc83401007387 */ /* 0x0007e80000100a00 */
[----:B------:R-:W4:Y:S04]  /*25720*/  LDL.LU.64 R66, [R1+0xba0] ;  /* 0x000ba00001427983 */ /* 0x000f280000300a00 */
[----:B------:R3:W-:Y:S02]  /*25730*/  LDGSTS.E [R0+0x200f4], desc[UR22][R52.64], !P2 ;  /* 0x200f400034007fae */ /* 0x0007e4000d1a1016 */
[----:B---3--:R-:W-:-:S05]  /*25740*/  IMAD.WIDE R52, R2, 0x4, R206 ;  /* 0x0000000402347825 */ /* 0x008fca00078e02ce */
[----:B------:R2:W-:Y:S04]  /*25750*/  STL.64 [R1+0xbc0], R52 ;  /* 0x000bc03401007387 */ /* 0x0005e80000100a00 */
[----:B------:R2:W-:Y:S04]  /*25760*/  LDGSTS.E [R0+0x200f8], desc[UR22][R52.64], !P5 ;  /* 0x200f800034007fae */ /* 0x0005e8000e9a1016 */
[----:B------:R-:W3:Y:S01]  /*25770*/  LDL.LU.64 R206, [R1+0xb98] ;  /* 0x000b980001ce7983 */ /* 0x000ee20000300a00 */
[----:B--2---:R-:W-:-:S05]  /*25780*/  IMAD.WIDE R52, R2, 0x4, R70 ;  /* 0x0000000402347825 */ /* 0x004fca00078e0246 */
[----:B------:R4:W-:Y:S04]  /*25790*/  STL.64 [R1+0xbb8], R52 ;  /* 0x000bb83401007387 */ /* 0x0009e80000100a00 */
[----:B------:R-:W2:Y:S01]  /*257a0*/  LDL.LU.64 R70, [R1+0xb90] ;  /* 0x000b900001467983 */ /* 0x000ea20000300a00 */
[----:B------:R-:W-:Y:S01]  /*257b0*/  ISETP.GE.U32.AND P2, PT, R252, 0x7ffffe41, PT ;  /* 0x7ffffe41fc00780c */ /* 0x000fe20003f46070 */
[----:B------:R-:W-:Y:S02]  /*257c0*/  VIADD R252, R55, 0xfffffebf ;  /* 0xfffffebf37fc7836 */ /* 0x000fe40000000000 */
[----:B------:R-:W4:Y:S03]  /*257d0*/  LDC R55, c[0x0][0x3a0] ;  /* 0x0000e800ff377b82 */ /* 0x000f260000000800 */
[----:B------:R-:W-:-:S02]  /*257e0*/  ISETP.GE.U32.AND P5, PT, R252, 0x7ffffe40, PT ;  /* 0x7ffffe40fc00780c */ /* 0x000fc40003fa6070 */
[----:B------:R-:W-:-:S03]  /*257f0*/  IADD3 R252, PT, PT, R54, -0x142, RZ ;  /* 0xfffffebe36fc7810 */ /* 0x000fc60007ffe0ff */
[----:B------:R-:W4:Y:S02]  /*25800*/  LDC R54, c[0x0][0x3a0] ;  /* 0x0000e800ff367b82 */ /* 0x000f240000000800 */
[----:B------:R4:W-:Y:S01]  /*25810*/  LDGSTS.E [R0+0x200fc], desc[UR22][R52.64], !P2 ;  /* 0x200fc00034007fae */ /* 0x0009e2000d1a1016 */
[----:B------:R-:W-:Y:S01]  /*25820*/  ISETP.GE.U32.AND P2, PT, R252, 0x7ffffe3f, PT ;  /* 0x7ffffe3ffc00780c */ /* 0x000fe20003f46070 */
[----:B-1----:R-:W-:Y:S02]  /*25830*/  VIADD R252, R146, 0xfffffebd ;  /* 0xfffffebd92fc7836 */ /* 0x002fe40000000000 */
[----:B----4-:R-:W-:Y:S02]  /*25840*/  IMAD.WIDE R52, R2, 0x4, R162 ;  /* 0x0000000402347825 */ /* 0x010fe400078e02a2 */
[----:B------:R-:W1:Y:S03]  /*25850*/  LDC R162, c[0x0][0x3a0] ;  /* 0x0000e800ffa27b82 */ /* 0x000e660000000800 */
[----:B------:R4:W-:Y:S04]  /*25860*/  STL.64 [R1+0xbb0], R52 ;  /* 0x000bb03401007387 */ /* 0x0009e80000100a00 */
[----:B------:R-:W2:Y:S04]  /*25870*/  LDL.LU.64 R146, [R1+0xb88] ;  /* 0x000b880001927983 */ /* 0x000ea80000300a00 */
[----:B------:R4:W-:Y:S01]  /*25880*/  LDGSTS.E [R0+0x20100], desc[UR22][R52.64], !P5 ;  /* 0x2010000034007fae */ /* 0x0009e2000e9a1016 */
[----:B------:R-:W-:Y:S01]  /*25890*/  ISETP.GE.U32.AND P5, PT, R252, 0x7ffffe3e, PT ;  /* 0x7ffffe3efc00780c */ /* 0x000fe20003fa6070 */
[----:B------:R-:W-:-:S02]  /*258a0*/  VIADD R252, R55, 0xfffffebc ;  /* 0xfffffebc37fc7836 */ /* 0x000fc40000000000 */
[----:B------:R-:W1:Y:S01]  /*258b0*/  LDC R55, c[0x0][0x3a0] ;  /* 0x0000e800ff377b82 */ /* 0x000e620000000800 */
[----:B----4-:R-:W-:-:S05]  /*258c0*/  IMAD.WIDE R52, R2, 0x4, R174 ;  /* 0x0000000402347825 */ /* 0x010fca00078e02ae */
[----:B------:R4:W-:Y:S04]  /*258d0*/  STL.64 [R1+0xba8], R52 ;  /* 0x000ba83401007387 */ /* 0x0009e80000100a00 */
[----:B------:R4:W-:Y:S04]  /*258e0*/  LDGSTS.E [R0+0x20104], desc[UR22][R52.64], !P2 ;  /* 0x2010400034007fae */ /* 0x0009e8000d1a1016 */
[----:B------:R-:W2:Y:S01]  /*258f0*/  LDL.LU.64 R174, [R1+0xb80] ;  /* 0x000b800001ae7983 */ /* 0x000ea20000300a00 */
[----:B------:R-:W-:Y:S01]  /*25900*/  ISETP.GE.U32.AND P2, PT, R252, 0x7ffffe3d, PT ;  /* 0x7ffffe3dfc00780c */ /* 0x000fe20003f46070 */
[----:B----4-:R-:W-:-:S05]  /*25910*/  IMAD.WIDE R52, R2, 0x4, R66 ;  /* 0x0000000402347825 */ /* 0x010fca00078e0242 */
[----:B------:R3:W-:Y:S04]  /*25920*/  STL.64 [R1+0xba0], R52 ;  /* 0x000ba03401007387 */ /* 0x0007e80000100a00 */
[----:B------:R-:W4:Y:S04]  /*25930*/  LDL.LU.64 R66, [R1+0xb78] ;  /* 0x000b780001427983 */ /* 0x000f280000300a00 */
[----:B------:R3:W-:Y:S01]  /*25940*/  LDGSTS.E [R0+0x20108], desc[UR22][R52.64], !P5 ;  /* 0x2010800034007fae */ /* 0x0007e2000e9a1016 */
[----:B------:R-:W-:Y:S02]  /*25950*/  IADD3 R252, PT, PT, R54, -0x145, RZ ;  /* 0xfffffebb36fc7810 */ /* 0x000fe40007ffe0ff */
[----:B------:R-:W2:Y:S02]  /*25960*/  LDC R54, c[0x0][0x3a0] ;  /* 0x0000e800ff367b82 */ /* 0x000ea40000000800 */
[----:B------:R-:W-:Y:S01]  /*25970*/  ISETP.GE.U32.AND P5, PT, R252, 0x7ffffe3c, PT ;  /* 0x7ffffe3cfc00780c */ /* 0x000fe20003fa6070 */
[----:B-1----:R-:W-:-:S02]  /*25980*/  VIADD R252, R162, 0xfffffeba ;  /* 0xfffffebaa2fc7836 */ /* 0x002fc40000000000 */
[----:B---3--:R-:W-:-:S05]  /*25990*/  IMAD.WIDE R52, R2, 0x4, R206 ;  /* 0x0000000402347825 */ /* 0x008fca00078e02ce */
[----:B------:R2:W-:Y:S04]  /*259a0*/  STL.64 [R1+0xb98], R52 ;  /* 0x000b983401007387 */ /* 0x0005e80000100a00 */
[----:B------:R2:W-:Y:S04]  /*259b0*/  LDGSTS.E [R0+0x2010c], desc[UR22][R52.64], !P2 ;  /* 0x2010c00034007fae */ /* 0x0005e8000d1a1016 */
[----:B------:R-:W3:Y:S01]  /*259c0*/  LDL.LU.64 R206, [R1+0xb70] ;  /* 0x000b700001ce7983 */ /* 0x000ee20000300a00 */
[----:B--2---:R-:W-:Y:S02]  /*259d0*/  IMAD.WIDE R52, R2, 0x4, R70 ;  /* 0x0000000402347825 */ /* 0x004fe400078e0246 */
[----:B------:R-:W1:Y:S03]  /*259e0*/  LDC R70, c[0x0][0x3a0] ;  /* 0x0000e800ff467b82 */ /* 0x000e660000000800 */
[----:B------:R2:W-:Y:S04]  /*259f0*/  STL.64 [R1+0xb90], R52 ;  /* 0x000b903401007387 */ /* 0x0005e80000100a00 */
[----:B------:R-:W3:Y:S01]  /*25a00*/  LDL.LU.64 R162, [R1+0xb68] ;  /* 0x000b680001a27983 */ /* 0x000ee20000300a00 */
[----:B------:R-:W-:Y:S01]  /*25a10*/  ISETP.GE.U32.AND P2, PT, R252, 0x7ffffe3b, PT ;  /* 0x7ffffe3bfc00780c */ /* 0x000fe20003f46070 */
[----:B------:R-:W-:-:S02]  /*25a20*/  VIADD R252, R55, 0xfffffeb9 ;  /* 0xfffffeb937fc7836 */ /* 0x000fc40000000000 */
[----:B------:R2:W-:Y:S01]  /*25a30*/  LDGSTS.E [R0+0x20110], desc[UR22][R52.64], !P5 ;  /* 0x2011000034007fae */ /* 0x0005e2000e9a1016 */
[----:B------:R-:W2:Y:S02]  /*25a40*/  LDC R55, c[0x0][0x3a0] ;  /* 0x0000e800ff377b82 */ /* 0x000ea40000000800 */
[----:B------:R-:W-:Y:S02]  /*25a50*/  ISETP.GE.U32.AND P5, PT, R252, 0x7ffffe3a, PT ;  /* 0x7ffffe3afc00780c */ /* 0x000fe40003fa6070 */
[----:B------:R-:W-:-:S04]  /*25a60*/  IADD3 R252, PT, PT, R54, -0x148, RZ ;  /* 0xfffffeb836fc7810 */ /* 0x000fc80007ffe0ff */
[----:B------:R-:W2:Y:S02]  /*25a70*/  LDC R54, c[0x0][0x3a0] ;  /* 0x0000e800ff367b82 */ /* 0x000ea40000000800 */
[----:B--2---:R-:W-:-:S05]  /*25a80*/  IMAD.WIDE R52, R2, 0x4, R146 ;  /* 0x0000000402347825 */ /* 0x004fca00078e0292 */
[----:B------:R2:W-:Y:S04]  /*25a90*/  STL.64 [R1+0xb88], R52 ;  /* 0x000b883401007387 */ /* 0x0005e80000100a00 */
[----:B------:R-:W3:Y:S04]  /*25aa0*/  LDL.LU.64 R146, [R1+0xb60] ;  /* 0x000b600001927983 */ /* 0x000ee80000300a00 */
[----:B------:R2:W-:Y:S01]  /*25ab0*/  LDGSTS.E [R0+0x20114], desc[UR22][R52.64], !P2 ;  /* 0x2011400034007fae */ /* 0x0005e2000d1a1016 */
[----:B------:R-:W-:Y:S01]  /*25ac0*/  ISETP.GE.U32.AND P2, PT, R252, 0x7ffffe39, PT ;  /* 0x7ffffe39fc00780c */ /* 0x000fe20003f46070 */
[----:B-1----:R-:W-:-:S02]  /*25ad0*/  VIADD R252, R70, 0xfffffeb5 ;  /* 0xfffffeb546fc7836 */ /* 0x002fc40000000000 */
[----:B--2---:R-:W-:-:S05]  /*25ae0*/  IMAD.WIDE R52, R2, 0x4, R174 ;  /* 0x0000000402347825 */ /* 0x004fca00078e02ae */
[----:B------:R4:W-:Y:S04]  /*25af0*/  STL.64 [R1+0xb80], R52 ;  /* 0x000b803401007387 */ /* 0x0009e80000100a00 */
[----:B------:R4:W-:Y:S04]  /*25b00*/  LDGSTS.E [R0+0x20118], desc[UR22][R52.64], !P5 ;  /* 0x2011800034007fae */ /* 0x0009e8000e9a1016 */
[----:B------:R-:W2:Y:S01]  /*25b10*/  LDL.LU.64 R70, [R1+0xb58] ;  /* 0x000b580001467983 */ /* 0x000ea20000300a00 */
[----:B----4-:R-:W-:Y:S02]  /*25b20*/  IMAD.WIDE R52, R2, 0x4, R66 ;  /* 0x0000000402347825 */ /* 0x010fe400078e0242 */
[----:B------:R-:W1:Y:S03]  /*25b30*/  LDC R66, c[0x0][0x3a0] ;  /* 0x0000e800ff427b82 */ /* 0x000e660000000800 */
[----:B------:R3:W-:Y:S04]  /*25b40*/  STL.64 [R1+0xb78], R52 ;  /* 0x000b783401007387 */ /* 0x0007e80000100a00 */
[----:B------:R-:W4:Y:S01]  /*25b50*/  LDL.LU.64 R174, [R1+0xb50] ;  /* 0x000b500001ae7983 */ /* 0x000f220000300a00 */
[----:B------:R-:W-:Y:S01]  /*25b60*/  ISETP.GE.U32.AND P5, PT, R252, 0x7ffffe36, PT ;  /* 0x7ffffe36fc00780c */ /* 0x000fe20003fa6070 */
[----:B------:R-:W-:-:S02]  /*25b70*/  VIADD R252, R55, 0xfffffeb4 ;  /* 0xfffffeb437fc7836 */ /* 0x000fc40000000000 */
[----:B------:R3:W-:Y:S01]  /*25b80*/  LDGSTS.E [R0+0x2011c], desc[UR22][R52.64], !P2 ;  /* 0x2011c00034007fae */ /* 0x0007e2000d1a1016 */
[----:B------:R-:W2:Y:S02]  /*25b90*/  LDC R55, c[0x0][0x3a0] ;  /* 0x0000e800ff377b82 */ /* 0x000ea40000000800 */
[----:B------:R-:W-:Y:S02]  /*25ba0*/  ISETP.GE.U32.AND P2, PT, R252, 0x7ffffe35, PT ;  /* 0x7ffffe35fc00780c */ /* 0x000fe40003f46070 */
[----:B------:R-:W-:-:S04]  /*25bb0*/  IADD3 R252, PT, PT, R54, -0x14d, RZ ;  /* 0xfffffeb336fc7810 */ /* 0x000fc80007ffe0ff */
[----:B------:R-:W2:Y:S01]  /*25bc0*/  LDC R54, c[0x0][0x3a0] ;  /* 0x0000e800ff367b82 */ /* 0x000ea20000000800 */
[----:B---3--:R-:W-:-:S05]  /*25bd0*/  IMAD.WIDE R52, R2, 0x4, R206 ;  /* 0x0000000402347825 */ /* 0x008fca00078e02ce */
[----:B------:R3:W-:Y:S04]  /*25be0*/  STL.64 [R1+0xb70], R52 ;  /* 0x000b703401007387 */ /* 0x0007e80000100a00 */
[----:B------:R3:W-:Y:S04]  /*25bf0*/  LDGSTS.E [R0+0x20120], desc[UR22][R52.64], !P4 ;  /* 0x2012000034007fae */ /* 0x0007e8000e1a1016 */
[----:B------:R-:W4:Y:S01]  /*25c00*/  LDL.LU.64 R206, [R1+0xb48] ;  /* 0x000b480001ce7983 */ /* 0x000f220000300a00 */
[----:B------:R-:W-:Y:S01]  /*25c10*/  ISETP.GE.U32.AND P4, PT, R252, 0x7ffffe34, PT ;  /* 0x7ffffe34fc00780c */ /* 0x000fe20003f86070 */
[----:B-1----:R-:W-:-:S02]  /*25c20*/  VIADD R252, R66, 0xfffffeb2 ;  /* 0xfffffeb242fc7836 */ /* 0x002fc40000000000 */
[----:B---3--:R-:W-:-:S05]  /*25c30*/  IMAD.WIDE R52, R2, 0x4, R162 ;  /* 0x0000000402347825 */ /* 0x008fca00078e02a2 */
[----:B------:R1:W-:Y:S04]  /*25c40*/  STL.64 [R1+0xb68], R52 ;  /* 0x000b683401007387 */ /* 0x0003e80000100a00 */
[----:B------:R-:W3:Y:S04]  /*25c50*/  LDL.LU.64 R66, [R1+0xb40] ;  /* 0x000b400001427983 */ /* 0x000ee80000300a00 */
[----:B------:R1:W-:Y:S02]  /*25c60*/  LDGSTS.E [R0+0x20124], desc[UR22][R52.64], !P6 ;  /* 0x2012400034007fae */ /* 0x0003e4000f1a1016 */
[----:B-1----:R-:W-:Y:S01]  /*25c70*/  IMAD.WIDE R52, R2, 0x4, R146 ;  /* 0x0000000402347825 */ /* 0x002fe200078e0292 */
[----:B------:R-:W-:Y:S01]  /*25c80*/  ISETP.GE.U32.AND P6, PT, R252, 0x7ffffe33, PT ;  /* 0x7ffffe33fc00780c */ /* 0x000fe20003fc6070 */
[----:B------:R-:W1:Y:S03]  /*25c90*/  LDC R146, c[0x0][0x3a0] ;  /* 0x0000e800ff927b82 */ /* 0x000e660000000800 */
[----:B------:R2:W-:Y:S04]  /*25ca0*/  STL.64 [R1+0xb60], R52 ;  /* 0x000b603401007387 */ /* 0x0005e80000100a00 */
[----:B------:R-:W3:Y:S04]  /*25cb0*/  LDL.LU.64 R162, [R1+0xb38] ;  /* 0x000b380001a27983 */ /* 0x000ee80000300a00 */
[----:B------:R2:W-:Y:S02]  /*25cc0*/  LDGSTS.E [R0+0x20128], desc[UR22][R52.64], !P5 ;  /* 0x2012800034007fae */ /* 0x0005e4000e9a1016 */
[----:B--2---:R-:W-:-:S05]  /*25cd0*/  IMAD.WIDE R52, R2, 0x4, R70 ;  /* 0x0000000402347825 */ /* 0x004fca00078e0246 */
[----:B------:R4:W-:Y:S04]  /*25ce0*/  STL.64 [R1+0xb58], R52 ;  /* 0x000b583401007387 */ /* 0x0009e80000100a00 */
[----:B------:R-:W2:Y:S04]  /*25cf0*/  LDL.LU.64 R70, [R1+0xb30] ;  /* 0x000b300001467983 */ /* 0x000ea80000300a00 */
[----:B------:R4:W-:Y:S02]  /*25d00*/  LDGSTS.E [R0+0x2012c], desc[UR22][R52.64], !P2 ;  /* 0x2012c00034007fae */ /* 0x0009e4000d1a1016 */
[----:B----4-:R-:W-:-:S05]  /*25d10*/  IMAD.WIDE R52, R2, 0x4, R174 ;  /* 0x0000000402347825 */ /* 0x010fca00078e02ae */
[----:B------:R4:W-:Y:S04]  /*25d20*/  STL.64 [R1+0xb50], R52 ;  /* 0x000b503401007387 */ /* 0x0009e80000100a00 */
[----:B------:R-:W2:Y:S04]  /*25d30*/  LDL.LU.64 R174, [R1+0xb28] ;  /* 0x000b280001ae7983 */ /* 0x000ea80000300a00 */
[----:B------:R4:W-:Y:S02]  /*25d40*/  LDGSTS.E [R0+0x20130], desc[UR22][R52.64], !P4 ;  /* 0x2013000034007fae */ /* 0x0009e4000e1a1016 */
[----:B----4-:R-:W-:-:S05]  /*25d50*/  IMAD.WIDE R52, R2, 0x4, R206 ;  /* 0x0000000402347825 */ /* 0x010fca00078e02ce */
[----:B------:R3:W-:Y:S04]  /*25d60*/  STL.64 [R1+0xb48], R52 ;  /* 0x000b483401007387 */ /* 0x0007e80000100a00 */
[----:B------:R3:W-:Y:S04]  /*25d70*/  LDGSTS.E [R0+0x20134], desc[UR22][R52.64], !P6 ;  /* 0x2013400034007fae */ /* 0x0007e8000f1a1016 */
[----:B------:R-:W4:Y:S01]  /*25d80*/  LDL.LU.64 R206, [R1+0xb20] ;  /* 0x000b200001ce7983 */ /* 0x000f220000300a00 */
[----:B---3--:R-:W-:-:S05]  /*25d90*/  IMAD.WIDE R52, R2, 0x4, R66 ;  /* 0x0000000402347825 */ /* 0x008fca00078e0242 */
[----:B------:R3:W-:Y:S04]  /*25da0*/  STL.64 [R1+0xb40], R52 ;  /* 0x000b403401007387 */ /* 0x0007e80000100a00 */
[----:B------:R-:W4:Y:S01]  /*25db0*/  LDL.LU.64 R66, [R1+0xb18] ;  /* 0x000b180001427983 */ /* 0x000f220000300a00 */
[----:B------:R-:W-:Y:S02]  /*25dc0*/  VIADD R252, R55, 0xfffffeb1 ;  /* 0xfffffeb137fc7836 */ /* 0x000fe40000000000 */
[----:B------:R-:W3:Y:S03]  /*25dd0*/  LDC R55, c[0x0][0x3a0] ;  /* 0x0000e800ff377b82 */ /* 0x000ee60000000800 */
[----:B------:R-:W-:-:S02]  /*25de0*/  ISETP.GE.U32.AND P5, PT, R252, 0x7ffffe32, PT ;  /* 0x7ffffe32fc00780c */ /* 0x000fc40003fa6070 */
[----:B------:R-:W-:-:S03]  /*25df0*/  IADD3 R252, PT, PT, R54, -0x150, RZ ;  /* 0xfffffeb036fc7810 */ /* 0x000fc60007ffe0ff */
[----:B------:R-:W3:Y:S01]  /*25e00*/  LDC R54, c[0x0][0x3a0] ;  /* 0x0000e800ff367b82 */ /* 0x000ee20000000800 */
[----:B------:R-:W-:Y:S01]  /*25e10*/  ISETP.GE.U32.AND P2, PT, R252, 0x7ffffe31, PT ;  /* 0x7ffffe31fc00780c */ /* 0x000fe20003f46070 */
[----:B-1----:R-:W-:-:S06]  /*25e20*/  VIADD R252, R146, 0xfffffeaf ;  /* 0xfffffeaf92fc7836 */ /* 0x002fcc0000000000 */
[----:B------:R-:W1:Y:S01]  /*25e30*/  LDC R146, c[0x0][0x3a0] ;  /* 0x0000e800ff927b82 */ /* 0x000e620000000800 */
[----:B------:R-:W-:Y:S01]  /*25e40*/  ISETP.GE.U32.AND P4, PT, R252, 0x7ffffe30, PT ;  /* 0x7ffffe30fc00780c */ /* 0x000fe20003f86070 */
[----:B------:R3:W-:Y:S02]  /*25e50*/  LDGSTS.E [R0+0x20138], desc[UR22][R52.64], !P5 ;  /* 0x2013800034007fae */ /* 0x0007e4000e9a1016 */
[----:B---3--:R-:W-:-:S04]  /*25e60*/  VIADD R252, R55, 0xfffffeae ;  /* 0xfffffeae37fc7836 */ /* 0x008fc80000000000 */
[----:B------:R-:W3:Y:S01]  /*25e70*/  LDC R55, c[0x0][0x3a0] ;  /* 0x0000e800ff377b82 */ /* 0x000ee20000000800 */
[----:B------:R-:W-:Y:S01]  /*25e80*/  ISETP.GE.U32.AND P6, PT, R252, 0x7ffffe2f, PT ;  /* 0x7ffffe2ffc00780c */ /* 0x000fe20003fc6070 */
[----:B------:R-:W-:Y:S01]  /*25e90*/  IMAD.WIDE R52, R2, 0x4, R162 ;  /* 0x0000000402347825 */ /* 0x000fe200078e02a2 */
[----:B------:R-:W-:-:S05]  /*25ea0*/  IADD3 R252, PT, PT, R54, -0x153, RZ ;  /* 0xfffffead36fc7810 */ /* 0x000fca0007ffe0ff */
[----:B------:R-:W2:Y:S01]  /*25eb0*/  LDC R54, c[0x0][0x3a0] ;  /* 0x0000e800ff367b82 */ /* 0x000ea20000000800 */
[----:B------:R2:W-:Y:S01]  /*25ec0*/  STL.64 [R1+0xb38], R52 ;  /* 0x000b383401007387 */ /* 0x0005e20000100a00 */
[----:B------:R-:W-:-:S03]  /*25ed0*/  ISETP.GE.U32.AND P5, PT, R252, 0x7ffffe2e, PT ;  /* 0x7ffffe2efc00780c */ /* 0x000fc60003fa6070 */
[----:B------:R2:W-:Y:S01]  /*25ee0*/  LDGSTS.E [R0+0x2013c], desc[UR22][R52.64], !P2 ;  /* 0x2013c00034007fae */ /* 0x0005e2000d1a1016 */
[----:B-1----:R-:W-:-:S03]  /*25ef0*/  VIADD R252, R146, 0xfffffeac ;  /* 0xfffffeac92fc7836 */ /* 0x002fc60000000000 */
[----:B------:R-:W4:Y:S02]  /*25f00*/  LDL.LU.64 R146, [R1+0xb10] ;  /* 0x000b100001927983 */ /* 0x000f240000300a00 */
[----:B------:R-:W-:Y:S01]  /*25f10*/  ISETP.GE.U32.AND P2, PT, R252, 0x7ffffe2d, PT ;  /* 0x7ffffe2dfc00780c */ /* 0x000fe20003f46070 */
[----:B---3--:R-:W-:Y:S02]  /*25f20*/  VIADD R252, R55, 0xfffffeab ;  /* 0xfffffeab37fc7836 */ /* 0x008fe40000000000 */
[----:B------:R-:W1:Y:S01]  /*25f30*/  LDC R55, c[0x0][0x3a0] ;  /* 0x0000e800ff377b82 */ /* 0x000e620000000800 */
[----:B--2---:R-:W-:-:S07]  /*25f40*/  IMAD.WIDE R52, R2, 0x4, R70 ;  /* 0x0000000402347825 */ /* 0x004fce00078e0246 */
[----:B------:R-:W2:Y:S01]  /*25f50*/  LDC R70, c[0x0][0x3a0] ;  /* 0x0000e800ff467b82 */ /* 0x000ea20000000800 */
[----:B------:R3:W-:Y:S04]  /*25f60*/  STL.64 [R1+0xb30], R52 ;  /* 0x000b303401007387 */ /* 0x0007e80000100a00 */
[----:B------:R-:W4:Y:S04]  /*25f70*/  LDL.LU.64 R162, [R1+0xb08] ;  /* 0x000b080001a27983 */ /* 0x000f280000300a00 */
[----:B------:R3:W-:Y:S01]  /*25f80*/  LDGSTS.E [R0+0x20140], desc[UR22][R52.64], !P4 ;  /* 0x2014000034007fae */ /* 0x0007e2000e1a1016 */
[----:B------:R-:W-:Y:S01]  /*25f90*/  ISETP.GE.U32.AND P4, PT, R252, 0x7ffffe2c, PT ;  /* 0x7ffffe2cfc00780c */ /* 0x000fe20003f86070 */
[----:B---3--:R-:W-:-:S05]  /*25fa0*/  IMAD.WIDE R52, R2, 0x4, R174 ;  /* 0x0000000402347825 */ /* 0x008fca00078e02ae */
[----:B------:R4:W-:Y:S04]  /*25fb0*/  STL.64 [R1+0xb28], R52 ;  /* 0x000b283401007387 */ /* 0x0009e80000100a00 */
[----:B------:R-:W3:Y:S01]  /*25fc0*/  LDL.LU.64 R174, [R1+0xb00] ;  /* 0x000b000001ae7983 */ /* 0x000ee20000300a00 */
[----:B------:R-:W-:Y:S02]  /*25fd0*/  IADD3 R252, PT, PT, R54, -0x156, RZ ;  /* 0xfffffeaa36fc7810 */ /* 0x000fe40007ffe0ff */
[----:B------:R-:W1:Y:S01]  /*25fe0*/  LDC R54, c[0x0][0x3a0] ;  /* 0x0000e800ff367b82 */ /* 0x000e620000000800 */
[----:B------:R4:W-:Y:S01]  /*25ff0*/  LDGSTS.E [R0+0x20144], desc[UR22][R52.64], !P6 ;  /* 0x2014400034007fae */ /* 0x0009e2000f1a1016 */
[----:B------:R-:W-:Y:S01]  /*26000*/  ISETP.GE.U32.AND P6, PT, R252, 0x7ffffe2b, PT ;  /* 0x7ffffe2bfc00780c */ /* 0x000fe20003fc6070 */
[----:B--2---:R-:W-:-:S02]  /*26010*/  VIADD R252, R70, 0xfffffea9 ;  /* 0xfffffea946fc7836 */ /* 0x004fc40000000000 */
[----:B----4-:R-:W-:-:S05]  /*26020*/  IMAD.WIDE R52, R2, 0x4, R206 ;  /* 0x0000000402347825 */ /* 0x010fca00078e02ce */
[----:B------:R2:W-:Y:S04]  /*26030*/  STL.64 [R1+0xb20], R52 ;  /* 0x000b203401007387 */ /* 0x0005e80000100a00 */
[----:B------:R2:W-:Y:S04]  /*26040*/  LDGSTS.E [R0+0x20148], desc[UR22][R52.64], !P5 ;  /* 0x2014800034007fae */ /* 0x0005e8000e9a1016 */
[----:B------:R-:W4:Y:S01]  /*26050*/  LDL.LU.64 R70, [R1+0xaf8] ;  /* 0x000af80001467983 */ /* 0x000f220000300a00 */
[----:B--2---:R-:W-:Y:S02]  /*26060*/  IMAD.WIDE R52, R2, 0x4, R66 ;  /* 0x0000000402347825 */ /* 0x004fe400078e0242 */
[----:B------:R-:W2:Y:S03]  /*26070*/  LDC R66, c[0x0][0x3a0] ;  /* 0x0000e800ff427b82 */ /* 0x000ea60000000800 */
[----:B------:R2:W-:Y:S04]  /*26080*/  STL.64 [R1+0xb18], R52 ;  /* 0x000b183401007387 */ /* 0x0005e80000100a00 */
[----:B------:R-:W4:Y:S04]  /*26090*/  LDL.LU.64 R206, [R1+0xaf0] ;  /* 0x000af00001ce7983 */ /* 0x000f280000300a00 */
[----:B------:R2:W-:Y:S01]  /*260a0*/  LDGSTS.E [R0+0x2014c], desc[UR22][R52.64], !P2 ;  /* 0x2014c00034007fae */ /* 0x0005e2000d1a1016 */
[----:B------:R-:W-:Y:S01]  /*260b0*/  ISETP.GE.U32.AND P5, PT, R252, 0x7ffffe2a, PT ;  /* 0x7ffffe2afc00780c */ /* 0x000fe20003fa6070 */
[----:B-1----:R-:W-:-:S02]  /*260c0*/  VIADD R252, R55, 0xfffffea8 ;  /* 0xfffffea837fc7836 */ /* 0x002fc40000000000 */
[----:B------:R-:W1:Y:S03]  /*260d0*/  LDC R55, c[0x0][0x3a0] ;  /* 0x0000e800ff377b82 */ /* 0x000e660000000800 */
[----:B------:R-:W-:Y:S02]  /*260e0*/  ISETP.GE.U32.AND P2, PT, R252, 0x7ffffe29, PT ;  /* 0x7ffffe29fc00780c */ /* 0x000fe40003f46070 */
[----:B------:R-:W-:-:S03]  /*260f0*/  IADD3 R252, PT, PT, R54, -0x159, RZ ;  /* 0xfffffea736fc7810 */ /* 0x000fc60007ffe0ff */
[----:B------:R-:W1:Y:S01]  /*26100*/  LDC R54, c[0x0][0x3a0] ;  /* 0x0000e800ff367b82 */ /* 0x000e620000000800 */
[----:B--2---:R-:W-:-:S05]  /*26110*/  IMAD.WIDE R52, R2, 0x4, R146 ;  /* 0x0000000402347825 */ /* 0x004fca00078e0292 */
[----:B------:R2:W-:Y:S04]  /*26120*/  STL.64 [R1+0xb10], R52 ;  /* 0x000b103401007387 */ /* 0x0005e80000100a00 */
[----:B------:R-:W4:Y:S04]  /*26130*/  LDL.LU.64 R146, [R1+0xae8] ;  /* 0x000ae80001927983 */ /* 0x000f280000300a00 */
[----:B------:R2:W-:Y:S01]  /*26140*/  LDGSTS.E [R0+0x20150], desc[UR22][R52.64], !P4 ;  /* 0x2015000034007fae */ /* 0x0005e2000e1a1016 */
[----:B------:R-:W-:Y:S01]  /*26150*/  ISETP.GE.U32.AND P4, PT, R252, 0x7ffffe28, PT ;  /* 0x7ffffe28fc00780c */ /* 0x000fe20003f86070 */
[----:B------:R-:W-:-:S02]  /*26160*/  VIADD R252, R66, 0xfffffea6 ;  /* 0xfffffea642fc7836 */ /* 0x000fc40000000000 */
[C---:B--2---:R-:W-:Y:S02]  /*26170*/  IMAD.WIDE R52, R2.reuse, 0x4, R162 ;  /* 0x0000000402347825 */ /* 0x044fe400078e02a2 */
[----:B------:R-:W2:Y:S03]  /*26180*/  LDC R162, c[0x0][0x3a0] ;  /* 0x0000e800ffa27b82 */ /* 0x000ea60000000800 */
[----:B------:R3:W-:Y:S04]  /*26190*/  STL.64 [R1+0xb08], R52 ;  /* 0x000b083401007387 */ /* 0x0007e80000100a00 */
[----:B------:R-:W4:Y:S04]  /*261a0*/  LDL.LU.64 R66, [R1+0xae0] ;  /* 0x000ae00001427983 */ /* 0x000f280000300a00 */
[----:B------:R3:W-:Y:S02]  /*261b0*/  LDGSTS.E [R0+0x20154], desc[UR22][R52.64], !P6 ;  /* 0x2015400034007fae */ /* 0x0007e4000f1a1016 */
[----:B---3--:R-:W-:-:S05]  /*261c0*/  IMAD.WIDE R52, R2, 0x4, R174 ;  /* 0x0000000402347825 */ /* 0x008fca00078e02ae */
[----:B------:R4:W-:Y:S04]  /*261d0*/  STL.64 [R1+0xb00], R52 ;  /* 0x000b003401007387 */ /* 0x0009e80000100a00 */
[----:B------:R-:W3:Y:S04]  /*261e0*/  LDL.LU.64 R174, [R1+0xad8] ;  /* 0x000ad80001ae7983 */ /* 0x000ee80000300a00 */
[----:B------:R4:W-:Y:S02]  /*261f0*/  LDGSTS.E [R0+0x20158], desc[UR22][R52.64], !P5 ;  /* 0x2015800034007fae */ /* 0x0009e4000e9a1016 */
[----:B----4-:R-:W-:-:S05]  /*26200*/  IMAD.WIDE R52, R2, 0x4, R70 ;  /* 0x0000000402347825 */ /* 0x010fca00078e0246 */
[----:B------:R4:W-:Y:S04]  /*26210*/  STL.64 [R1+0x338], R52 ;  /* 0x0003383401007387 */ /* 0x0009e80000100a00 */
[----:B------:R4:W-:Y:S04]  /*26220*/  LDGSTS.E [R0+0x2015c], desc[UR22][R52.64], !P2 ;  /* 0x2015c00034007fae */ /* 0x0009e8000d1a1016 */
[----:B------:R-:W3:Y:S01]  /*26230*/  LDL.LU.64 R70, [R1+0xad0] ;  /* 0x000ad00001467983 */ /* 0x000ee20000300a00 */
[----:B----4-:R-:W-:-:S05]  /*26240*/  IMAD.WIDE R52, R2, 0x4, R206 ;  /* 0x0000000402347825 */ /* 0x010fca00078e02ce */
[----:B------:R4:W-:Y:S04]  /*26250*/  STL.64 [R1+0x380], R52 ;  /* 0x0003803401007387 */ /* 0x0009e80000100a00 */
[----:B------:R-:W3:Y:S01]  /*26260*/  LDL.LU.64 R206, [R1+0xac8] ;  /* 0x000ac80001ce7983 */ /* 0x000ee20000300a00 */
[----:B------:R-:W-:Y:S01]  /*26270*/  ISETP.GE.U32.AND P6, PT, R252, 0x7ffffe27, PT ;  /* 0x7ffffe27fc00780c */ /* 0x000fe20003fc6070 */
[----:B-1----:R-:W-:Y:S02]  /*26280*/  VIADD R252, R55, 0xfffffea5 ;  /* 0xfffffea537fc7836 */ /* 0x002fe40000000000 */
[----:B------:R4:W-:Y:S01]  /*26290*/  LDGSTS.E [R0+0x20160], desc[UR22][R52.64], !P4 ;  /* 0x2016000034007fae */ /* 0x0009e2000e1a1016 */
[----:B------:R-:W1:Y:S02]  /*262a0*/  LDC R55, c[0x0][0x3a0] ;  /* 0x0000e800ff377b82 */ /* 0x000e640000000800 */
[----:B------:R-:W-:-:S02]  /*262b0*/  ISETP.GE.U32.AND P5, PT, R252, 0x7ffffe26, PT ;  /* 0x7ffffe26fc00780c */ /* 0x000fc40003fa6070 */
[----:B------:R-:W-:-:S04]  /*262c0*/  IADD3 R252, PT, PT, R54, -0x15c, RZ ;  /* 0xfffffea436fc7810 */ /* 0x000fc80007ffe0ff */
[----:B------:R-:W-:Y:S01]  /*262d0*/  ISETP.GE.U32.AND P2, PT, R252, 0x7ffffe25, PT ;  /* 0x7ffffe25fc00780c */ /* 0x000fe20003f46070 */
[----:B--2---:R-:W-:Y:S01]  /*262e0*/  VIADD R252, R162, 0xfffffea3 ;  /* 0xfffffea3a2fc7836 */ /* 0x004fe20000000000 */
[----:B------:R-:W2:Y:S01]  /*262f0*/  LDC R54, c[0x0][0x3a0] ;  /* 0x0000e800ff367b82 */ /* 0x000ea20000000800 */
[----:B----4-:R-:W-:-:S07]  /*26300*/  IMAD.WIDE R52, R2, 0x4, R146 ;  /* 0x0000000402347825 */ /* 0x010fce00078e0292 */
[----:B------:R-:W4:Y:S01]  /*26310*/  LDC R146, c[0x0][0x3a0] ;  /* 0x0000e800ff927b82 */ /* 0x000f220000000800 */
[----:B------:R2:W-:Y:S04]  /*26320*/  STL.64 [R1+0x3d0], R52 ;  /* 0x0003d03401007387 */ /* 0x0005e80000100a00 */
[----:B------:R-:W3:Y:S04]  /*26330*/  LDL.LU.64 R162, [R1+0xac0] ;  /* 0x000ac00001a27983 */ /* 0x000ee80000300a00 */
[----:B------:R4:W-:Y:S01]  /*26340*/  LDGSTS.E [R0+0x20164], desc[UR22][R52.64], !P6 ;  /* 0x2016400034007fae */ /* 0x0009e2000f1a1016 */
[----:B------:R-:W-:Y:S01]  /*26350*/  ISETP.GE.U32.AND P4, PT, R252, 0x7ffffe24, PT ;  /* 0x7ffffe24fc00780c */ /* 0x000fe20003f86070 */
[----:B-1----:R-:W-:-:S02]  /*26360*/  VIADD R252, R55, 0xfffffea2 ;  /* 0xfffffea237fc7836 */ /* 0x002fc40000000000 */
[----:B------:R-:W1:Y:S03]  /*26370*/  LDC R55, c[0x0][0x3a0] ;  /* 0x0000e800ff377b82 */ /* 0x000e660000000800 */
[----:B------:R-:W-:Y:S02]  /*26380*/  ISETP.GE.U32.AND P6, PT, R252, 0x7ffffe23, PT ;  /* 0x7ffffe23fc00780c */ /* 0x000fe40003fc6070 */
[----:B--2---:R-:W-:-:S03]  /*26390*/  IADD3 R252, PT, PT, R54, -0x15f, RZ ;  /* 0xfffffea136fc7810 */ /* 0x004fc60007ffe0ff */
[----:B------:R-:W2:Y:S01]  /*263a0*/  LDC R54, c[0x0][0x3a0] ;  /* 0x0000e800ff367b82 */ /* 0x000ea20000000800 */
[----:B----4-:R-:W-:-:S05]  /*263b0*/  IMAD.WIDE R52, R2, 0x4, R66 ;  /* 0x0000000402347825 */ /* 0x010fca00078e0242 */
[----:B------:R3:W-:Y:S04]  /*263c0*/  STL.64 [R1+0x428], R52 ;  /* 0x0004283401007387 */ /* 0x0007e80000100a00 */
[----:B------:R-:W4:Y:S04]  /*263d0*/  LDL.LU.64 R66, [R1+0xab8] ;  /* 0x000ab80001427983 */ /* 0x000f280000300a00 */
[----:B------:R3:W-:Y:S02]  /*263e0*/  LDGSTS.E [R0+0x20168], desc[UR22][R52.64], !P5 ;  /* 0x2016800034007fae */ /* 0x0007e4000e9a1016 */
[----:B---3--:R-:W-:-:S05]  /*263f0*/  IMAD.WIDE R52, R2, 0x4, R174 ;  /* 0x0000000402347825 */ /* 0x008fca00078e02ae */
[----:B------:R3:W-:Y:S04]  /*26400*/  STL.64 [R1+0x438], R52 ;  /* 0x0004383401007387 */ /* 0x0007e80000100a00 */
[----:B------:R-:W4:Y:S04]  /*26410*/  LDL.LU.64 R174, [R1+0xab0] ;  /* 0x000ab00001ae7983 */ /* 0x000f280000300a00 */
[----:B------:R3:W-:Y:S01]  /*26420*/  LDGSTS.E [R0+0x2016c], desc[UR22][R52.64], !P2 ;  /* 0x2016c00034007fae */ /* 0x0007e2000d1a1016 */
[----:B------:R-:W-:Y:S01]  /*26430*/  ISETP.GE.U32.AND P5, PT, R252, 0x7ffffe22, PT ;  /* 0x7ffffe22fc00780c */ /* 0x000fe20003fa6070 */
[----:B------:R-:W-:-:S02]  /*26440*/  VIADD R252, R146, 0xfffffea0 ;  /* 0xfffffea092fc7836 */ /* 0x000fc40000000000 */
[C---:B---3--:R-:W-:Y:S02]  /*26450*/  IMAD.WIDE R52, R2.reuse, 0x4, R70 ;  /* 0x0000000402347825 */ /* 0x048fe400078e0246 */
[----:B------:R-:W3:Y:S03]  /*26460*/  LDC R70, c[0x0][0x3a0] ;  /* 0x0000e800ff467b82 */ /* 0x000ee60000000800 */
[----:B------:R1:W-:Y:S04]  /*26470*/  STL.64 [R1+0x448], R52 ;  /* 0x0004483401007387 */ /* 0x0003e80000100a00 */
[----:B------:R1:W-:Y:S04]  /*26480*/  LDGSTS.E [R0+0x20170], desc[UR22][R52.64], !P4 ;  /* 0x2017000034007fae */ /* 0x0003e8000e1a1016 */
[----:B------:R-:W4:Y:S01]  /*26490*/  LDL.LU.64 R146, [R1+0xaa8] ;  /* 0x000aa80001927983 */ /* 0x000f220000300a00 */
[----:B-1----:R-:W-:-:S05]  /*264a0*/  IMAD.WIDE R52, R2, 0x4, R206 ;  /* 0x0000000402347825 */ /* 0x002fca00078e02ce */
[----:B------:R1:W-:Y:S04]  /*264b0*/  STL.64 [R1+0x460], R52 ;  /* 0x0004603401007387 */ /* 0x0003e80000100a00 */
[----:B------:R-:W4:Y:S01]  /*264c0*/  LDL.LU.64 R206, [R1+0xaa0] ;  /* 0x000aa00001ce7983 */ /* 0x000f220000300a00 */
[----:B------:R-:W-:Y:S01]  /*264d0*/  ISETP.GE.U32.AND P2, PT, R252, 0x7ffffe21, PT ;  /* 0x7ffffe21fc00780c */ /* 0x000fe20003f46070 */
[----:B------:R-:W-:Y:S02]  /*264e0*/  VIADD R252, R55, 0xfffffe9f ;  /* 0xfffffe9f37fc7836 */ /* 0x000fe40000000000 */
[----:B------:R1:W-:Y:S01]  /*264f0*/  LDGSTS.E [R0+0x20174], desc[UR22][R52.64], !P6 ;  /* 0x2017400034007fae */ /* 0x0003e2000f1a1016 */
[----:B------:R-:W1:Y:S02]  /*26500*/  LDC R55, c[0x0][0x3a0] ;  /* 0x0000e800ff377b82 */ /* 0x000e640000000800 */
[----:B------:R-:W-:-:S02]  /*26510*/  ISETP.GE.U32.AND P4, PT, R252, 0x7ffffe20, PT ;  /* 0x7ffffe20fc00780c */ /* 0x000fc40003f86070 */
[----:B--2---:R-:W-:-:S04]  /*26520*/  IADD3 R252, PT, PT, R54, -0x162, RZ ;  /* 0xfffffe9e36fc7810 */ /* 0x004fc80007ffe0ff */
[----:B------:R-:W-:Y:S01]  /*26530*/  ISETP.GE.U32.AND P6, PT, R252, 0x7ffffe1f, PT ;  /* 0x7ffffe1ffc00780c */ /* 0x000fe20003fc6070 */
[----:B---3--:R-:W-:Y:S01]  /*26540*/  VIADD R252, R70, 0xfffffe9d ;  /* 0xfffffe9d46fc7836 */ /* 0x008fe20000000000 */
[----:B------:R-:W2:Y:S01]  /*26550*/  LDC R54, c[0x0][0x3a0] ;  /* 0x0000e800ff367b82 */ /* 0x000ea20000000800 */
[----:B-1----:R-:W-:-:S05]  /*26560*/  IMAD.WIDE R52, R2, 0x4, R162 ;  /* 0x0000000402347825 */ /* 0x002fca00078e02a2 */
[----:B------:R4:W-:Y:S04]  /*26570*/  STL.64 [R1+0x4c0], R52 ;  /* 0x0004c03401007387 */ /* 0x0009e80000100a00 */
[----:B------:R-:W3:Y:S04]  /*26580*/  LDL.LU.64 R70, [R1+0xa98] ;  /* 0x000a980001467983 */ /* 0x000ee80000300a00 */
[----:B------:R4:W-:Y:S01]  /*26590*/  LDGSTS.E [R0+0x20178], desc[UR22][R52.64], !P5 ;  /* 0x2017800034007fae */ /* 0x0009e2000e9a1016 */
[----:B------:R-:W-:Y:S01]  /*265a0*/  ISETP.GE.U32.AND P5, PT, R252, 0x7ffffe1e, PT ;  /* 0x7ffffe1efc00780c */ /* 0x000fe20003fa6070 */
[----:B------:R-:W-:-:S02]  /*265b0*/  VIADD R252, R55, 0xfffffe9c ;  /* 0xfffffe9c37fc7836 */ /* 0x000fc40000000000 */
[----:B------:R-:W1:Y:S01]  /*265c0*/  LDC R55, c[0x0][0x3a0] ;  /* 0x0000e800ff377b82 */ /* 0x000e620000000800 */
[----:B----4-:R-:W-:-:S07]  /*265d0*/  IMAD.WIDE R52, R2, 0x4, R66 ;  /* 0x0000000402347825 */ /* 0x010fce00078e0242 */
[----:B------:R-:W4:Y:S01]  /*265e0*/  LDC R66, c[0x0][0x3a0] ;  /* 0x0000e800ff427b82 */ /* 0x000f220000000800 */
[----:B------:R1:W-:Y:S04]  /*265f0*/  STL.64 [R1+0x518], R52 ;  /* 0x0005183401007387 */ /* 0x0003e80000100a00 */
[----:B------:R1:W-:Y:S04]  /*26600*/  LDGSTS.E [R0+0x2017c], desc[UR22][R52.64], !P2 ;  /* 0x2017c00034007fae */ /* 0x0003e8000d1a1016 */
[----:B------:R-:W3:Y:S01]  /*26610*/  LDL.LU.64 R162, [R1+0xa90] ;  /* 0x000a900001a27983 */ /* 0x000ee20000300a00 */
[----:B------:R-:W-:Y:S01]  /*26620*/  ISETP.GE.U32.AND P2, PT, R252, 0x7ffffe1d, PT ;  /* 0x7ffffe1dfc00780c */ /* 0x000fe20003f46070 */
[----:B-1----:R-:W-:-:S05]  /*26630*/  IMAD.WIDE R52, R2, 0x4, R174 ;  /* 0x0000000402347825 */ /* 0x002fca00078e02ae */
[----:B------:R1:W-:Y:S04]  /*26640*/  STL.64 [R1+0x570], R52 ;  /* 0x0005703401007387 */ /* 0x0003e80000100a00 */
[----:B------:R-:W3:Y:S01]  /*26650*/  LDL.LU.64 R174, [R1+0xa88] ;  /* 0x000a880001ae7983 */ /* 0x000ee20000300a00 */
[----:B--2---:R-:W-:Y:S02]  /*26660*/  IADD3 R252, PT, PT, R54, -0x165, RZ ;  /* 0xfffffe9b36fc7810 */ /* 0x004fe40007ffe0ff */
[----:B------:R-:W2:Y:S01]  /*26670*/  LDC R54, c[0x0][0x3a0] ;  /* 0x0000e800ff367b82 */ /* 0x000ea20000000800 */
[----:B------:R1:W-:Y:S01]  /*26680*/  LDGSTS.E [R0+0x20180], desc[UR22][R52.64], !P4 ;  /* 0x2018000034007fae */ /* 0x0003e2000e1a1016 */
[----:B------:R-:W-:Y:S01]  /*26690*/  ISETP.GE.U32.AND P4, PT, R252, 0x7ffffe1c, PT ;  /* 0x7ffffe1cfc00780c */ /* 0x000fe20003f86070 */
[----:B----4-:R-:W-:-:S02]  /*266a0*/  VIADD R252, R66, 0xfffffe9a ;  /* 0xfffffe9a42fc7836 */ /* 0x010fc40000000000 */
[----:B-1----:R-:W-:-:S03]  /*266b0*/  IMAD.WIDE R52, R2, 0x4, R146 ;  /* 0x0000000402347825 */ /* 0x002fc600078e0292 */
[----:B------:R-:W1:Y:S02]  /*266c0*/  LDC R146, c[0x0][0x3a0] ;  /* 0x0000e800ff927b82 */ /* 0x000e640000000800 */
[----:B------:R4:W-:Y:S04]  /*266d0*/  STL.64 [R1+0x588], R52 ;  /* 0x0005883401007387 */ /* 0x0009e80000100a00 */
[----:B------:R4:W-:Y:S04]  /*266e0*/  LDGSTS.E [R0+0x20184], desc[UR22][R52.64], !P6 ;  /* 0x2018400034007fae */ /* 0x0009e8000f1a1016 */
[----:B------:R-:W3:Y:S01]  /*266f0*/  LDL.LU.64 R66, [R1+0xa80] ;  /* 0x000a800001427983 */ /* 0x000ee20000300a00 */
[----:B----4-:R-:W-:-:S05]  /*26700*/  IMAD.WIDE R52, R2, 0x4, R206 ;  /* 0x0000000402347825 */ /* 0x010fca00078e02ce */
[----:B------:R3:W-:Y:S04]  /*26710*/  STL.64 [R1+0x5c8], R52 ;  /* 0x0005c83401007387 */ /* 0x0007e80000100a00 */
[----:B------:R-:W4:Y:S04]  /*26720*/  LDL.LU.64 R206, [R1+0xa78] ;  /* 0x000a780001ce7983 */ /* 0x000f280000300a00 */
[----:B------:R3:W-:Y:S01]  /*26730*/  LDGSTS.E [R0+0x20188], desc[UR22][R52.64], !P5 ;  /* 0x2018800034007fae */ /* 0x0007e2000e9a1016 */
[----:B------:R-:W-:Y:S01]  /*26740*/  ISETP.GE.U32.AND P6, PT, R252, 0x7ffffe1b, PT ;  /* 0x7ffffe1bfc00780c */ /* 0x000fe20003fc6070 */
[----:B------:R-:W-:-:S02]  /*26750*/  VIADD R252, R55, 0xfffffe99 ;  /* 0xfffffe9937fc7836 */ /* 0x000fc40000000000 */
[----:B------:R-:W1:Y:S01]  /*26760*/  LDC R55, c[0x0][0x3a0] ;  /* 0x0000e800ff377b82 */ /* 0x000e620000000800 */
[----:B---3--:R-:W-:-:S05]  /*26770*/  IMAD.WIDE R52, R2, 0x4, R70 ;  /* 0x0000000402347825 */ /* 0x008fca00078e0246 */
[----:B------:R3:W-:Y:S04]  /*26780*/  STL.64 [R1+0x5e0], R52 ;  /* 0x0005e03401007387 */ /* 0x0007e80000100a00 */
[----:B------:R-:W4:Y:S01]  /*26790*/  LDL.LU.64 R70, [R1+0xa70] ;  /* 0x000a700001467983 */ /* 0x000f220000300a00 */
[----:B------:R-:W-:Y:S02]  /*267a0*/  ISETP.GE.U32.AND P5, PT, R252, 0x7ffffe1a, PT ;  /* 0x7ffffe1afc00780c */ /* 0x000fe40003fa6070 */
[----:B--2---:R-:W-:Y:S01]  /*267b0*/  IADD3 R252, PT, PT, R54, -0x168, RZ ;  /* 0xfffffe9836fc7810 */ /* 0x004fe20007ffe0ff */
[----:B------:R3:W-:Y:S01]  /*267c0*/  LDGSTS.E [R0+0x2018c], desc[UR22][R52.64], !P2 ;  /* 0x2018c00034007fae */ /* 0x0007e2000d1a1016 */
[----:B------:R-:W2:Y:S02]  /*267d0*/  LDC R54, c[0x0][0x3a0] ;  /* 0x0000e800ff367b82 */ /* 0x000ea40000000800 */
[----:B------:R-:W-:Y:S01]  /*267e0*/  ISETP.GE.U32.AND P2, PT, R252, 0x7ffffe19, PT ;  /* 0x7ffffe19fc00780c */ /* 0x000fe20003f46070 */
[----:B-1----:R-:W-:-:S02]  /*267f0*/  VIADD R252, R146, 0xfffffe97 ;  /* 0xfffffe9792fc7836 */ /* 0x002fc40000000000 */
[----:B---3--:R-:W-:-:S03]  /*26800*/  IMAD.WIDE R52, R2, 0x4, R162 ;  /* 0x0000000402347825 */ /* 0x008fc600078e02a2 */
[----:B------:R-:W1:Y:S02]  /*26810*/  LDC R162, c[0x0][0x3a0] ;  /* 0x0000e800ffa27b82 */ /* 0x000e640000000800 */
[----:B------:R3:W-:Y:S04]  /*26820*/  STL.64 [R1+0x5f8], R52 ;  /* 0x0005f83401007387 */ /* 0x0007e80000100a00 */
[----:B------:R3:W-:Y:S04]  /*26830*/  LDGSTS.E [R0+0x20190], desc[UR22][R52.64], !P4 ;  /* 0x2019000034007fae */ /* 0x0007e8000e1a1016 */
[----:B------:R-:W4:Y:S01]  /*26840*/  LDL.LU.64 R146, [R1+0xa68] ;  /* 0x000a680001927983 */ /* 0x000f220000300a00 */
[----:B---3--:R-:W-:-:S05]  /*26850*/  IMAD.WIDE R52, R2, 0x4, R174 ;  /* 0x0000000402347825 */ /* 0x008fca00078e02ae */
[----:B------:R3:W-:Y:S04]  /*26860*/  STL.64 [R1+0x608], R52 ;  /* 0x0006083401007387 */ /* 0x0007e80000100a00 */
[----:B------:R-:W4:Y:S04]  /*26870*/  LDL.LU.64 R174, [R1+0xa60] ;  /* 0x000a600001ae7983 */ /* 0x000f280000300a00 */
[----:B------:R3:W-:Y:S02]  /*26880*/  LDGSTS.E [R0+0x20194], desc[UR22][R52.64], !P6 ;  /* 0x2019400034007fae */ /* 0x0007e4000f1a1016 */
[----:B---3--:R-:W-:-:S05]  /*26890*/  IMAD.WIDE R52, R2, 0x4, R66 ;  /* 0x0000000402347825 */ /* 0x008fca00078e0242 */
        /* <DEDUP_REMOVED lines=8> */
[----:B------:R-:W1:Y:S01]  /*26920*/  LDC R55, c[0x0][0x3a0] ;  /* 0x0000e800ff377b82 */ /* 0x000e620000000800 */
[----:B------:R4:W-:Y:S02]  /*26930*/  LDGSTS.E [R0+0x2019c], desc[UR22][R52.64], !P2 ;  /* 0x2019c00034007fae */ /* 0x0009e4000d1a1016 */
[----:B------:R-:W-:-:S02]  /*26940*/  ISETP.GE.U32.AND P6, PT, R252, 0x7ffffe17, PT ;  /* 0x7ffffe17fc00780c */ /* 0x000fc40003fc6070 */
[----:B--2---:R-:W-:-:S03]  /*26950*/  IADD3 R252, PT, PT, R54, -0x16b, RZ ;  /* 0xfffffe9536fc7810 */ /* 0x004fc60007ffe0ff */
[----:B------:R-:W2:Y:S01]  /*26960*/  LDC R54, c[0x0][0x3a0] ;  /* 0x0000e800ff367b82 */ /* 0x000ea20000000800 */
[----:B----4-:R-:W-:-:S07]  /*26970*/  IMAD.WIDE R52, R2, 0x4, R70 ;  /* 0x0000000402347825 */ /* 0x010fce00078e0246 */
[----:B------:R-:W4:Y:S01]  /*26980*/  LDC R70, c[0x0][0x3a0] ;  /* 0x0000e800ff467b82 */ /* 0x000f220000000800 */
[----:B------:R-:W-:Y:S01]  /*26990*/  ISETP.GE.U32.AND P5, PT, R252, 0x7ffffe16, PT ;  /* 0x7ffffe16fc00780c */ /* 0x000fe20003fa6070 */
[----:B-1----:R-:W-:Y:S01]  /*269a0*/  VIADD R252, R162, 0xfffffe94 ;  /* 0xfffffe94a2fc7836 */ /* 0x002fe20000000000 */
[----:B------:R1:W-:Y:S04]  /*269b0*/  STL.64 [R1+0x658], R52 ;  /* 0x0006583401007387 */ /* 0x0003e80000100a00 */
[----:B------:R-:W-:Y:S01]  /*269c0*/  ISETP.GE.U32.AND P2, PT, R252, 0x7ffffe15, PT ;  /* 0x7ffffe15fc00780c */ /* 0x000fe20003f46070 */
[----:B------:R1:W-:Y:S01]  /*269d0*/  LDGSTS.E [R0+0x201a0], desc[UR22][R52.64], !P4 ;  /* 0x201a000034007fae */ /* 0x0003e2000e1a1016 */
[----:B------:R-:W-:Y:S02]  /*269e0*/  VIADD R252, R55, 0xfffffe93 ;  /* 0xfffffe9337fc7836 */ /* 0x000fe40000000000 */
[----:B------:R-:W1:Y:S01]  /*269f0*/  LDC R55, c[0x0][0x3a0] ;  /* 0x0000e800ff377b82 */ /* 0x000e620000000800 */
[----:B------:R-:W3:Y:S02]  /*26a00*/  LDL.LU.64 R162, [R1+0xa48] ;  /* 0x000a480001a27983 */ /* 0x000ee40000300a00 */
[----:B------:R-:W-:-:S02]  /*26a10*/  ISETP.GE.U32.AND P4, PT, R252, 0x7ffffe14, PT ;  /* 0x7ffffe14fc00780c */ /* 0x000fc40003f86070 */
[----:B--2---:R-:W-:-:S03]  /*26a20*/  IADD3 R252, PT, PT, R54, -0x16e, RZ ;  /* 0xfffffe9236fc7810 */ /* 0x004fc60007ffe0ff */
[----:B------:R-:W2:Y:S01]  /*26a30*/  LDC R54, c[0x0][0x3a0] ;  /* 0x0000e800ff367b82 */ /* 0x000ea20000000800 */
[----:B-1----:R-:W-:-:S05]  /*26a40*/  IMAD.WIDE R52, R2, 0x4, R146 ;  /* 0x0000000402347825 */ /* 0x002fca00078e0292 */
[----:B------:R1:W-:Y:S04]  /*26a50*/  STL.64 [R1+0x670], R52 ;  /* 0x0006703401007387 */ /* 0x0003e80000100a00 */
[----:B------:R1:W-:Y:S04]  /*26a60*/  LDGSTS.E [R0+0x201a4], desc[UR22][R52.64], !P6 ;  /* 0x201a400034007fae */ /* 0x0003e8000f1a1016 */
[----:B------:R-:W3:Y:S01]  /*26a70*/  LDL.LU.64 R146, [R1+0xa40] ;  /* 0x000a400001927983 */ /* 0x000ee20000300a00 */
[----:B------:R-:W-:Y:S01]  /*26a80*/  ISETP.GE.U32.AND P6, PT, R252, 0x7ffffe13, PT ;  /* 0x7ffffe13fc00780c */ /* 0x000fe20003fc6070 */
[----:B----4-:R-:W-:-:S02]  /*26a90*/  VIADD R252, R70, 0xfffffe91 ;  /* 0xfffffe9146fc7836 */ /* 0x010fc40000000000 */
[----:B-1----:R-:W-:-:S05]  /*26aa0*/  IMAD.WIDE R52, R2, 0x4, R174 ;  /* 0x0000000402347825 */ /* 0x002fca00078e02ae */
[----:B------:R3:W-:Y:S04]  /*26ab0*/  STL.64 [R1+0x690], R52 ;  /* 0x0006903401007387 */ /* 0x0007e80000100a00 */
[----:B------:R-:W4:Y:S04]  /*26ac0*/  LDL.LU.64 R70, [R1+0xa38] ;  /* 0x000a380001467983 */ /* 0x000f280000300a00 */
[----:B------:R3:W-:Y:S02]  /*26ad0*/  LDGSTS.E [R0+0x201a8], desc[UR22][R52.64], !P5 ;  /* 0x201a800034007fae */ /* 0x0007e4000e9a1016 */
[----:B---3--:R-:W-:-:S02]  /*26ae0*/  IMAD.WIDE R52, R2, 0x4, R66 ;  /* 0x0000000402347825 */ /* 0x008fc400078e0242 */
[----:B------:R-:W1:Y:S03]  /*26af0*/  LDC R66, c[0x0][0x3a0] ;  /* 0x0000e800ff427b82 */ /* 0x000e660000000800 */
[----:B------:R3:W-:Y:S04]  /*26b00*/  STL.64 [R1+0x6a8], R52 ;  /* 0x0006a83401007387 */ /* 0x0007e80000100a00 */
[----:B------:R3:W-:Y:S04]  /*26b10*/  LDGSTS.E [R0+0x201ac], desc[UR22][R52.64], !P2 ;  /* 0x201ac00034007fae */ /* 0x0007e8000d1a1016 */
[----:B------:R-:W4:Y:S01]  /*26b20*/  LDL.LU.64 R174, [R1+0xa30] ;  /* 0x000a300001ae7983 */ /* 0x000f220000300a00 */
[----:B---3--:R-:W-:-:S05]  /*26b30*/  IMAD.WIDE R52, R2, 0x4, R206 ;  /* 0x0000000402347825 */ /* 0x008fca00078e02ce */
[----:B------:R3:W-:Y:S04]  /*26b40*/  STL.64 [R1+0x6c8], R52 ;  /* 0x0006c83401007387 */ /* 0x0007e80000100a00 */
[----:B------:R-:W4:Y:S01]  /*26b50*/  LDL.LU.64 R206, [R1+0xa28] ;  /* 0x000a280001ce7983 */ /* 0x000f220000300a00 */
[----:B------:R-:W-:Y:S01]  /*26b60*/  ISETP.GE.U32.AND P5, PT, R252, 0x7ffffe12, PT ;  /* 0x7ffffe12fc00780c */ /* 0x000fe20003fa6070 */
[----:B------:R-:W-:Y:S02]  /*26b70*/  VIADD R252, R55, 0xfffffe90 ;  /* 0xfffffe9037fc7836 */ /* 0x000fe40000000000 */
[----:B------:R3:W-:Y:S01]  /*26b80*/  LDGSTS.E [R0+0x201b0], desc[UR22][R52.64], !P4 ;  /* 0x201b000034007fae */ /* 0x0007e2000e1a1016 */
[----:B------:R-:W3:Y:S02]  /*26b90*/  LDC R55, c[0x0][0x3a0] ;  /* 0x0000e800ff377b82 */ /* 0x000ee40000000800 */
[----:B------:R-:W-:-:S02]  /*26ba0*/  ISETP.GE.U32.AND P2, PT, R252, 0x7ffffe11, PT ;  /* 0x7ffffe11fc00780c */ /* 0x000fc40003f46070 */
[----:B--2---:R-:W-:-:S04]  /*26bb0*/  IADD3 R252, PT, PT, R54, -0x171, RZ ;  /* 0xfffffe8f36fc7810 */ /* 0x004fc80007ffe0ff */
[----:B------:R-:W-:Y:S01]  /*26bc0*/  ISETP.GE.U32.AND P4, PT, R252, 0x7ffffe10, PT ;  /* 0x7ffffe10fc00780c */ /* 0x000fe20003f86070 */
[----:B-1----:R-:W-:Y:S01]  /*26bd0*/  VIADD R252, R66, 0xfffffe8e ;  /* 0xfffffe8e42fc7836 */ /* 0x002fe20000000000 */
[----:B------:R-:W1:Y:S01]  /*26be0*/  LDC R54, c[0x0][0x3a0] ;  /* 0x0000e800ff367b82 */ /* 0x000e620000000800 */
[----:B---3--:R-:W-:-:S05]  /*26bf0*/  IMAD.WIDE R52, R2, 0x4, R162 ;  /* 0x0000000402347825 */ /* 0x008fca00078e02a2 */
[----:B------:R2:W-:Y:S04]  /*26c00*/  STL.64 [R1+0x6e0], R52 ;  /* 0x0006e03401007387 */ /* 0x0005e80000100a00 */
[----:B------:R2:W-:Y:S04]  /*26c10*/  LDGSTS.E [R0+0x201b4], desc[UR22][R52.64], !P6 ;  /* 0x201b400034007fae */ /* 0x0005e8000f1a1016 */
[----:B------:R-:W3:Y:S01]  /*26c20*/  LDL.LU.64 R66, [R1+0xa20] ;  /* 0x000a200001427983 */ /* 0x000ee20000300a00 */
[C---:B--2---:R-:W-:Y:S02]  /*26c30*/  IMAD.WIDE R52, R2.reuse, 0x4, R146 ;  /* 0x0000000402347825 */ /* 0x044fe400078e0292 */
[----:B------:R-:W2:Y:S03]  /*26c40*/  LDC R146, c[0x0][0x3a0] ;  /* 0x0000e800ff927b82 */ /* 0x000ea60000000800 */
[----:B------:R4:W-:Y:S04]  /*26c50*/  STL.64 [R1+0x710], R52 ;  /* 0x0007103401007387 */ /* 0x0009e80000100a00 */
[----:B------:R4:W-:Y:S04]  /*26c60*/  LDGSTS.E [R0+0x201b8], desc[UR22][R52.64], !P5 ;  /* 0x201b800034007fae */ /* 0x0009e8000e9a1016 */
[----:B------:R-:W3:Y:S01]  /*26c70*/  LDL.LU.64 R162, [R1+0xa18] ;  /* 0x000a180001a27983 */ /* 0x000ee20000300a00 */
[----:B----4-:R-:W-:-:S05]  /*26c80*/  IMAD.WIDE R52, R2, 0x4, R70 ;  /* 0x0000000402347825 */ /* 0x010fca00078e0246 */
        /* <DEDUP_REMOVED lines=9> */
[----:B------:R-:W4:Y:S01]  /*26d20*/  LDL.LU.64 R206, [R1+0xa00] ;  /* 0x000a000001ce7983 */ /* 0x000f220000300a00 */
[----:B------:R-:W-:Y:S01]  /*26d30*/  ISETP.GE.U32.AND P6, PT, R252, 0x7ffffe0f, PT ;  /* 0x7ffffe0ffc00780c */ /* 0x000fe20003fc6070 */
[----:B------:R-:W-:Y:S02]  /*26d40*/  VIADD R252, R55, 0xfffffe8d ;  /* 0xfffffe8d37fc7836 */ /* 0x000fe40000000000 */
[----:B------:R-:W3:Y:S03]  /*26d50*/  LDC R55, c[0x0][0x3a0] ;  /* 0x0000e800ff377b82 */ /* 0x000ee60000000800 */
[----:B------:R-:W-:-:S02]  /*26d60*/  ISETP.GE.U32.AND P5, PT, R252, 0x7ffffe0e, PT ;  /* 0x7ffffe0efc00780c */ /* 0x000fc40003fa6070 */
[----:B-1----:R-:W-:-:S03]  /*26d70*/  IADD3 R252, PT, PT, R54, -0x174, RZ ;  /* 0xfffffe8c36fc7810 */ /* 0x002fc60007ffe0ff */
[----:B------:R-:W1:Y:S01]  /*26d80*/  LDC R54, c[0x0][0x3a0] ;  /* 0x0000e800ff367b82 */ /* 0x000e620000000800 */
[----:B------:R-:W-:Y:S01]  /*26d90*/  ISETP.GE.U32.AND P2, PT, R252, 0x7ffffe0d, PT ;  /* 0x7ffffe0dfc00780c */ /* 0x000fe20003f46070 */
[----:B--2---:R-:W-:Y:S01]  /*26da0*/  VIADD R252, R146, 0xfffffe8b ;  /* 0xfffffe8b92fc7836 */ /* 0x004fe20000000000 */
[----:B------:R3:W-:Y:S05]  /*26db0*/  LDGSTS.E [R0+0x201c4], desc[UR22][R52.64], !P6 ;  /* 0x201c400034007fae */ /* 0x0007ea000f1a1016 */
[----:B------:R-:W2:Y:S01]  /*26dc0*/  LDC R146, c[0x0][0x3a0] ;  /* 0x0000e800ff927b82 */ /* 0x000ea20000000800 */
[----:B------:R-:W-:Y:S01]  /*26dd0*/  ISETP.GE.U32.AND P4, PT, R252, 0x7ffffe0c, PT ;  /* 0x7ffffe0cfc00780c */ /* 0x000fe20003f86070 */
[----:B---3--:R-:W-:-:S02]  /*26de0*/  IMAD.WIDE R52, R2, 0x4, R66 ;  /* 0x0000000402347825 */ /* 0x008fc400078e0242 */
[----:B------:R-:W3:Y:S02]  /*26df0*/  LDL.LU.64 R66, [R1+0x9f8] ;  /* 0x0009f80001427983 */ /* 0x000ee40000300a00 */
[----:B------:R-:W-:Y:S02]  /*26e00*/  VIADD R252, R55, 0xfffffe8a ;  /* 0xfffffe8a37fc7836 */ /* 0x000fe40000000000 */
[----:B------:R2:W-:Y:S01]  /*26e10*/  STL.64 [R1+0xa20], R52 ;  /* 0x000a203401007387 */ /* 0x0005e20000100a00 */
[----:B------:R-:W4:Y:S03]  /*26e20*/  LDC R55, c[0x0][0x3a0] ;  /* 0x0000e800ff377b82 */ /* 0x000f260000000800 */
[----:B------:R2:W-:Y:S01]  /*26e30*/  LDGSTS.E [R0+0x201c8], desc[UR22][R52.64], !P5 ;  /* 0x201c800034007fae */ /* 0x0005e2000e9a1016 */
[----:B------:R-:W-:Y:S02]  /*26e40*/  ISETP.GE.U32.AND P6, PT, R252, 0x7ffffe0b, PT ;  /* 0x7ffffe0bfc00780c */ /* 0x000fe40003fc6070 */
[----:B-1----:R-:W-:-:S02]  /*26e50*/  IADD3 R252, PT, PT, R54, -0x177, RZ ;  /* 0xfffffe8936fc7810 */ /* 0x002fc40007ffe0ff */
[----:B------:R-:W1:Y:S02]  /*26e60*/  LDC R54, c[0x0][0x3a0] ;  /* 0x0000e800ff367b82 */ /* 0x000e640000000800 */
[----:B------:R-:W-:Y:S01]  /*26e70*/  ISETP.GE.U32.AND P5, PT, R252, 0x7ffffe0a, PT ;  /* 0x7ffffe0afc00780c */ /* 0x000fe20003fa6070 */
[----:B--2---:R-:W-:Y:S02]  /*26e80*/  VIADD R252, R146, 0xfffffe88 ;  /* 0xfffffe8892fc7836 */ /* 0x004fe40000000000 */
[C---:B------:R-:W-:Y:S02]  /*26e90*/  IMAD.WIDE R52, R2.reuse, 0x4, R162 ;  /* 0x0000000402347825 */ /* 0x040fe400078e02a2 */
[----:B------:R-:W2:Y:S04]  /*26ea0*/  LDL.LU.64 R162, [R1+0x9f0] ;  /* 0x0009f00001a27983 */ /* 0x000ea80000300a00 */
[----:B------:R1:W-:Y:S04]  /*26eb0*/  STL.64 [R1+0xa18], R52 ;  /* 0x000a183401007387 */ /* 0x0003e80000100a00 */
[----:B------:R1:W-:Y:S02]  /*26ec0*/  LDGSTS.E [R0+0x201cc], desc[UR22][R52.64], !P2 ;  /* 0x201cc00034007fae */ /* 0x0003e4000d1a1016 */
[----:B-1----:R-:W-:-:S02]  /*26ed0*/  IMAD.WIDE R52, R2, 0x4, R70 ;  /* 0x0000000402347825 */ /* 0x002fc400078e0246 */
[----:B------:R-:W1:Y:S03]  /*26ee0*/  LDC R70, c[0x0][0x3a0] ;  /* 0x0000e800ff467b82 */ /* 0x000e660000000800 */
[----:B------:R1:W-:Y:S04]  /*26ef0*/  STL.64 [R1+0xa10], R52 ;  /* 0x000a103401007387 */ /* 0x0003e80000100a00 */
[----:B------:R-:W2:Y:S04]  /*26f00*/  LDL.LU.64 R146, [R1+0x9e8] ;  /* 0x0009e80001927983 */ /* 0x000ea80000300a00 */
[----:B------:R1:W-:Y:S02]  /*26f10*/  LDGSTS.E [R0+0x201d0], desc[UR22][R52.64], !P4 ;  /* 0x201d000034007fae */ /* 0x0003e4000e1a1016 */
[----:B-1----:R-:W-:-:S02]  /*26f20*/  IMAD.WIDE R52, R2, 0x4, R174 ;  /* 0x0000000402347825 */ /* 0x002fc400078e02ae */
[----:B------:R-:W2:Y:S04]  /*26f30*/  LDL.LU.64 R174, [R1+0x9e0] ;  /* 0x0009e00001ae7983 */ /* 0x000ea80000300a00 */
[----:B------:R4:W-:Y:S04]  /*26f40*/  STL.64 [R1+0xa08], R52 ;  /* 0x000a083401007387 */ /* 0x0009e80000100a00 */
[----:B------:R4:W-:Y:S02]  /*26f50*/  LDGSTS.E [R0+0x201d4], desc[UR22][R52.64], !P6 ;  /* 0x201d400034007fae */ /* 0x0009e4000f1a1016 */
[----:B----4-:R-:W-:-:S02]  /*26f60*/  IMAD.WIDE R52, R2, 0x4, R206 ;  /* 0x0000000402347825 */ /* 0x010fc400078e02ce */
[----:B------:R-:W4:Y:S01]  /*26f70*/  LDL.LU.64 R206, [R1+0x9d8] ;  /* 0x0009d80001ce7983 */ /* 0x000f220000300a00 */
[----:B------:R-:W-:Y:S01]  /*26f80*/  ISETP.GE.U32.AND P2, PT, R252, 0x7ffffe09, PT ;  /* 0x7ffffe09fc00780c */ /* 0x000fe20003f46070 */
[----:B------:R-:W-:Y:S02]  /*26f90*/  VIADD R252, R55, 0xfffffe87 ;  /* 0xfffffe8737fc7836 */ /* 0x000fe40000000000 */
[----:B------:R-:W1:Y:S01]  /*26fa0*/  LDC R55, c[0x0][0x3a0] ;  /* 0x0000e800ff377b82 */ /* 0x000e620000000800 */
[----:B------:R3:W-:Y:S02]  /*26fb0*/  LDGSTS.E [R0+0x201d8], desc[UR22][R52.64], !P5 ;  /* 0x201d800034007fae */ /* 0x0007e4000e9a1016 */
[----:B------:R-:W-:Y:S02]  /*26fc0*/  ISETP.GE.U32.AND P4, PT, R252, 0x7ffffe08, PT ;  /* 0x7ffffe08fc00780c */ /* 0x000fe40003f86070 */
[----:B------:R-:W-:Y:S01]  /*26fd0*/  IADD3 R252, PT, PT, R54, -0x17a, RZ ;  /* 0xfffffe8636fc7810 */ /* 0x000fe20007ffe0ff */
[----:B------:R3:W-:Y:S02]  /*26fe0*/  STL.64 [R1+0xa00], R52 ;  /* 0x000a003401007387 */ /* 0x0007e40000100a00 */
[----:B------:R-:W1:Y:S01]  /*26ff0*/  LDC R54, c[0x0][0x3a0] ;  /* 0x0000e800ff367b82 */ /* 0x000e620000000800 */
[----:B------:R-:W-:Y:S01]  /*27000*/  ISETP.GE.U32.AND P6, PT, R252, 0x7ffffe07, PT ;  /* 0x7ffffe07fc00780c */ /* 0x000fe20003fc6070 */
[----:B------:R-:W-:-:S06]  /*27010*/  VIADD R252, R70, 0xfffffe85 ;  /* 0xfffffe8546fc7836 */ /* 0x000fcc0000000000 */
[----:B------:R-:W2:Y:S01]  /*27020*/  LDC R70, c[0x0][0x3a0] ;  /* 0x0000e800ff467b82 */ /* 0x000ea20000000800 */
[----:B---3--:R-:W-:-:S05]  /*27030*/  IMAD.WIDE R52, R2, 0x4, R66 ;  /* 0x0000000402347825 */ /* 0x008fca00078e0242 */
[----:B------:R2:W-:Y:S04]  /*27040*/  STL.64 [R1+0x9f8], R52 ;  /* 0x0009f83401007387 */ /* 0x0005e80000100a00 */
[----:B------:R2:W-:Y:S04]  /*27050*/  LDGSTS.E [R0+0x201dc], desc[UR22][R52.64], !P2 ;  /* 0x201dc00034007fae */ /* 0x0005e8000d1a1016 */
[----:B------:R-:W3:Y:S01]  /*27060*/  LDL.LU.64 R66, [R1+0x9d0] ;  /* 0x0009d00001427983 */ /* 0x000ee20000300a00 */
        /* <DEDUP_REMOVED lines=8> */
[----:B------:R2:W-:Y:S01]  /*270f0*/  LDGSTS.E [R0+0x201e0], desc[UR22][R52.64], !P4 ;  /* 0x201e000034007fae */ /* 0x0005e2000e1a1016 */
[----:B------:R-:W-:Y:S01]  /*27100*/  ISETP.GE.U32.AND P4, PT, R252, 0x7ffffe04, PT ;  /* 0x7ffffe04fc00780c */ /* 0x000fe20003f86070 */
[----:B------:R-:W-:Y:S02]  /*27110*/  VIADD R252, R70, 0xfffffe82 ;  /* 0xfffffe8246fc7836 */ /* 0x000fe40000000000 */
[C---:B--2---:R-:W-:Y:S02]  /*27120*/  IMAD.WIDE R52, R2.reuse, 0x4, R146 ;  /* 0x0000000402347825 */ /* 0x044fe400078e0292 */
[----:B------:R-:W2:Y:S04]  /*27130*/  LDL.LU.64 R146, [R1+0x9c8] ;  /* 0x0009c80001927983 */ /* 0x000ea80000300a00 */
[----:B------:R1:W-:Y:S04]  /*27140*/  STL.64 [R1+0x9e8], R52 ;  /* 0x0009e83401007387 */ /* 0x0003e80000100a00 */
[----:B------:R1:W-:Y:S02]  /*27150*/  LDGSTS.E [R0+0x201e4], desc[UR22][R52.64], !P6 ;  /* 0x201e400034007fae */ /* 0x0003e4000f1a1016 */
[----:B-1----:R-:W-:-:S05]  /*27160*/  IMAD.WIDE R52, R2, 0x4, R174 ;  /* 0x0000000402347825 */ /* 0x002fca00078e02ae */
[----:B------:R4:W-:Y:S04]  /*27170*/  STL.64 [R1+0x9e0], R52 ;  /* 0x0009e03401007387 */ /* 0x0009e80000100a00 */
[----:B------:R4:W-:Y:S04]  /*27180*/  LDGSTS.E [R0+0x201e8], desc[UR22][R52.64], !P5 ;  /* 0x201e800034007fae */ /* 0x0009e8000e9a1016 */
[----:B------:R-:W2:Y:S01]  /*27190*/  LDL.LU.64 R70, [R1+0x9c0] ;  /* 0x0009c00001467983 */ /* 0x000ea20000300a00 */
[----:B----4-:R-:W-:Y:S02]  /*271a0*/  IMAD.WIDE R52, R2, 0x4, R206 ;  /* 0x0000000402347825 */ /* 0x010fe400078e02ce */
[----:B------:R-:W1:Y:S03]  /*271b0*/  LDC R206, c[0x0][0x3a0] ;  /* 0x0000e800ffce7b82 */ /* 0x000e660000000800 */
[----:B------:R4:W-:Y:S04]  /*271c0*/  STL.64 [R1+0x9d8], R52 ;  /* 0x0009d83401007387 */ /* 0x0009e80000100a00 */
[----:B------:R1:W-:Y:S01]  /*271d0*/  LDGSTS.E [R0+0x201ec], desc[UR22][R52.64], !P2 ;  /* 0x201ec00034007fae */ /* 0x0003e2000d1a1016 */
[----:B------:R-:W-:Y:S01]  /*271e0*/  IADD3 R54, PT, PT, R54, -0x180, RZ ;  /* 0xfffffe8036367810 */ /* 0x000fe20007ffe0ff */
[----:B------:R-:W3:Y:S02]  /*271f0*/  LDC R207, c[0x0][0x3a0] ;  /* 0x0000e800ffcf7b82 */ /* 0x000ee40000000800 */
[----:B----4-:R-:W4:Y:S04]  /*27200*/  LDL.LU.64 R52, [R1+0x9b8] ;  /* 0x0009b80001347983 */ /* 0x010f280000300a00 */
[----:B------:R-:W4:Y:S01]  /*27210*/  LDL.LU.64 R226, [R1+0x9b0] ;  /* 0x0009b00001e27983 */ /* 0x000f220000300a00 */
[----:B------:R-:W-:Y:S01]  /*27220*/  ISETP.GE.U32.AND P6, PT, R252, 0x7ffffe03, PT ;  /* 0x7ffffe03fc00780c */ /* 0x000fe20003fc6070 */
[----:B------:R-:W-:Y:S01]  /*27230*/  VIADD R252, R55, 0xfffffe81 ;  /* 0xfffffe8137fc7836 */ /* 0x000fe20000000000 */
[----:B------:R-:W-:Y:S01]  /*27240*/  ISETP.GE.AND P2, PT, R133, R54, PT ;  /* 0x000000368500720c */ /* 0x000fe20003f46270 */
[----:B-1----:R-:W-:Y:S01]  /*27250*/  VIADD R206, R206, 0x7f ;  /* 0x0000007fcece7836 */ /* 0x002fe20000000000 */
[----:B------:R-:W4:Y:S02]  /*27260*/  LDL.LU.64 R174, [R1+0x9a8] ;  /* 0x0009a80001ae7983 */ /* 0x000f240000300a00 */
[----:B------:R-:W-:-:S02]  /*27270*/  SEL R0, RZ, 0x4, P2 ;  /* 0x00000004ff007807 */ /* 0x000fc40001000000 */
[----:B------:R-:W-:Y:S01]  /*27280*/  ISETP.GE.U32.AND P5, PT, R252, 0x7ffffe02, PT ;  /* 0x7ffffe02fc00780c */ /* 0x000fe20003fa6070 */
[----:B---3--:R-:W-:Y:S01]  /*27290*/  IMAD.WIDE R66, R2, 0x4, R66 ;  /* 0x0000000402427825 */ /* 0x008fe200078e0242 */
[----:B------:R-:W-:Y:S01]  /*272a0*/  ISETP.GT.AND P2, PT, R206, 0x1ff, PT ;  /* 0x000001ffce00780c */ /* 0x000fe20003f44270 */
[----:B------:R-:W3:Y:S01]  /*272b0*/  LDL.LU.64 R250, [R1+0x9a0] ;  /* 0x0009a00001fa7983 */ /* 0x000ee20000300a00 */
[----:B------:R-:W1:Y:S01]  /*272c0*/  LDC R206, c[0x0][0x3a0] ;  /* 0x0000e800ffce7b82 */ /* 0x000e620000000800 */
[----:B------:R-:W-:Y:S02]  /*272d0*/  VIADD R252, R134, 0x100000 ;  /* 0x0010000086fc7836 */ /* 0x000fe40000000000 */
[----:B------:R1:W-:Y:S04]  /*272e0*/  STL.64 [R1+0x9d0], R66 ;  /* 0x0009d04201007387 */ /* 0x0003e80000100a00 */
[----:B------:R1:W-:Y:S01]  /*272f0*/  LDGSTS.E [R252+0x201f0], desc[UR22][R66.64], !P4 ;  /* 0x201f000042fc7fae */ /* 0x0003e2000e1a1016 */
[----:B------:R-:W-:-:S03]  /*27300*/  SEL R0, R0, RZ, P2 ;  /* 0x000000ff00007207 */ /* 0x000fc60001000000 */
[----:B------:R-:W3:Y:S01]  /*27310*/  LDL.LU.64 R178, [R1+0x970] ;  /* 0x0009700001b27983 */ /* 0x000ee20000300a00 */
[----:B-1----:R-:W1:Y:S08]  /*27320*/  LDC R67, c[0x0][0x3a0] ;  /* 0x0000e800ff437b82 */ /* 0x002e700000000800 */
[----:B------:R-:W1:Y:S01]  /*27330*/  LDC R66, c[0x0][0x3a0] ;  /* 0x0000e800ff427b82 */ /* 0x000e620000000800 */
[----:B------:R-:W-:Y:S01]  /*27340*/  ISETP.GE.U32.AND P4, PT, R54, 0x7ffffe01, PT ;  /* 0x7ffffe013600780c */ /* 0x000fe20003f86070 */
[----:B------:R-:W-:Y:S01]  /*27350*/  VIADD R252, R207, 0xfffffe7f ;  /* 0xfffffe7fcffc7836 */ /* 0x000fe20000000000 */
[----:B------:R-:W-:Y:S01]  /*27360*/  ISETP.NE.U32.AND P2, PT, R0, RZ, PT ;  /* 0x000000ff0000720c */ /* 0x000fe20003f45070 */
[----:B------:R-:W3:Y:S01]  /*27370*/  LDL.LU.64 R162, [R1+0x968] ;  /* 0x0009680001a27983 */ /* 0x000ee20000300a00 */
[----:B------:R-:W-:Y:S01]  /*27380*/  IADD3 R0, PT, PT, R134, 0x100000, RZ ;  /* 0x0010000086007810 */ /* 0x000fe20007ffe0ff */
[----:B--2---:R-:W-:-:S02]  /*27390*/  IMAD.WIDE R54, R2, 0x4, R146 ;  /* 0x0000000402367825 */ /* 0x004fc400078e0292 */
[----:B------:R-:W2:Y:S04]  /*273a0*/  LDL.LU.64 R146, [R1+0x960] ;  /* 0x0009600001927983 */ /* 0x000ea80000300a00 */
[----:B------:R-:W-:Y:S01]  /*273b0*/  LDGSTS.E [R0+0x201f4], desc[UR22][R54.64], !P6 ;  /* 0x201f400036007fae */ /* 0x000fe2000f1a1016 */
[----:B------:R-:W-:Y:S01]  /*273c0*/  ISETP.GE.U32.AND P6, PT, R252, 0x7ffffe00, PT ;  /* 0x7ffffe00fc00780c */ /* 0x000fe20003fc6070 */
[----:B------:R-:W-:Y:S02]  /*273d0*/  VIADD R252, R206, 0xfffffe7e ;  /* 0xfffffe7ecefc7836 */ /* 0x000fe40000000000 */
[----:B------:R1:W-:Y:S04]  /*273e0*/  STL.64 [R1+0x9c8], R54 ;  /* 0x0009c83601007387 */ /* 0x0003e80000100a00 */
[----:B-1----:R-:W2:Y:S01]  /*273f0*/  LDL.LU.64 R54, [R1+0x13a8] ;  /* 0x0013a80001367983 */ /* 0x002ea20000300a00 */
[----:B------:R-:W-:-:S05]  /*27400*/  IMAD.WIDE R70, R2, 0x4, R70 ;  /* 0x0000000402467825 */ /* 0x000fca00078e0246 */
[----:B------:R1:W-:Y:S04]  /*27410*/  STL.64 [R1+0x9c0], R70 ;  /* 0x0009c04601007387 */ /* 0x0003e80000100a00 */
[----:B------:R-:W-:Y:S01]  /*27420*/  LDGSTS.E [R0+0x201f8], desc[UR22][R70.64], !P5 ;  /* 0x201f800046007fae */ /* 0x000fe2000e9a1016 */
[----:B------:R-:W-:Y:S02]  /*27430*/  ISETP.GE.U32.AND P5, PT, R252, 0x7ffffdff, PT ;  /* 0x7ffffdfffc00780c */ /* 0x000fe40003fa6070 */
[----:B------:R-:W-:Y:S01]  /*27440*/  IADD3 R252, PT, PT, R67, -0x183, RZ ;  /* 0xfffffe7d43fc7810 */ /* 0x000fe20007ffe0ff */
[----:B-1----:R-:W2:Y:S04]  /*27450*/  LDL.LU.64 R70, [R1+0x930] ;  /* 0x0009300001467983 */ /* 0x002ea80000300a00 */
[----:B------:R-:W2:Y:S01]  /*27460*/  LDL.LU.64 R206, [R1+0x928] ;  /* 0x0009280001ce7983 */ /* 0x000ea20000300a00 */
[----:B----4-:R-:W-:-:S04]  /*27470*/  IMAD.WIDE R52, R2, 0x4, R52 ;  /* 0x0000000402347825 */ /* 0x010fc800078e0234 */
[C---:B------:R-:W-:Y:S01]  /*27480*/  IMAD.WIDE R226, R135.reuse, 0x4, R226 ;  /* 0x0000000487e27825 */ /* 0x040fe200078e02e2 */
[----:B------:R1:W-:Y:S04]  /*27490*/  STL.64 [R1+0x9b8], R52 ;  /* 0x0009b83401007387 */ /* 0x0003e80000100a00 */
[----:B------:R4:W-:Y:S01]  /*274a0*/  LDGSTS.E [R0+0x201fc], desc[UR22][R52.64], !P4 ;  /* 0x201fc00034007fae */ /* 0x0009e2000e1a1016 */
[----:B------:R-:W-:-:S03]  /*274b0*/  IMAD.WIDE R174, R135, 0x4, R174 ;  /* 0x0000000487ae7825 */ /* 0x000fc600078e02ae */
[----:B------:R-:W0:Y:S04]  /*274c0*/  LDGDEPBAR ;  /* 0x00000000000079af */ /* 0x000e280000000000 */
[----:B-1----:R-:W2:Y:S01]  /*274d0*/  LDL.LU.64 R52, [R1+0x13a0] ;  /* 0x0013a00001347983 */ /* 0x002ea20000300a00 */
[----:B----4-:R-:W-:-:S03]  /*274e0*/  VIADD R0, R66, 0xfffffe7c ;  /* 0xfffffe7c42007836 */ /* 0x010fc60000000000 */
[----:B------:R-:W4:Y:S04]  /*274f0*/  LDL.LU.64 R66, [R1+0x8f0] ;  /* 0x0008f00001427983 */ /* 0x000f280000300a00 */
[----:B------:R1:W-:Y:S04]  /*27500*/  STL.64 [R1+0x9b0], R226 ;  /* 0x0009b0e201007387 */ /* 0x0003e80000100a00 */
[----:B-1----:R-:W4:Y:S01]  /*27510*/  LDL.LU.64 R226, [R1+0x1398] ;  /* 0x0013980001e27983 */ /* 0x002f220000300a00 */
[----:B---3--:R-:W-:-:S03]  /*27520*/  IMAD.WIDE R250, R135, 0x4, R250 ;  /* 0x0000000487fa7825 */ /* 0x008fc600078e02fa */
[----:B------:R1:W-:Y:S01]  /*27530*/  STL.64 [R1+0x9a8], R174 ;  /* 0x0009a8ae01007387 */ /* 0x0003e20000100a00 */
[----:B------:R-:W-:-:S04]  /*27540*/  IMAD.WIDE R210, R135, 0x4, R210 ;  /* 0x0000000487d27825 */ /* 0x000fc800078e02d2 */
[C---:B------:R-:W-:Y:S01]  /*27550*/  IMAD.WIDE R192, R135.reuse, 0x4, R192 ;  /* 0x0000000487c07825 */ /* 0x040fe200078e02c0 */
[----:B-1----:R-:W3:Y:S03]  /*27560*/  LDL.LU.64 R174, [R1+0x8e0] ;  /* 0x0008e00001ae7983 */ /* 0x002ee60000300a00 */
[C---:B------:R-:W-:Y:S01]  /*27570*/  IMAD.WIDE R176, R135.reuse, 0x4, R176 ;  /* 0x0000000487b07825 */ /* 0x040fe200078e02b0 */
[----:B------:R1:W-:Y:S03]  /*27580*/  STL.64 [R1+0x9a0], R250 ;  /* 0x0009a0fa01007387 */ /* 0x0003e60000100a00 */
[----:B------:R-:W-:-:S04]  /*27590*/  IMAD.WIDE R194, R135, 0x4, R194 ;  /* 0x0000000487c27825 */ /* 0x000fc800078e02c2 */
[C---:B------:R-:W-:Y:S01]  /*275a0*/  IMAD.WIDE R178, R135.reuse, 0x4, R178 ;  /* 0x0000000487b27825 */ /* 0x040fe200078e02b2 */
[----:B-1----:R-:W3:Y:S03]  /*275b0*/  LDL.LU.64 R250, [R1+0x1390] ;  /* 0x0013900001fa7983 */ /* 0x002ee60000300a00 */
[----:B------:R-:W-:-:S04]  /*275c0*/  IMAD.WIDE R162, R135, 0x4, R162 ;  /* 0x0000000487a27825 */ /* 0x000fc800078e02a2 */
[----:B------:R-:W-:-:S04]  /*275d0*/  IMAD.WIDE R36, R135, 0x4, R36 ;  /* 0x0000000487247825 */ /* 0x000fc800078e0224 */
[----:B------:R-:W-:-:S04]  /*275e0*/  IMAD.WIDE R118, R135, 0x4, R118 ;  /* 0x0000000487767825 */ /* 0x000fc800078e0276 */
[----:B------:R-:W-:-:S04]  /*275f0*/  IMAD.WIDE R102, R135, 0x4, R102 ;  /* 0x0000000487667825 */ /* 0x000fc800078e0266 */
[----:B------:R-:W-:-:S04]  /*27600*/  IMAD.WIDE R86, R135, 0x4, R86 ;  /* 0x0000000487567825 */ /* 0x000fc800078e0256 */
[----:B--2---:R-:W-:-:S04]  /*27610*/  IMAD.WIDE R146, R135, 0x4, R146 ;  /* 0x0000000487927825 */ /* 0x004fc800078e0292 */
[----:B------:R-:W-:-:S04]  /*27620*/  IMAD.WIDE R70, R135, 0x4, R70 ;  /* 0x0000000487467825 */ /* 0x000fc800078e0246 */
[----:B------:R-:W-:-:S04]  /*27630*/  IMAD.WIDE R206, R135, 0x4, R206 ;  /* 0x0000000487ce7825 */ /* 0x000fc800078e02ce */
[----:B------:R-:W-:-:S04]  /*27640*/  IMAD.WIDE R52, R135, 0x4, R52 ;  /* 0x0000000487347825 */ /* 0x000fc800078e0234 */
[----:B----4-:R-:W-:-:S05]  /*27650*/  IMAD.WIDE R226, R135, 0x4, R226 ;  /* 0x0000000487e27825 */ /* 0x010fca00078e02e2 */
[----:B------:R1:W-:Y:S04]  /*27660*/  STL.64 [R1+0x998], R226 ;  /* 0x000998e201007387 */ /* 0x0003e80000100a00 */
[----:B-1----:R-:W2:Y:S04]  /*27670*/  LDL.LU.64 R226, [R1+0x1388] ;  /* 0x0013880001e27983 */ /* 0x002ea80000300a00 */
[----:B------:R1:W-:Y:S04]  /*27680*/  STL.64 [R1+0x990], R210 ;  /* 0x000990d201007387 */ /* 0x0003e80000100a00 */
[----:B-1----:R-:W4:Y:S04]  /*27690*/  LDL.LU.64 R210, [R1+0x1380] ;  /* 0x0013800001d27983 */ /* 0x002f280000300a00 */
[----:B------:R1:W-:Y:S04]  /*276a0*/  STL.64 [R1+0x988], R192 ;  /* 0x000988c001007387 */ /* 0x0003e80000100a00 */
[----:B-1----:R-:W2:Y:S04]  /*276b0*/  LDL.LU.64 R192, [R1+0x850] ;  /* 0x0008500001c07983 */ /* 0x002ea80000300a00 */
        /* <DEDUP_REMOVED lines=23> */
[----:B-1----:R-:W2:Y:S01]  /*27830*/  LDL.LU.64 R206, [R1+0x1338] ;  /* 0x0013380001ce7983 */ /* 0x002ea20000300a00 */
[----:B------:R-:W-:-:S04]  /*27840*/  IMAD.WIDE R54, R135, 0x4, R54 ;  /* 0x0000000487367825 */ /* 0x000fc800078e0236 */
[----:B------:R-:W-:-:S04]  /*27850*/  IMAD.WIDE R38, R135, 0x4, R38 ;  /* 0x0000000487267825 */ /* 0x000fc800078e0226 */
[----:B------:R-:W-:-:S04]  /*27860*/  IMAD.WIDE R22, R135, 0x4, R22 ;  /* 0x0000000487167825 */ /* 0x000fc800078e0216 */
[----:B------:R-:W-:-:S04]  /*27870*/  IMAD.WIDE R6, R135, 0x4, R6 ;  /* 0x0000000487067825 */ /* 0x000fc800078e0206 */
[----:B------:R-:W-:-:S04]  /*27880*/  IMAD.WIDE R34, R135, 0x4, R34 ;  /* 0x0000000487227825 */ /* 0x000fc800078e0222 */
[----:B------:R-:W-:-:S04]  /*27890*/  IMAD.WIDE R66, R135, 0x4, R66 ;  /* 0x0000000487427825 */ /* 0x000fc800078e0242 */
[----:B--2---:R-:W-:-:S05]  /*278a0*/  IMAD.WIDE R206, R135, 0x4, R206 ;  /* 0x0000000487ce7825 */ /* 0x004fca00078e02ce */
        /* <DEDUP_REMOVED lines=14> */
[----:B---3--:R-:W-:-:S04]  /*27990*/  IMAD.WIDE R174, R135, 0x4, R174 ;  /* 0x0000000487ae7825 */ /* 0x008fc800078e02ae */
[----:B------:R-:W-:-:S04]  /*279a0*/  IMAD.WIDE R20, R135, 0x4, R20 ;  /* 0x0000000487147825 */ /* 0x000fc800078e0214 */
[----:B------:R-:W-:-:S04]  /*279b0*/  IMAD.WIDE R160, R135, 0x4, R160 ;  /* 0x0000000487a07825 */ /* 0x000fc800078e02a0 */
[----:B--2---:R-:W-:-:S05]  /*279c0*/  IMAD.WIDE R66, R135, 0x4, R66 ;  /* 0x0000000487427825 */ /* 0x004fca00078e0242 */
[----:B------:R1:W-:Y:S04]  /*279d0*/  STL.64 [R1+0x820], R66 ;  /* 0x0008204201007387 */ /* 0x0003e80000100a00 */
[----:B-1----:R-:W2:Y:S04]  /*279e0*/  LDL.LU.64 R66, [R1+0xa0] ;  /* 0x0000a00001427983 */ /* 0x002ea80000300a00 */
[----:B------:R1:W-:Y:S04]  /*279f0*/  STL.64 [R1+0x818], R174 ;  /* 0x000818ae01007387 */ /* 0x0003e80000100a00 */
[----:B-1----:R-:W3:Y:S04]  /*27a00*/  LDL.LU.64 R174, [R1+0x1300] ;  /* 0x0013000001ae7983 */ /* 0x002ee80000300a00 */
[----:B------:R1:W-:Y:S04]  /*27a10*/  STL.64 [R1+0x808], R20 ;  /* 0x0008081401007387 */ /* 0x0003e80000100a00 */
[----:B-1----:R-:W2:Y:S04]  /*27a20*/  LDL.LU.64 R20, [R1+0x12f8] ;  /* 0x0012f80001147983 */ /* 0x002ea80000300a00 */
[----:B------:R1:W-:Y:S04]  /*27a30*/  STL.64 [R1+0x800], R160 ;  /* 0x000800a001007387 */ /* 0x0003e80000100a00 */
[----:B-1----:R-:W3:Y:S01]  /*27a40*/  LDL.LU.64 R160, [R1+0x12f0] ;  /* 0x0012f00001a07983 */ /* 0x002ee20000300a00 */
[----:B------:R-:W-:-:S04]  /*27a50*/  IMAD.WIDE R248, R135, 0x4, R248 ;  /* 0x0000000487f87825 */ /* 0x000fc800078e02f8 */
[C---:B------:R-:W-:Y:S01]  /*27a60*/  IMAD.WIDE R224, R135.reuse, 0x4, R224 ;  /* 0x0000000487e07825 */ /* 0x040fe200078e02e0 */
[----:B------:R1:W-:Y:S03]  /*27a70*/  STL.64 [R1+0x7f0], R248 ;  /* 0x0007f0f801007387 */ /* 0x0003e60000100a00 */
[----:B------:R-:W-:-:S04]  /*27a80*/  IMAD.WIDE R208, R135, 0x4, R208 ;  /* 0x0000000487d07825 */ /* 0x000fc800078e02d0 */
[C---:B------:R-:W-:Y:S01]  /*27a90*/  IMAD.WIDE R192, R135.reuse, 0x4, R192 ;  /* 0x0000000487c07825 */ /* 0x040fe200078e02c0 */
[----:B-1----:R-:W4:Y:S03]  /*27aa0*/  LDL.LU.64 R248, [R1+0x12e8] ;  /* 0x0012e80001f87983 */ /* 0x002f260000300a00 */
[C---:B------:R-:W-:Y:S01]  /*27ab0*/  IMAD.WIDE R176, R135.reuse, 0x4, R176 ;  /* 0x0000000487b07825 */ /* 0x040fe200078e02b0 */
[----:B------:R1:W-:Y:S03]  /*27ac0*/  STL.64 [R1+0x7e8], R224 ;  /* 0x0007e8e001007387 */ /* 0x0003e60000100a00 */
[----:B------:R-:W-:-:S04]  /*27ad0*/  IMAD.WIDE R144, R135, 0x4, R144 ;  /* 0x0000000487907825 */ /* 0x000fc800078e0290 */
[C---:B------:R-:W-:Y:S01]  /*27ae0*/  IMAD.WIDE R116, R135.reuse, 0x4, R116 ;  /* 0x0000000487747825 */ /* 0x040fe200078e0274 */
[----:B-1----:R-:W4:Y:S04]  /*27af0*/  LDL.LU.64 R224, [R1+0x12e0] ;  /* 0x0012e00001e07983 */ /* 0x002f280000300a00 */
[----:B------:R1:W-:Y:S01]  /*27b00*/  STL.64 [R1+0x7d8], R208 ;  /* 0x0007d8d001007387 */ /* 0x0003e20000100a00 */
[----:B------:R-:W-:-:S03]  /*27b10*/  IMAD.WIDE R100, R135, 0x4, R100 ;  /* 0x0000000487647825 */ /* 0x000fc600078e0264 */
[----:B-1----:R-:W4:Y:S04]  /*27b20*/  LDL.LU.64 R208, [R1+0x12d8] ;  /* 0x0012d80001d07983 */ /* 0x002f280000300a00 */
[----:B------:R1:W-:Y:S01]  /*27b30*/  STL.64 [R1+0x7d0], R192 ;  /* 0x0007d0c001007387 */ /* 0x0003e20000100a00 */
[----:B------:R-:W-:-:S03]  /*27b40*/  IMAD.WIDE R84, R135, 0x4, R84 ;  /* 0x0000000487547825 */ /* 0x000fc600078e0254 */
[----:B-1----:R-:W4:Y:S04]  /*27b50*/  LDL.LU.64 R192, [R1+0x12d0] ;  /* 0x0012d00001c07983 */ /* 0x002f280000300a00 */
[----:B------:R1:W-:Y:S01]  /*27b60*/  STL.64 [R1+0x7c0], R176 ;  /* 0x0007c0b001007387 */ /* 0x0003e20000100a00 */
[----:B------:R-:W-:-:S03]  /*27b70*/  IMAD.WIDE R68, R135, 0x4, R68 ;  /* 0x0000000487447825 */ /* 0x000fc600078e0244 */
[----:B-1----:R-:W4:Y:S01]  /*27b80*/  LDL.LU.64 R176, [R1+0x12c8] ;  /* 0x0012c80001b07983 */ /* 0x002f220000300a00 */
[----:B------:R-:W-:-:S04]  /*27b90*/  IMAD.WIDE R52, R135, 0x4, R52 ;  /* 0x0000000487347825 */ /* 0x000fc800078e0234 */
[----:B------:R-:W-:-:S04]  /*27ba0*/  IMAD.WIDE R36, R135, 0x4, R36 ;  /* 0x0000000487247825 */ /* 0x000fc800078e0224 */
[----:B------:R-:W-:-:S04]  /*27bb0*/  IMAD.WIDE R4, R135, 0x4, R4 ;  /* 0x0000000487047825 */ /* 0x000fc800078e0204 */
[----:B------:R-:W-:-:S04]  /*27bc0*/  IMAD.WIDE R50, R135, 0x4, R50 ;  /* 0x0000000487327825 */ /* 0x000fc800078e0232 */
[----:B------:R-:W-:-:S04]  /*27bd0*/  IMAD.WIDE R190, R135, 0x4, R190 ;  /* 0x0000000487be7825 */ /* 0x000fc800078e02be */
[----:B--2---:R-:W-:-:S04]  /*27be0*/  IMAD.WIDE R20, R135, 0x4, R20 ;  /* 0x0000000487147825 */ /* 0x004fc800078e0214 */
[----:B---3--:R-:W-:-:S05]  /*27bf0*/  IMAD.WIDE R160, R135, 0x4, R160 ;  /* 0x0000000487a07825 */ /* 0x008fca00078e02a0 */
[----:B------:R1:W-:Y:S04]  /*27c00*/  STL.64 [R1+0x7b8], R160 ;  /* 0x0007b8a001007387 */ /* 0x0003e80000100a00 */
[----:B-1----:R-:W2:Y:S04]  /*27c10*/  LDL.LU.64 R160, [R1+0x12c0] ;  /* 0x0012c00001a07983 */ /* 0x002ea80000300a00 */
[----:B------:R1:W-:Y:S04]  /*27c20*/  STL.64 [R1+0x7b0], R144 ;  /* 0x0007b09001007387 */ /* 0x0003e80000100a00 */
[----:B-1----:R-:W3:Y:S04]  /*27c30*/  LDL.LU.64 R144, [R1+0x12b8] ;  /* 0x0012b80001907983 */ /* 0x002ee80000300a00 */
        /* <DEDUP_REMOVED lines=65> */
[----:B------:R-:W-:-:S05]  /*28050*/  IMAD.WIDE R244, R135, 0x4, R244 ;  /* 0x0000000487f47825 */ /* 0x000fca00078e02f4 */
[----:B------:R1:W-:Y:S01]  /*28060*/  STL.64 [R1+0x698], R244 ;  /* 0x000698f401007387 */ /* 0x0003e20000100a00 */
[----:B------:R-:W-:-:S04]  /*28070*/  IMAD.WIDE R8, R135, 0x4, R8 ;  /* 0x0000000487087825 */ /* 0x000fc800078e0208 */
[----:B-1----:R-:W-:-:S04]  /*28080*/  IMAD.WIDE R244, R135, 0x4, R242 ;  /* 0x0000000487f47825 */ /* 0x002fc800078e02f2 */
[C---:B------:R-:W-:Y:S01]  /*28090*/  IMAD.WIDE R242, R135.reuse, 0x4, R240 ;  /* 0x0000000487f27825 */ /* 0x040fe200078e02f0 */
[----:B------:R-:W-:Y:S04]  /*280a0*/  STL.64 [R1+0x688], R244 ;  /* 0x000688f401007387 */ /* 0x000fe80000100a00 */
[----:B------:R-:W-:Y:S01]  /*280b0*/  STL.64 [R1+0x680], R242 ;  /* 0x000680f201007387 */ /* 0x000fe20000100a00 */
[----:B----4-:R-:W-:-:S04]  /*280c0*/  IMAD.WIDE R176, R135, 0x4, R176 ;  /* 0x0000000487b07825 */ /* 0x010fc800078e02b0 */
[----:B--2---:R-:W-:-:S04]  /*280d0*/  IMAD.WIDE R240, R135, 0x4, R238 ;  /* 0x0000000487f07825 */ /* 0x004fc800078e02ee */
[C---:B------:R-:W-:Y:S01]  /*280e0*/  IMAD.WIDE R238, R135.reuse, 0x4, R4 ;  /* 0x0000000487ee7825 */ /* 0x040fe200078e0204 */
[----:B------:R-:W-:Y:S03]  /*280f0*/  STL.64 [R1+0x678], R240 ;  /* 0x000678f001007387 */ /* 0x000fe60000100a00 */
[C---:B------:R-:W-:Y:S01]  /*28100*/  IMAD.WIDE R4, R135.reuse, 0x4, R6 ;  /* 0x0000000487047825 */ /* 0x040fe200078e0206 */
[----:B------:R-:W-:Y:S03]  /*28110*/  STL.64 [R1+0x668], R238 ;  /* 0x000668ee01007387 */ /* 0x000fe60000100a00 */
[C---:B------:R-:W-:Y:S01]  /*28120*/  IMAD.WIDE R6, R135.reuse, 0x4, R10 ;  /* 0x0000000487067825 */ /* 0x040fe200078e020a */
[----:B------:R1:W-:Y:S04]  /*28130*/  STL.64 [R1+0x660], R4 ;  /* 0x0006600401007387 */ /* 0x0003e80000100a00 */
[----:B------:R2:W-:Y:S04]  /*28140*/  STL.64 [R1+0x650], R8 ;  /* 0x0006500801007387 */ /* 0x0005e80000100a00 */
[----:B------:R4:W-:Y:S01]  /*28150*/  STL.64 [R1+0x648], R6 ;  /* 0x0006480601007387 */ /* 0x0009e20000100a00 */
[----:B-1----:R-:W-:-:S04]  /*28160*/  IMAD.WIDE R4, R135, 0x4, R12 ;  /* 0x0000000487047825 */ /* 0x002fc800078e020c */
[C---:B--2---:R-:W-:Y:S01]  /*28170*/  IMAD.WIDE R8, R135.reuse, 0x4, R14 ;  /* 0x0000000487087825 */ /* 0x044fe200078e020e */
[----:B------:R1:W-:Y:S03]  /*28180*/  STL.64 [R1+0x638], R4 ;  /* 0x0006380401007387 */ /* 0x0003e60000100a00 */
[C---:B----4-:R-:W-:Y:S01]  /*28190*/  IMAD.WIDE R6, R135.reuse, 0x4, R16 ;  /* 0x0000000487067825 */ /* 0x050fe200078e0210 */
        /* <DEDUP_REMOVED lines=144> */
[----:B------:R-:W-:Y:S04]  /*28aa0*/  STL.64 [R1+0x378], R8 ;  /* 0x0003780801007387 */ /* 0x000fe80000100a00 */
[----:B------:R1:W-:Y:S01]  /*28ab0*/  STL.64 [R1+0x370], R6 ;  /* 0x0003700601007387 */ /* 0x0003e20000100a00 */
[----:B---3--:R-:W-:-:S05]  /*28ac0*/  IMAD.WIDE R4, R135, 0x4, R174 ;  /* 0x0000000487047825 */ /* 0x008fca00078e02ae */
[----:B------:R2:W-:Y:S01]  /*28ad0*/  STL.64 [R1+0x368], R4 ;  /* 0x0003680401007387 */ /* 0x0005e20000100a00 */
[----:B------:R-:W-:-:S03]  /*28ae0*/  IMAD.WIDE R170, R135, 0x4, R178 ;  /* 0x0000000487aa7825 */ /* 0x000fc600078e02b2 */
[----:B------:R-:W-:Y:S01]  /*28af0*/  STL.64 [R1+0x360], R176 ;  /* 0x000360b001007387 */ /* 0x000fe20000100a00 */
[----:B-1----:R-:W-:-:S04]  /*28b00*/  IMAD.WIDE R6, R135, 0x4, R182 ;  /* 0x0000000487067825 */ /* 0x002fc800078e02b6 */
[----:B--2---:R-:W-:-:S05]  /*28b10*/  IMAD.WIDE R4, R135, 0x4, R180 ;  /* 0x0000000487047825 */ /* 0x004fca00078e02b4 */
[----:B------:R1:W-:Y:S04]  /*28b20*/  STL.64 [R1+0x350], R4 ;  /* 0x0003500401007387 */ /* 0x0003e80000100a00 */
[----:B------:R2:W-:Y:S04]  /*28b30*/  STL.64 [R1+0x348], R6 ;  /* 0x0003480601007387 */ /* 0x0005e80000100a00 */
[----:B------:R-:W-:Y:S01]  /*28b40*/  STL.64 [R1+0x358], R170 ;  /* 0x000358aa01007387 */ /* 0x000fe20000100a00 */
[----:B-1----:R-:W-:-:S04]  /*28b50*/  IMAD.WIDE R4, R135, 0x4, R184 ;  /* 0x0000000487047825 */ /* 0x002fc800078e02b8 */
[C---:B--2---:R-:W-:Y:S01]  /*28b60*/  IMAD.WIDE R6, R135.reuse, 0x4, R186 ;  /* 0x0000000487067825 */ /* 0x044fe200078e02ba */
[----:B------:R1:W-:Y:S03]  /*28b70*/  STL.64 [R1+0x340], R4 ;  /* 0x0003400401007387 */ /* 0x0003e60000100a00 */
[C---:B------:R-:W-:Y:S01]  /*28b80*/  IMAD.WIDE R182, R135.reuse, 0x4, R190 ;  /* 0x0000000487b67825 */ /* 0x040fe200078e02be */
[----:B------:R2:W-:Y:S03]  /*28b90*/  STL.64 [R1+0x310], R6 ;  /* 0x0003100601007387 */ /* 0x0005e60000100a00 */
[----:B-1----:R-:W-:-:S05]  /*28ba0*/  IMAD.WIDE R4, R135, 0x4, R188 ;  /* 0x0000000487047825 */ /* 0x002fca00078e02bc */
[----:B------:R1:W-:Y:S01]  /*28bb0*/  STL.64 [R1+0x2e8], R4 ;  /* 0x0002e80401007387 */ /* 0x0003e20000100a00 */
[----:B--2---:R-:W-:-:S03]  /*28bc0*/  IMAD.WIDE R6, R135, 0x4, R196 ;  /* 0x0000000487067825 */ /* 0x004fc600078e02c4 */
[----:B------:R-:W-:Y:S01]  /*28bd0*/  STL.64 [R1+0x2d8], R182 ;  /* 0x0002d8b601007387 */ /* 0x000fe20000100a00 */
[----:B------:R-:W-:-:S04]  /*28be0*/  IMAD.WIDE R174, R135, 0x4, R192 ;  /* 0x0000000487ae7825 */ /* 0x000fc800078e02c0 */
[----:B-1----:R-:W-:-:S05]  /*28bf0*/  IMAD.WIDE R4, R135, 0x4, R194 ;  /* 0x0000000487047825 */ /* 0x002fca00078e02c2 */
[----:B------:R1:W-:Y:S01]  /*28c00*/  STL.64 [R1+0x2a0], R4 ;  /* 0x0002a00401007387 */ /* 0x0003e20000100a00 */
[----:B------:R-:W-:-:S03]  /*28c10*/  IMAD.WIDE R8, R135, 0x4, R200 ;  /* 0x0000000487087825 */ /* 0x000fc600078e02c8 */
[----:B------:R2:W-:Y:S04]  /*28c20*/  STL.64 [R1+0x260], R6 ;  /* 0x0002600601007387 */ /* 0x0005e80000100a00 */
[----:B------:R-:W-:Y:S01]  /*28c30*/  STL.64 [R1+0x2b8], R174 ;  /* 0x0002b8ae01007387 */ /* 0x000fe20000100a00 */
[----:B-1----:R-:W-:-:S04]  /*28c40*/  IMAD.WIDE R4, R135, 0x4, R198 ;  /* 0x0000000487047825 */ /* 0x002fc800078e02c6 */
[C---:B--2---:R-:W-:Y:S01]  /*28c50*/  IMAD.WIDE R6, R135.reuse, 0x4, R202 ;  /* 0x0000000487067825 */ /* 0x044fe200078e02ca */
[----:B------:R1:W-:Y:S04]  /*28c60*/  STL.64 [R1+0x250], R4 ;  /* 0x0002500401007387 */ /* 0x0003e80000100a00 */
[----:B------:R2:W-:Y:S04]  /*28c70*/  STL.64 [R1+0x230], R8 ;  /* 0x0002300801007387 */ /* 0x0005e80000100a00 */
[----:B------:R3:W-:Y:S01]  /*28c80*/  STL.64 [R1+0x210], R6 ;  /* 0x0002100601007387 */ /* 0x0007e20000100a00 */
[----:B-1----:R-:W-:-:S04]  /*28c90*/  IMAD.WIDE R4, R135, 0x4, R204 ;  /* 0x0000000487047825 */ /* 0x002fc800078e02cc */
[C---:B--2---:R-:W-:Y:S01]  /*28ca0*/  IMAD.WIDE R8, R135.reuse, 0x4, R212 ;  /* 0x0000000487087825 */ /* 0x044fe200078e02d4 */
[----:B------:R1:W-:Y:S03]  /*28cb0*/  STL.64 [R1+0x1f8], R4 ;  /* 0x0001f80401007387 */ /* 0x0003e60000100a00 */
[C---:B---3--:R-:W-:Y:S01]  /*28cc0*/  IMAD.WIDE R6, R135.reuse, 0x4, R210 ;  /* 0x0000000487067825 */ /* 0x048fe200078e02d2 */
[----:B-1----:R-:W2:Y:S04]  /*28cd0*/  LDL.LU.64 R4, [R1+0x8] ;  /* 0x0000080001047983 */ /* 0x002ea80000300a00 */
[----:B------:R1:W-:Y:S01]  /*28ce0*/  STL.64 [R1+0x198], R6 ;  /* 0x0001980601007387 */ /* 0x0003e20000100a00 */
[----:B------:R-:W-:-:S03]  /*28cf0*/  IMAD.WIDE R180, R135, 0x4, R206 ;  /* 0x0000000487b47825 */ /* 0x000fc600078e02ce */
[----:B-1----:R-:W3:Y:S04]  /*28d00*/  LDL.LU.64 R6, [R1+0x10] ;  /* 0x0000100001067983 */ /* 0x002ee80000300a00 */
[----:B------:R1:W-:Y:S01]  /*28d10*/  STL.64 [R1+0x178], R8 ;  /* 0x0001780801007387 */ /* 0x0003e20000100a00 */
[----:B------:R-:W-:-:S04]  /*28d20*/  IMAD.WIDE R172, R135, 0x4, R208 ;  /* 0x0000000487ac7825 */ /* 0x000fc800078e02d0 */
[C---:B------:R-:W-:Y:S01]  /*28d30*/  IMAD.WIDE R28, R135.reuse, 0x4, R214 ;  /* 0x00000004871c7825 */ /* 0x040fe200078e02d6 */
[----:B-1----:R-:W4:Y:S04]  /*28d40*/  LDL.LU.64 R8, [R1+0x18] ;  /* 0x0000180001087983 */ /* 0x002f280000300a00 */
[----:B------:R-:W2:Y:S04]  /*28d50*/  LDL.LU.64 R10, [R1+0x28] ;  /* 0x00002800010a7983 */ /* 0x000ea80000300a00 */
[----:B------:R-:W2:Y:S04]  /*28d60*/  LDL.LU.64 R12, [R1+0x30] ;  /* 0x00003000010c7983 */ /* 0x000ea80000300a00 */
[----:B------:R-:W2:Y:S04]  /*28d70*/  LDL.LU.64 R14, [R1+0x38] ;  /* 0x00003800010e7983 */ /* 0x000ea80000300a00 */
[----:B------:R-:W2:Y:S04]  /*28d80*/  LDL.LU.64 R16, [R1+0x48] ;  /* 0x0000480001107983 */ /* 0x000ea80000300a00 */
[----:B------:R-:W2:Y:S04]  /*28d90*/  LDL.LU.64 R18, [R1+0x50] ;  /* 0x0000500001127983 */ /* 0x000ea80000300a00 */
[----:B------:R-:W2:Y:S04]  /*28da0*/  LDL.LU.64 R20, [R1+0x58] ;  /* 0x0000580001147983 */ /* 0x000ea80000300a00 */
[----:B------:R-:W2:Y:S01]  /*28db0*/  LDL.LU.64 R22, [R1+0x68] ;  /* 0x0000680001167983 */ /* 0x000ea20000300a00 */
[----:B------:R-:W-:-:S03]  /*28dc0*/  IMAD.WIDE R32, R135, 0x4, R216 ;  /* 0x0000000487207825 */ /* 0x000fc600078e02d8 */
[----:B------:R-:W2:Y:S01]  /*28dd0*/  LDL.LU.64 R24, [R1+0x70] ;  /* 0x0000700001187983 */ /* 0x000ea20000300a00 */
[----:B------:R-:W-:-:S03]  /*28de0*/  IMAD.WIDE R30, R135, 0x4, R218 ;  /* 0x00000004871e7825 */ /* 0x000fc600078e02da */
[----:B------:R-:W2:Y:S04]  /*28df0*/  LDL.LU.64 R26, [R1+0x78] ;  /* 0x00007800011a7983 */ /* 0x000ea80000300a00 */
[----:B------:R-:W-:Y:S04]  /*28e00*/  STL.64 [R1+0x1d8], R180 ;  /* 0x0001d8b401007387 */ /* 0x000fe80000100a00 */
[----:B------:R-:W-:Y:S04]  /*28e10*/  STL.64 [R1+0x1b8], R172 ;  /* 0x0001b8ac01007387 */ /* 0x000fe80000100a00 */
[----:B------:R1:W-:Y:S01]  /*28e20*/  STL.64 [R1+0x150], R28 ;  /* 0x0001501c01007387 */ /* 0x0003e20000100a00 */
[----:B------:R-:W-:-:S03]  /*28e30*/  IMAD.WIDE R178, R135, 0x4, R222 ;  /* 0x0000000487b27825 */ /* 0x000fc600078e02de */
[----:B------:R1:W-:Y:S04]  /*28e40*/  STL.64 [R1+0x120], R32 ;  /* 0x0001202001007387 */ /* 0x0003e80000100a00 */
[----:B------:R1:W-:Y:S02]  /*28e50*/  STL.64 [R1+0x100], R30 ;  /* 0x0001001e01007387 */ /* 0x0003e40000100a00 */
[----:B-1----:R-:W-:-:S04]  /*28e60*/  IMAD.WIDE R28, R135, 0x4, R220 ;  /* 0x00000004871c7825 */ /* 0x002fc800078e02dc */
[C---:B------:R-:W-:Y:S01]  /*28e70*/  IMAD.WIDE R32, R135.reuse, 0x4, R224 ;  /* 0x0000000487207825 */ /* 0x040fe200078e02e0 */
[----:B------:R1:W-:Y:S03]  /*28e80*/  STL.64 [R1+0xe0], R28 ;  /* 0x0000e01c01007387 */ /* 0x0003e60000100a00 */
[C---:B------:R-:W-:Y:S01]  /*28e90*/  IMAD.WIDE R30, R135.reuse, 0x4, R228 ;  /* 0x00000004871e7825 */ /* 0x040fe200078e02e4 */
[----:B------:R1:W-:Y:S04]  /*28ea0*/  STL.64 [R1+0xa0], R32 ;  /* 0x0000a02001007387 */ /* 0x0003e80000100a00 */
[----:B------:R-:W-:Y:S01]  /*28eb0*/  STL.64 [R1+0xc0], R178 ;  /* 0x0000c0b201007387 */ /* 0x000fe20000100a00 */
[----:B-1----:R-:W-:-:S05]  /*28ec0*/  IMAD.WIDE R28, R135, 0x4, R226 ;  /* 0x00000004871c7825 */ /* 0x002fca00078e02e2 */
[----:B------:R1:W-:Y:S01]  /*28ed0*/  STL.64 [R1+0x80], R28 ;  /* 0x0000801c01007387 */ /* 0x0003e20000100a00 */
[----:B------:R-:W-:-:S03]  /*28ee0*/  IMAD.WIDE R32, R135, 0x4, R232 ;  /* 0x0000000487207825 */ /* 0x000fc600078e02e8 */
[----:B------:R1:W-:Y:S02]  /*28ef0*/  STL.64 [R1+0x60], R30 ;  /* 0x0000601e01007387 */ /* 0x0003e40000100a00 */
[----:B-1----:R-:W-:-:S04]  /*28f00*/  IMAD.WIDE R28, R135, 0x4, R230 ;  /* 0x00000004871c7825 */ /* 0x002fc800078e02e6 */
[C---:B------:R-:W-:Y:S01]  /*28f10*/  IMAD.WIDE R30, R135.reuse, 0x4, R234 ;  /* 0x00000004871e7825 */ /* 0x040fe200078e02ea */
[----:B------:R1:W-:Y:S04]  /*28f20*/  STL.64 [R1+0x40], R28 ;  /* 0x0000401c01007387 */ /* 0x0003e80000100a00 */
[----:B-1----:R-:W2:Y:S04]  /*28f30*/  LDL.LU.64 R28, [R1+0x88] ;  /* 0x00008800011c7983 */ /* 0x002ea80000300a00 */
[----:B------:R-:W-:Y:S04]  /*28f40*/  STL.64 [R1+0x20], R32 ;  /* 0x0000202001007387 */ /* 0x000fe80000100a00 */
[----:B------:R1:W-:Y:S04]  /*28f50*/  STL.64 [R1], R30 ;  /* 0x0000001e01007387 */ /* 0x0003e80000100a00 */
[----:B-1----:R-:W2:Y:S04]  /*28f60*/  LDL.LU.64 R30, [R1+0x90] ;  /* 0x00009000011e7983 */ /* 0x002ea80000300a00 */
[----:B------:R-:W2:Y:S04]  /*28f70*/  LDL.LU.64 R32, [R1+0x98] ;  /* 0x0000980001207983 */ /* 0x000ea80000300a00 */
[----:B------:R-:W2:Y:S04]  /*28f80*/  LDL.LU.64 R34, [R1+0xa8] ;  /* 0x0000a80001227983 */ /* 0x000ea80000300a00 */
[----:B------:R-:W2:Y:S04]  /*28f90*/  LDL.LU.64 R36, [R1+0xb0] ;  /* 0x0000b00001247983 */ /* 0x000ea80000300a00 */
[----:B------:R-:W2:Y:S04]  /*28fa0*/  LDL.LU.64 R38, [R1+0xb8] ;  /* 0x0000b80001267983 */ /* 0x000ea80000300a00 */
[----:B------:R-:W2:Y:S04]  /*28fb0*/  LDL.LU.64 R40, [R1+0xc8] ;  /* 0x0000c80001287983 */ /* 0x000ea80000300a00 */
[----:B------:R-:W2:Y:S04]  /*28fc0*/  LDL.LU.64 R42, [R1+0xd0] ;  /* 0x0000d000012a7983 */ /* 0x000ea80000300a00 */
[----:B------:R-:W2:Y:S04]  /*28fd0*/  LDL.LU.64 R44, [R1+0xd8] ;  /* 0x0000d800012c7983 */ /* 0x000ea80000300a00 */
[----:B------:R-:W2:Y:S04]  /*28fe0*/  LDL.LU.64 R46, [R1+0xe8] ;  /* 0x0000e800012e7983 */ /* 0x000ea80000300a00 */
[----:B------:R-:W3:Y:S04]  /*28ff0*/  LDL.LU.64 R48, [R1+0xf0] ;  /* 0x0000f00001307983 */ /* 0x000ee80000300a00 */
        /* <DEDUP_REMOVED lines=57> */
[----:B------:R-:W3:Y:S04]  /*29390*/  LDL.64 R220, [R1+0x9b0] ;  /* 0x0009b00001dc7983 */ /* 0x000ee80000100a00 */
        /* <DEDUP_REMOVED lines=17> */
[----:B------:R-:W4:Y:S01]  /*294b0*/  LDL.64 R184, [R1+0x368] ;  /* 0x0003680001b87983 */ /* 0x000f220000100a00 */
[----:B------:R-:W-:-:S04]  /*294c0*/  IMAD.WIDE R242, R135, 0x4, R246 ;  /* 0x0000000487f27825 */ /* 0x000fc800078e02f6 */
[----:B--2---:R-:W-:-:S04]  /*294d0*/  IMAD.WIDE R14, R135, 0x4, R14 ;  /* 0x00000004870e7825 */ /* 0x004fc800078e020e */
[----:B------:R-:W-:-:S04]  /*294e0*/  IMAD.WIDE R30, R135, 0x4, R30 ;  /* 0x00000004871e7825 */ /* 0x000fc800078e021e */
[C---:B------:R-:W-:Y:S01]  /*294f0*/  IMAD.WIDE R46, R135.reuse, 0x4, R46 ;  /* 0x00000004872e7825 */ /* 0x040fe200078e022e */
[----:B---3--:R-:W-:Y:S04]  /*29500*/  LDGSTS.E [R136+0x40000], desc[UR22][R220.64], P3 ;  /* 0x40000000dc887fae */ /* 0x008fe800099a1016 */
        /* <DEDUP_REMOVED lines=10> */
[----:B------:R-:W3:Y:S04]  /*295b0*/  LDL.64 R210, [R1+0x8d0] ;  /* 0x0008d00001d27983 */ /* 0x000ee80000100a00 */
[----:B------:R-:W-:Y:S04]  /*295c0*/  LDGSTS.E [R136+0x42800], desc[UR22][R200.64], P3 ;  /* 0x42800000c8887fae */ /* 0x000fe800099a1016 */
[----:B------:R-:W4:Y:S04]  /*295d0*/  LDL.64 R208, [R1+0x878] ;  /* 0x0008780001d07983 */ /* 0x000f280000100a00 */
        /* <DEDUP_REMOVED lines=22> */
[----:B------:R-:W4:Y:S04]  /*29740*/  LDL.64 R184, [R1+0x490] ;  /* 0x0004900001b87983 */ /* 0x000f280000100a00 */
[----:B------:R-:W4:Y:S04]  /*29750*/  LDL.64 R182, [R1+0x440] ;  /* 0x0004400001b67983 */ /* 0x000f280000100a00 */
[----:B------:R-:W4:Y:S04]  /*29760*/  LDL.64 R180, [R1+0x3f0] ;  /* 0x0003f00001b47983 */ /* 0x000f280000100a00 */
[----:B------:R-:W4:Y:S04]  /*29770*/  LDL.64 R178, [R1+0x3a8] ;  /* 0x0003a80001b27983 */ /* 0x000f280000100a00 */
[----:B------:R-:W-:Y:S04]  /*29780*/  LDGSTS.E [R136+0x45800], desc[UR22][R242.64], P3 ;  /* 0x45800000f2887fae */ /* 0x000fe800099a1016 */
[----:B------:R1:W-:Y:S04]  /*29790*/  STL.64 [R1+0x1580], R242 ;  /* 0x001580f201007387 */ /* 0x0003e80000100a00 */
[----:B------:R-:W-:Y:S04]  /*297a0*/  LDGSTS.E [R136+0x45c00], desc[UR22][R14.64], P3 ;  /* 0x45c000000e887fae */ /* 0x000fe800099a1016 */
[----:B------:R-:W-:Y:S04]  /*297b0*/  LDGSTS.E [R136+0x46000], desc[UR22][R30.64], P3 ;  /* 0x460000001e887fae */ /* 0x000fe800099a1016 */
[----:B-1----:R-:W4:Y:S04]  /*297c0*/  LDL.LU.64 R242, [R1+0x80] ;  /* 0x0000800001f27983 */ /* 0x002f280000300a00 */
[----:B------:R1:W-:Y:S04]  /*297d0*/  STL.64 [R1+0x1570], R14 ;  /* 0x0015700e01007387 */ /* 0x0003e80000100a00 */
[----:B------:R-:W-:Y:S04]  /*297e0*/  LDGSTS.E [R136+0x46400], desc[UR22][R46.64], P3 ;  /* 0x464000002e887fae */ /* 0x000fe800099a1016 */
[----:B-1----:R-:W4:Y:S04]  /*297f0*/  LDL.LU.64 R14, [R1+0x40] ;  /* 0x00004000010e7983 */ /* 0x002f280000300a00 */
[----:B------:R1:W-:Y:S04]  /*29800*/  STL.64 [R1+0x1578], R30 ;  /* 0x0015781e01007387 */ /* 0x0003e80000100a00 */
[----:B-1----:R-:W4:Y:S04]  /*29810*/  LDL.LU.64 R30, [R1+0x60] ;  /* 0x00006000011e7983 */ /* 0x002f280000300a00 */
[----:B------:R1:W-:Y:S04]  /*29820*/  STL.64 [R1+0x1588], R46 ;  /* 0x0015882e01007387 */ /* 0x0003e80000100a00 */
[----:B-1----:R-:W4:Y:S01]  /*29830*/  LDL.LU.64 R46, [R1+0xa0] ;  /* 0x0000a000012e7983 */ /* 0x002f220000300a00 */
[----:B------:R-:W-:-:S04]  /*29840*/  IMAD.WIDE R62, R135, 0x4, R62 ;  /* 0x00000004873e7825 */ /* 0x000fc800078e023e */
[C---:B------:R-:W-:Y:S01]  /*29850*/  IMAD.WIDE R78, R135.reuse, 0x4, R78 ;  /* 0x00000004874e7825 */ /* 0x040fe200078e024e */
[----:B------:R-:W-:Y:S03]  /*29860*/  LDGSTS.E [R136+0x46800], desc[UR22][R62.64], P3 ;  /* 0x468000003e887fae */ /* 0x000fe600099a1016 */
[C---:B------:R-:W-:Y:S01]  /*29870*/  IMAD.WIDE R94, R135.reuse, 0x4, R94 ;  /* 0x00000004875e7825 */ /* 0x040fe200078e025e */
[----:B------:R-:W-:Y:S03]  /*29880*/  LDGSTS.E [R136+0x46c00], desc[UR22][R78.64], P3 ;  /* 0x46c000004e887fae */ /* 0x000fe600099a1016 */
[C---:B------:R-:W-:Y:S01]  /*29890*/  IMAD.WIDE R110, R135.reuse, 0x4, R110 ;  /* 0x00000004876e7825 */ /* 0x040fe200078e026e */
[----:B------:R-:W-:Y:S03]  /*298a0*/  LDGSTS.E [R136+0x47000], desc[UR22][R94.64], P3 ;  /* 0x470000005e887fae */ /* 0x000fe600099a1016 */
[C---:B------:R-:W-:Y:S01]  /*298b0*/  IMAD.WIDE R126, R135.reuse, 0x4, R126 ;  /* 0x00000004877e7825 */ /* 0x040fe200078e027e */
[----:B------:R-:W-:Y:S03]  /*298c0*/  LDGSTS.E [R136+0x47400], desc[UR22][R110.64], P3 ;  /* 0x474000006e887fae */ /* 0x000fe600099a1016 */
[C---:B------:R-:W-:Y:S01]  /*298d0*/  IMAD.WIDE R154, R135.reuse, 0x4, R154 ;  /* 0x00000004879a7825 */ /* 0x040fe200078e029a */
[----:B------:R-:W-:Y:S04]  /*298e0*/  LDGSTS.E [R136+0x47800], desc[UR22][R126.64], P3 ;  /* 0x478000007e887fae */ /* 0x000fe800099a1016 */
[----:B------:R-:W-:Y:S04]  /*298f0*/  LDGSTS.E [R136+0x47c00], desc[UR22][R154.64], P3 ;  /* 0x47c000009a887fae */ /* 0x000fe800099a1016 */
[----:B------:R1:W-:Y:S04]  /*29900*/  STL.64 [R1+0x1590], R62 ;  /* 0x0015903e01007387 */ /* 0x0003e80000100a00 */
[----:B-1----:R-:W4:Y:S04]  /*29910*/  LDL.LU.64 R62, [R1+0xe0] ;  /* 0x0000e000013e7983 */ /* 0x002f280000300a00 */
[----:B------:R1:W-:Y:S04]  /*29920*/  STL.64 [R1+0x1598], R78 ;  /* 0x0015984e01007387 */ /* 0x0003e80000100a00 */
[----:B-1----:R-:W4:Y:S04]  /*29930*/  LDL.LU.64 R78, [R1+0x100] ;  /* 0x00010000014e7983 */ /* 0x002f280000300a00 */
[----:B------:R1:W-:Y:S04]  /*29940*/  STL.64 [R1+0x15a0], R94 ;  /* 0x0015a05e01007387 */ /* 0x0003e80000100a00 */
[----:B-1----:R-:W4:Y:S04]  /*29950*/  LDL.LU.64 R94, [R1+0x120] ;  /* 0x00012000015e7983 */ /* 0x002f280000300a00 */
[----:B------:R1:W-:Y:S01]  /*29960*/  STL.64 [R1+0x15a8], R110 ;  /* 0x0015a86e01007387 */ /* 0x0003e20000100a00 */
[----:B------:R-:W-:-:S03]  /*29970*/  IMAD.WIDE R240, R135, 0x4, R248 ;  /* 0x0000000487f07825 */ /* 0x000fc600078e02f8 */
[----:B-1----:R-:W4:Y:S04]  /*29980*/  LDL.LU.64 R110, [R1+0x150] ;  /* 0x00015000016e7983 */ /* 0x002f280000300a00 */
[----:B------:R1:W-:Y:S01]  /*29990*/  STL.64 [R1+0x15b0], R126 ;  /* 0x0015b07e01007387 */ /* 0x0003e20000100a00 */
[----:B------:R-:W-:-:S03]  /*299a0*/  IMAD.WIDE R16, R135, 0x4, R16 ;  /* 0x0000000487107825 */ /* 0x000fc600078e0210 */
[----:B-1----:R-:W4:Y:S04]  /*299b0*/  LDL.LU.64 R126, [R1+0x178] ;  /* 0x00017800017e7983 */ /* 0x002f280000300a00 */
[----:B--2---:R-:W-:Y:S04]  /*299c0*/  LDGSTS.E [R143+0x40080], desc[UR22][R212.64], P3 ;  /* 0x40080000d48f7fae */ /* 0x004fe800099a1016 */
[----:B---3--:R-:W-:Y:S04]  /*299d0*/  LDGSTS.E [R143+0x40480], desc[UR22][R210.64], P3 ;  /* 0x40480000d28f7fae */ /* 0x008fe800099a1016 */
[----:B----4-:R-:W-:Y:S04]  /*299e0*/  LDGSTS.E [R143+0x40880], desc[UR22][R208.64], P3 ;  /* 0x40880000d08f7fae */ /* 0x010fe800099a1016 */
[----:B------:R-:W-:Y:S04]  /*299f0*/  LDGSTS.E [R143+0x40c80], desc[UR22][R206.64], P3 ;  /* 0x40c80000ce8f7fae */ /* 0x000fe800099a1016 */
[----:B------:R-:W-:Y:S04]  /*29a00*/  LDGSTS.E [R143+0x41080], desc[UR22][R204.64], P3 ;  /* 0x41080000cc8f7fae */ /* 0x000fe800099a1016 */
[----:B------:R-:W-:Y:S04]  /*29a10*/  LDGSTS.E [R143+0x41480], desc[UR22][R202.64], P3 ;  /* 0x41480000ca8f7fae */ /* 0x000fe800099a1016 */
[----:B------:R-:W-:Y:S04]  /*29a20*/  LDGSTS.E [R143+0x41880], desc[UR22][R200.64], P3 ;  /* 0x41880000c88f7fae */ /* 0x000fe800099a1016 */
[----:B------:R1:W-:Y:S04]  /*29a30*/  STL.64 [R1+0x15b8], R154 ;  /* 0x0015b89a01007387 */ /* 0x0003e80000100a00 */
[----:B------:R-:W-:Y:S04]  /*29a40*/  LDGSTS.E [R143+0x41c80], desc[UR22][R198.64], P3 ;  /* 0x41c80000c68f7fae */ /* 0x000fe800099a1016 */
[----:B------:R-:W-:Y:S04]  /*29a50*/  LDGSTS.E [R143+0x42080], desc[UR22][R196.64], P3 ;  /* 0x42080000c48f7fae */ /* 0x000fe800099a1016 */
[----:B-1----:R-:W2:Y:S04]  /*29a60*/  LDL.LU.64 R154, [R1+0x198] ;  /* 0x00019800019a7983 */ /* 0x002ea80000300a00 */
[----:B------:R-:W-:Y:S04]  /*29a70*/  LDGSTS.E [R143+0x42480], desc[UR22][R194.64], P3 ;  /* 0x42480000c28f7fae */ /* 0x000fe800099a1016 */
[----:B------:R-:W3:Y:S04]  /*29a80*/  LDL.64 R206, [R1+0x9a0] ;  /* 0x0009a00001ce7983 */ /* 0x000ee80000100a00 */
[----:B------:R-:W-:Y:S04]  /*29a90*/  LDGSTS.E [R143+0x42880], desc[UR22][R192.64], P3 ;  /* 0x42880000c08f7fae */ /* 0x000fe800099a1016 */
[----:B------:R-:W4:Y:S04]  /*29aa0*/  LDL.64 R204, [R1+0x8c0] ;  /* 0x0008c00001cc7983 */ /* 0x000f280000100a00 */
        /* <DEDUP_REMOVED lines=13> */
[----:B------:R-:W2:Y:S01]  /*29b80*/  LDL.64 R194, [R1+0x708] ;  /* 0x0007080001c27983 */ /* 0x000ea20000100a00 */
[----:B------:R-:W-:-:S03]  /*29b90*/  IMAD.WIDE R32, R135, 0x4, R32 ;  /* 0x0000000487207825 */ /* 0x000fc600078e0220 */
        /* <DEDUP_REMOVED lines=11> */
[----:B------:R-:W2:Y:S01]  /*29c50*/  LDL.64 R172, [R1+0x3a0] ;  /* 0x0003a00001ac7983 */ /* 0x000ea20000100a00 */
[----:B------:R-:W-:-:S03]  /*29c60*/  IMAD.WIDE R48, R135, 0x4, R48 ;  /* 0x0000000487307825 */ /* 0x000fc600078e0230 */
[----:B------:R-:W-:Y:S04]  /*29c70*/  LDGSTS.E [R143+0x45480], desc[UR22][R46.64], P3 ;  /* 0x454800002e8f7fae */ /* 0x000fe800099a1016 */
[----:B------:R1:W-:Y:S01]  /*29c80*/  STL.64 [R1+0x15c0], R46 ;  /* 0x0015c02e01007387 */ /* 0x0003e20000100a00 */
[----:B------:R-:W-:-:S03]  /*29c90*/  IMAD.WIDE R64, R135, 0x4, R64 ;  /* 0x0000000487407825 */ /* 0x000fc600078e0240 */
[----:B------:R-:W-:Y:S04]  /*29ca0*/  LDGSTS.E [R143+0x45880], desc[UR22][R240.64], P3 ;  /* 0x45880000f08f7fae */ /* 0x000fe800099a1016 */
[----:B------:R-:W-:Y:S04]  /*29cb0*/  LDGSTS.E [R143+0x45c80], desc[UR22][R16.64], P3 ;  /* 0x45c80000108f7fae */ /* 0x000fe800099a1016 */
[----:B-1----:R-:W2:Y:S04]  /*29cc0*/  LDL.LU.64 R46, [R1+0x1f8] ;  /* 0x0001f800012e7983 */ /* 0x002ea80000300a00 */
[----:B------:R1:W-:Y:S04]  /*29cd0*/  STL.64 [R1+0x15c8], R240 ;  /* 0x0015c8f001007387 */ /* 0x0003e80000100a00 */
[----:B------:R-:W-:Y:S04]  /*29ce0*/  LDGSTS.E [R143+0x46080], desc[UR22][R32.64], P3 ;  /* 0x46080000208f7fae */ /* 0x000fe800099a1016 */
[----:B------:R-:W-:Y:S04]  /*29cf0*/  LDGSTS.E [R143+0x46480], desc[UR22][R48.64], P3 ;  /* 0x46480000308f7fae */ /* 0x000fe800099a1016 */
[----:B-1----:R-:W2:Y:S04]  /*29d00*/  LDL.LU.64 R240, [R1+0x210] ;  /* 0x0002100001f07983 */ /* 0x002ea80000300a00 */
[----:B------:R1:W-:Y:S04]  /*29d10*/  STL.64 [R1+0x15d0], R16 ;  /* 0x0015d01001007387 */ /* 0x0003e80000100a00 */
[----:B------:R-:W-:Y:S04]  /*29d20*/  LDGSTS.E [R143+0x46880], desc[UR22][R64.64], P3 ;  /* 0x46880000408f7fae */ /* 0x000fe800099a1016 */
        /* <DEDUP_REMOVED lines=17> */
[----:B------:R1:W-:Y:S01]  /*29e40*/  STL.64 [R1+0x15f0], R80 ;  /* 0x0015f05001007387 */ /* 0x0003e20000100a00 */
[----:B------:R-:W-:-:S03]  /*29e50*/  IMAD.WIDE R238, R135, 0x4, R250 ;  /* 0x0000000487ee7825 */ /* 0x000fc600078e02fa */
[----:B-1----:R-:W2:Y:S04]  /*29e60*/  LDL.LU.64 R80, [R1+0x2e8] ;  /* 0x0002e80001507983 */ /* 0x002ea80000300a00 */
[----:B------:R1:W-:Y:S01]  /*29e70*/  STL.64 [R1+0x15f8], R96 ;  /* 0x0015f86001007387 */ /* 0x0003e20000100a00 */
[----:B------:R-:W-:-:S03]  /*29e80*/  IMAD.WIDE R18, R135, 0x4, R18 ;  /* 0x0000000487127825 */ /* 0x000fc600078e0212 */
[----:B-1----:R-:W2:Y:S04]  /*29e90*/  LDL.LU.64 R96, [R1+0x310] ;  /* 0x0003100001607983 */ /* 0x002ea80000300a00 */
[----:B------:R1:W-:Y:S01]  /*29ea0*/  STL.64 [R1+0x1600], R112 ;  /* 0x0016007001007387 */ /* 0x0003e20000100a00 */
[----:B------:R-:W-:-:S03]  /*29eb0*/  IMAD.WIDE R34, R135, 0x4, R34 ;  /* 0x0000000487227825 */ /* 0x000fc600078e0222 */
[----:B-1----:R-:W2:Y:S04]  /*29ec0*/  LDL.LU.64 R112, [R1+0x340] ;  /* 0x0003400001707983 */ /* 0x002ea80000300a00 */
[----:B---3--:R-:W-:Y:S04]  /*29ed0*/  LDGSTS.E [R142+0x40100], desc[UR22][R206.64], P3 ;  /* 0x40100000ce8e7fae */ /* 0x008fe800099a1016 */
[----:B----4-:R-:W-:Y:S04]  /*29ee0*/  LDGSTS.E [R142+0x40500], desc[UR22][R204.64], P3 ;  /* 0x40500000cc8e7fae */ /* 0x010fe800099a1016 */
[----:B--2---:R-:W-:Y:S04]  /*29ef0*/  LDGSTS.E [R142+0x40900], desc[UR22][R202.64], P3 ;  /* 0x40900000ca8e7fae */ /* 0x004fe800099a1016 */
[----:B------:R-:W-:Y:S04]  /*29f00*/  LDGSTS.E [R142+0x40d00], desc[UR22][R200.64], P3 ;  /* 0x40d00000c88e7fae */ /* 0x000fe800099a1016 */
[----:B------:R1:W-:Y:S01]  /*29f10*/  STL.64 [R1+0x1608], R128 ;  /* 0x0016088001007387 */ /* 0x0003e20000100a00 */
[----:B------:R-:W-:-:S03]  /*29f20*/  IMAD.WIDE R50, R135, 0x4, R50 ;  /* 0x0000000487327825 */ /* 0x000fc600078e0232 */
[----:B-1----:R-:W2:Y:S04]  /*29f30*/  LDL.LU.64 R128, [R1+0x348] ;  /* 0x0003480001807983 */ /* 0x002ea80000300a00 */
        /* <DEDUP_REMOVED lines=13> */
[----:B------:R1:W-:Y:S04]  /*2a010*/  STL.64 [R1+0x1610], R156 ;  /* 0x0016109c01007387 */ /* 0x0003e80000100a00 */
[----:B------:R-:W-:Y:S04]  /*2a020*/  LDGSTS.E [R142+0x44500], desc[UR22][R172.64], P3 ;  /* 0x44500000ac8e7fae */ /* 0x000fe800099a1016 */
[----:B------:R-:W-:Y:S04]  /*2a030*/  LDGSTS.E [R142+0x44900], desc[UR22][R170.64], P3 ;  /* 0x44900000aa8e7fae */ /* 0x000fe800099a1016 */
[----:B-1----:R-:W3:Y:S04]  /*2a040*/  LDL.LU.64 R156, [R1+0x350] ;  /* 0x00035000019c7983 */ /* 0x002ee80000300a00 */
[----:B------:R-:W4:Y:S04]  /*2a050*/  LDL.64 R200, [R1+0x998] ;  /* 0x0009980001c87983 */ /* 0x000f280000100a00 */
[----:B------:R-:W2:Y:S04]  /*2a060*/  LDL.64 R198, [R1+0x8b8] ;  /* 0x0008b80001c67983 */ /* 0x000ea80000100a00 */
        /* <DEDUP_REMOVED lines=13> */
[----:B------:R-:W3:Y:S01]  /*2a140*/  LDL.64 R170, [R1+0x420] ;  /* 0x0004200001aa7983 */ /* 0x000ee20000100a00 */
[----:B------:R-:W-:-:S04]  /*2a150*/  IMAD.WIDE R66, R135, 0x4, R66 ;  /* 0x0000000487427825 */ /* 0x000fc800078e0242 */
[----:B------:R-:W-:-:S04]  /*2a160*/  IMAD.WIDE R82, R135, 0x4, R82 ;  /* 0x0000000487527825 */ /* 0x000fc800078e0252 */
[C---:B------:R-:W-:Y:S01]  /*2a170*/  IMAD.WIDE R98, R135.reuse, 0x4, R98 ;  /* 0x0000000487627825 */ /* 0x040fe200078e0262 */
[----:B------:R-:W-:Y:S04]  /*2a180*/  LDGSTS.E [R142+0x44d00], desc[UR22][R64.64], P3 ;  /* 0x44d00000408e7fae */ /* 0x000fe800099a1016 */
[----:B------:R1:W-:Y:S04]  /*2a190*/  STL.64 [R1+0x1618], R64 ;  /* 0x0016184001007387 */ /* 0x0003e80000100a00 */
[----:B------:R-:W-:Y:S04]  /*2a1a0*/  LDGSTS.E [R142+0x45100], desc[UR22][R154.64], P3 ;  /* 0x451000009a8e7fae */ /* 0x000fe800099a1016 */
[----:B------:R-:W-:Y:S04]  /*2a1b0*/  LDGSTS.E [R142+0x45500], desc[UR22][R242.64], P3 ;  /* 0x45500000f28e7fae */ /* 0x000fe800099a1016 */
[----:B-1----:R-:W3:Y:S04]  /*2a1c0*/  LDL.LU.64 R64, [R1+0x370] ;  /* 0x0003700001407983 */ /* 0x002ee80000300a00 */
        /* <DEDUP_REMOVED lines=14> */
[----:B-1----:R-:W3:Y:S04]  /*2a2b0*/  LDL.LU.64 R18, [R1+0x398] ;  /* 0x0003980001127983 */ /* 0x002ee80000300a00 */
[----:B------:R1:W-:Y:S04]  /*2a2c0*/  STL.64 [R1+0x1640], R34 ;  /* 0x0016402201007387 */ /* 0x0003e80000100a00 */
        /* <DEDUP_REMOVED lines=8> */
[----:B-1----:R-:W3:Y:S01]  /*2a350*/  LDL.LU.64 R98, [R1+0x3e0] ;  /* 0x0003e00001627983 */ /* 0x002ee20000300a00 */
[----:B------:R-:W-:-:S04]  /*2a360*/  IMAD.WIDE R114, R135, 0x4, R114 ;  /* 0x0000000487727825 */ /* 0x000fc800078e0272 */
[C---:B------:R-:W-:Y:S01]  /*2a370*/  IMAD.WIDE R130, R135.reuse, 0x4, R130 ;  /* 0x0000000487827825 */ /* 0x040fe200078e0282 */
[----:B------:R-:W-:Y:S03]  /*2a380*/  LDGSTS.E [R142+0x47500], desc[UR22][R114.64], P3 ;  /* 0x47500000728e7fae */ /* 0x000fe600099a1016 */
[C---:B------:R-:W-:Y:S01]  /*2a390*/  IMAD.WIDE R158, R135.reuse, 0x4, R158 ;  /* 0x00000004879e7825 */ /* 0x040fe200078e029e */
[----:B------:R-:W-:Y:S04]  /*2a3a0*/  LDGSTS.E [R142+0x47900], desc[UR22][R130.64], P3 ;  /* 0x47900000828e7fae */ /* 0x000fe800099a1016 */
[----:B------:R-:W-:Y:S04]  /*2a3b0*/  LDGSTS.E [R142+0x47d00], desc[UR22][R158.64], P3 ;  /* 0x47d000009e8e7fae */ /* 0x000fe800099a1016 */
[----:B------:R1:W-:Y:S04]  /*2a3c0*/  STL.64 [R1+0x1668], R114 ;  /* 0x0016687201007387 */ /* 0x0003e80000100a00 */
[----:B-1----:R-:W3:Y:S04]  /*2a3d0*/  LDL.LU.64 R114, [R1+0x400] ;  /* 0x0004000001727983 */ /* 0x002ee80000300a00 */
[----:B------:R1:W-:Y:S04]  /*2a3e0*/  STL.64 [R1+0x1670], R130 ;  /* 0x0016708201007387 */ /* 0x0003e80000100a00 */
[----:B-1----:R-:W3:Y:S04]  /*2a3f0*/  LDL.LU.64 R130, [R1+0x408] ;  /* 0x0004080001827983 */ /* 0x002ee80000300a00 */
[----:B----4-:R-:W-:Y:S04]  /*2a400*/  LDGSTS.E [R141+0x40180], desc[UR22][R200.64], P3 ;  /* 0x40180000c88d7fae */ /* 0x010fe800099a1016 */
[----:B--2---:R-:W-:Y:S04]  /*2a410*/  LDGSTS.E [R141+0x40580], desc[UR22][R198.64], P3 ;  /* 0x40580000c68d7fae */ /* 0x004fe800099a1016 */
        /* <DEDUP_REMOVED lines=14> */
[----:B------:R1:W-:Y:S04]  /*2a500*/  STL.64 [R1+0x1518], R142 ;  /* 0x0015188e01007387 */ /* 0x0003e80000100a00 */
[----:B------:R-:W-:Y:S04]  /*2a510*/  LDGSTS.E [R141+0x43980], desc[UR22][R172.64], P3 ;  /* 0x43980000ac8d7fae */ /* 0x000fe800099a1016 */
[----:B------:R-:W-:Y:S04]  /*2a520*/  LDGSTS.E [R141+0x43d80], desc[UR22][R170.64], P3 ;  /* 0x43d80000aa8d7fae */ /* 0x000fe800099a1016 */
[----:B-1----:R-:W3:Y:S04]  /*2a530*/  LDL.LU.64 R142, [R1] ;  /* 0x00000000018e7983 */ /* 0x002ee80000300a00 */
        /* <DEDUP_REMOVED lines=54> */
[----:B----4-:R-:W-:Y:S04]  /*2a8a0*/  LDGSTS.E [R140+0x40200], desc[UR22][R190.64], P3 ;  /* 0x40200000be8c7fae */ /* 0x010fe800099a1016 */
[----:B--2---:R-:W-:Y:S04]  /*2a8b0*/  LDGSTS.E [R140+0x40600], desc[UR22][R188.64], P3 ;  /* 0x40600000bc8c7fae */ /* 0x004fe800099a1016 */
[----:B-1----:R-:W2:Y:S04]  /*2a8c0*/  LDL.LU.64 R36, [R1+0x4e8] ;  /* 0x0004e80001247983 */ /* 0x002ea80000300a00 */
[----:B------:R1:W-:Y:S04]  /*2a8d0*/  STL.64 [R1+0x16c8], R52 ;  /* 0x0016c83401007387 */ /* 0x0003e80000100a00 */
[----:B---3--:R-:W-:Y:S04]  /*2a8e0*/  LDGSTS.E [R140+0x40a00], desc[UR22][R186.64], P3 ;  /* 0x40a00000ba8c7fae */ /* 0x008fe800099a1016 */
[----:B------:R-:W-:Y:S04]  /*2a8f0*/  LDGSTS.E [R140+0x40e00], desc[UR22][R184.64], P3 ;  /* 0x40e00000b88c7fae */ /* 0x000fe800099a1016 */
        /* <DEDUP_REMOVED lines=34> */
[----:B--2---:R-:W-:Y:S04]  /*2ab20*/  LDGSTS.E [R140+0x42e00], desc[UR22][R160.64], P3 ;  /* 0x42e00000a08c7fae */ /* 0x004fe800099a1016 */
        /* <DEDUP_REMOVED lines=41> */
[----:B---3--:R3:W-:Y:S04]  /*2adc0*/  LDGSTS.E [R139+0x40280], desc[UR22][R176.64], P3 ;  /* 0x40280000b08b7fae */ /* 0x0087e800099a1016 */
[----:B------:R4:W-:Y:S04]  /*2add0*/  LDGSTS.E [R139+0x40680], desc[UR22][R174.64], P3 ;  /* 0x40680000ae8b7fae */ /* 0x0009e800099a1016 */
[----:B-1----:R-:W2:Y:S04]  /*2ade0*/  LDL.LU.64 R14, [R1+0x688] ;  /* 0x00068800010e7983 */ /* 0x002ea80000300a00 */
[----:B------:R1:W-:Y:S01]  /*2adf0*/  STL.64 [R1+0x1758], R6 ;  /* 0x0017580601007387 */ /* 0x0003e20000100a00 */
[C---:B------:R-:W-:Y:S01]  /*2ae00*/  IMAD.WIDE R8, R135.reuse, 0x4, R8 ;  /* 0x0000000487087825 */ /* 0x040fe200078e0208 */
[----:B---3--:R-:W3:Y:S02]  /*2ae10*/  LDC R176, c[0x0][0x3a0] ;  /* 0x0000e800ffb07b82 */ /* 0x008ee40000000800 */
[----:B------:R1:W-:Y:S04]  /*2ae20*/  LDGSTS.E [R139+0x40a80], desc[UR22][R172.64], P3 ;  /* 0x40a80000ac8b7fae */ /* 0x0003e800099a1016 */
[----:B------:R-:W-:Y:S01]  /*2ae30*/  LDGSTS.E [R139+0x40e80], desc[UR22][R170.64], P3 ;  /* 0x40e80000aa8b7fae */ /* 0x000fe200099a1016 */
[C---:B------:R-:W-:Y:S01]  /*2ae40*/  IMAD.WIDE R24, R135.reuse, 0x4, R24 ;  /* 0x0000000487187825 */ /* 0x040fe200078e0218 */
[----:B----4-:R-:W4:Y:S02]  /*2ae50*/  LDC R174, c[0x0][0x3a0] ;  /* 0x0000e800ffae7b82 */ /* 0x010f240000000800 */
[----:B-1----:R-:W2:Y:S04]  /*2ae60*/  LDL.LU.64 R6, [R1+0x698] ;  /* 0x0006980001067983 */ /* 0x002ea80000300a00 */
[----:B------:R1:W-:Y:S01]  /*2ae70*/  STL.64 [R1+0x1760], R22 ;  /* 0x0017601601007387 */ /* 0x0003e20000100a00 */
[C---:B------:R-:W-:Y:S01]  /*2ae80*/  IMAD.WIDE R40, R135.reuse, 0x4, R40 ;  /* 0x0000000487287825 */ /* 0x040fe200078e0228 */
[----:B------:R-:W2:Y:S02]  /*2ae90*/  LDC R172, c[0x0][0x3a0] ;  /* 0x0000e800ffac7b82 */ /* 0x000ea40000000800 */
        /* <DEDUP_REMOVED lines=18> */
[----:B-1----:R-:W3:Y:S04]  /*2afc0*/  LDL.LU.64 R140, [R1+0x20] ;  /* 0x00002000018c7983 */ /* 0x002ee80000300a00 */
[----:B------:R-:W3:Y:S04]  /*2afd0*/  LDL.64 R170, [R1+0x980] ;  /* 0x0009800001aa7983 */ /* 0x000ee80000100a00 */
        /* <DEDUP_REMOVED lines=24> */
[----:B-1----:R-:W2:Y:S01]  /*2b160*/  LDL.LU.64 R82, [R1+0x898] ;  /* 0x0008980001527983 */ /* 0x002ea20000300a00 */
[----:B------:R-:W-:-:S03]  /*2b170*/  IMAD.WIDE R56, R135, 0x4, R56 ;  /* 0x0000000487387825 */ /* 0x000fc600078e0238 */
[----:B------:R-:W-:Y:S01]  /*2b180*/  LDGSTS.E [R139+0x44680], desc[UR22][R242.64], P3 ;  /* 0x44680000f28b7fae */ /* 0x000fe200099a1016 */
[----:B------:R-:W-:-:S03]  /*2b190*/  IMAD.WIDE R72, R135, 0x4, R72 ;  /* 0x0000000487487825 */ /* 0x000fc600078e0248 */
[----:B------:R-:W-:Y:S01]  /*2b1a0*/  LDGSTS.E [R139+0x44a80], desc[UR22][R112.64], P3 ;  /* 0x44a80000708b7fae */ /* 0x000fe200099a1016 */
[----:B------:R-:W-:-:S03]  /*2b1b0*/  IMAD.WIDE R88, R135, 0x4, R88 ;  /* 0x0000000487587825 */ /* 0x000fc600078e0258 */
[----:B------:R-:W-:Y:S01]  /*2b1c0*/  LDGSTS.E [R139+0x44e80], desc[UR22][R16.64], P3 ;  /* 0x44e80000108b7fae */ /* 0x000fe200099a1016 */
[----:B------:R-:W-:-:S03]  /*2b1d0*/  IMAD.WIDE R104, R135, 0x4, R104 ;  /* 0x0000000487687825 */ /* 0x000fc600078e0268 */
[----:B------:R-:W-:Y:S01]  /*2b1e0*/  LDGSTS.E [R139+0x45280], desc[UR22][R94.64], P3 ;  /* 0x452800005e8b7fae */ /* 0x000fe200099a1016 */
[----:B------:R-:W-:-:S03]  /*2b1f0*/  IMAD.WIDE R120, R135, 0x4, R120 ;  /* 0x0000000487787825 */ /* 0x000fc600078e0278 */
[----:B---3--:R-:W-:Y:S01]  /*2b200*/  LDGSTS.E [R139+0x45680], desc[UR22][R140.64], P3 ;  /* 0x456800008c8b7fae */ /* 0x008fe200099a1016 */
[----:B------:R-:W-:-:S03]  /*2b210*/  IMAD.WIDE R148, R135, 0x4, R148 ;  /* 0x0000000487947825 */ /* 0x000fc600078e0294 */
[----:B------:R-:W-:Y:S01]  /*2b220*/  LDGSTS.E [R139+0x45a80], desc[UR22][R8.64], P3 ;  /* 0x45a80000088b7fae */ /* 0x000fe200099a1016 */
[----:B------:R-:W-:-:S03]  /*2b230*/  IMAD.WIDE R164, R135, 0x4, R164 ;  /* 0x0000000487a47825 */ /* 0x000fc600078e02a4 */
        /* <DEDUP_REMOVED lines=9> */
[----:B------:R1:W-:Y:S01]  /*2b2d0*/  LDGSTS.E [R138+0x40300], desc[UR22][R170.64], P3 ;  /* 0x40300000aa8a7fae */ /* 0x0003e200099a1016 */
[----:B------:R-:W-:-:S03]  /*2b2e0*/  IMAD.WIDE R10, R135, 0x4, R10 ;  /* 0x00000004870a7825 */ /* 0x000fc600078e020a */
[----:B------:R3:W-:Y:S01]  /*2b2f0*/  STL.64 [R1+0x17d8], R20 ;  /* 0x0017d81401007387 */ /* 0x0007e20000100a00 */
[----:B------:R-:W-:-:S04]  /*2b300*/  IMAD.WIDE R26, R135, 0x4, R26 ;  /* 0x00000004871a7825 */ /* 0x000fc800078e021a */
[----:B------:R-:W-:-:S04]  /*2b310*/  IMAD.WIDE R42, R135, 0x4, R42 ;  /* 0x00000004872a7825 */ /* 0x000fc800078e022a */
[C---:B------:R-:W-:Y:S01]  /*2b320*/  IMAD.WIDE R58, R135.reuse, 0x4, R58 ;  /* 0x00000004873a7825 */ /* 0x040fe200078e023a */
[----:B---3--:R-:W3:Y:S03]  /*2b330*/  LDL.LU.64 R20, [R1+0x978] ;  /* 0x0009780001147983 */ /* 0x008ee60000300a00 */
[C---:B------:R-:W-:Y:S01]  /*2b340*/  IMAD.WIDE R74, R135.reuse, 0x4, R74 ;  /* 0x00000004874a7825 */ /* 0x040fe200078e024a */
[----:B------:R-:W1:Y:S03]  /*2b350*/  LDL.LU.64 R170, [R1+0x330] ;  /* 0x0003300001aa7983 */ /* 0x000e660000300a00 */
[C---:B------:R-:W-:Y:S01]  /*2b360*/  IMAD.WIDE R90, R135.reuse, 0x4, R90 ;  /* 0x00000004875a7825 */ /* 0x040fe200078e025a */
[----:B------:R-:W3:Y:S03]  /*2b370*/  LDL.LU.64 R178, [R1+0xda8] ;  /* 0x000da80001b27983 */ /* 0x000ee60000300a00 */
[C---:B------:R-:W-:Y:S01]  /*2b380*/  IMAD.WIDE R106, R135.reuse, 0x4, R106 ;  /* 0x00000004876a7825 */ /* 0x040fe200078e026a */
[----:B------:R-:W3:Y:S03]  /*2b390*/  LDL.LU.64 R180, [R1+0xda0] ;  /* 0x000da00001b47983 */ /* 0x000ee60000300a00 */
[C---:B------:R-:W-:Y:S01]  /*2b3a0*/  IMAD.WIDE R122, R135.reuse, 0x4, R122 ;  /* 0x00000004877a7825 */ /* 0x040fe200078e027a */
[----:B------:R-:W3:Y:S03]  /*2b3b0*/  LDL.LU.64 R182, [R1+0xd98] ;  /* 0x000d980001b67983 */ /* 0x000ee60000300a00 */
[----:B------:R-:W-:-:S04]  /*2b3c0*/  IMAD.WIDE R150, R135, 0x4, R150 ;  /* 0x0000000487967825 */ /* 0x000fc800078e0296 */
[C---:B------:R-:W-:Y:S01]  /*2b3d0*/  IMAD.WIDE R166, R135.reuse, 0x4, R166 ;  /* 0x0000000487a67825 */ /* 0x040fe200078e02a6 */
[----:B------:R1:W-:Y:S04]  /*2b3e0*/  STL.64 [R1+0x13e8], R138 ;  /* 0x0013e88a01007387 */ /* 0x0003e80000100a00 */
[----:B--2---:R-:W-:Y:S04]  /*2b3f0*/  LDGSTS.E [R138+0x40700], desc[UR22][R82.64], P3 ;  /* 0x40700000528a7fae */ /* 0x004fe800099a1016 */
        /* <DEDUP_REMOVED lines=46> */
[----:B------:R-:W-:-:S04]  /*2b6e0*/  IMAD.WIDE R12, R135, 0x4, R12 ;  /* 0x00000004870c7825 */ /* 0x000fc800078e020c */
[----:B------:R-:W-:-:S04]  /*2b6f0*/  IMAD.WIDE R28, R135, 0x4, R28 ;  /* 0x00000004871c7825 */ /* 0x000fc800078e021c */
[----:B------:R-:W-:-:S04]  /*2b700*/  IMAD.WIDE R44, R135, 0x4, R44 ;  /* 0x00000004872c7825 */ /* 0x000fc800078e022c */
[----:B------:R-:W-:-:S04]  /*2b710*/  IMAD.WIDE R60, R135, 0x4, R60 ;  /* 0x00000004873c7825 */ /* 0x000fc800078e023c */
[----:B------:R-:W-:-:S04]  /*2b720*/  IMAD.WIDE R76, R135, 0x4, R76 ;  /* 0x00000004874c7825 */ /* 0x000fc800078e024c */
[----:B------:R-:W-:-:S04]  /*2b730*/  IMAD.WIDE R92, R135, 0x4, R92 ;  /* 0x00000004875c7825 */ /* 0x000fc800078e025c */
[----:B------:R-:W-:Y:S01]  /*2b740*/  IMAD.WIDE R108, R135, 0x4, R108 ;  /* 0x00000004876c7825 */ /* 0x000fe200078e026c */
[----:B------:R-:W-:-:S03]  /*2b750*/  IADD3 R172, PT, PT, R172, -0x185, RZ ;  /* 0xfffffe7bacac7810 */ /* 0x000fc60007ffe0ff */
[----:B------:R-:W-:-:S05]  /*2b760*/  IMAD.WIDE R170, R2, 0x4, R170 ;  /* 0x0000000402aa7825 */ /* 0x000fca00078e02aa */
[----:B------:R-:W-:Y:S04]  /*2b770*/  STL.64 [R1+0x1228], R170 ;  /* 0x001228aa01007387 */ /* 0x000fe80000100a00 */
        /* <DEDUP_REMOVED lines=20> */
[----:B------:R-:W0:Y:S01]  /*2b8c0*/  LDGDEPBAR ;  /* 0x00000000000079af */ /* 0x000e220000000000 */
[----:B------:R-:W-:Y:S01]  /*2b8d0*/  ISETP.GE.U32.AND P3, PT, R0, 0x7ffffdfd, PT ;  /* 0x7ffffdfd0000780c */ /* 0x000fe20003f66070 */
[----:B------:R-:W-:Y:S01]  /*2b8e0*/  VIADD R0, R134, 0x100000 ;  /* 0x0010000086007836 */ /* 0x000fe20000000000 */
[----:B------:R-:W-:Y:S06]  /*2b8f0*/  BAR.SYNC.DEFER_BLOCKING 0x0 ;  /* 0x0000000000007b1d */ /* 0x000fec0000010000 */
[----:B------:R-:W-:Y:S01]  /*2b900*/  @!PT LDS RZ, [RZ] ;  /* 0x00000000fffff984 */ /* 0x000fe20000000800 */
[----:B------:R-:W-:Y:S01]  /*2b910*/  @!PT LDS RZ, [RZ] ;  /* 0x00000000fffff984 */ /* 0x000fe20000000800 */
[----:B------:R-:W-:Y:S01]  /*2b920*/  @!PT LDS RZ, [RZ] ;  /* 0x00000000fffff984 */ /* 0x000fe20000000800 */
[----:B------:R-:W-:Y:S01]  /*2b930*/  LDGSTS.E [R0+0x30000], desc[UR22][R170.64], !P6 ;  /* 0x30000000aa007fae */ /* 0x000fe2000f1a1016 */
[----:B------:R-:W-:Y:S01]  /*2b940*/  ISETP.GE.U32.AND P6, PT, R172, 0x7ffffdfc, PT ;  /* 0x7ffffdfcac00780c */ /* 0x000fe20003fc6070 */
[----:B------:R-:W-:Y:S01]  /*2b950*/  IMAD.WIDE R172, R2, 0x4, R178 ;  /* 0x0000000402ac7825 */ /* 0x000fe200078e02b2 */
[----:B------:R-:W-:Y:S01]  /*2b960*/  ISETP.GE.U32.AND P4, PT, R252, 0x7ffffdfe, PT ;  /* 0x7ffffdfefc00780c */ /* 0x000fe20003f86070 */
[----:B------:R-:W1:Y:S03]  /*2b970*/  LDC R178, c[0x0][0x3a0] ;  /* 0x0000e800ffb27b82 */ /* 0x000e660000000800 */
[----:B------:R-:W-:Y:S04]  /*2b980*/  STL.64 [R1+0x1230], R172 ;  /* 0x001230ac01007387 */ /* 0x000fe80000100a00 */
[----:B------:R-:W2:Y:S01]  /*2b990*/  LDL.LU.64 R188, [R1+0xd80] ;  /* 0x000d800001bc7983 */ /* 0x000ea20000300a00 */
[----:B----4-:R-:W-:Y:S01]  /*2b9a0*/  VIADD R174, R174, 0xfffffe7a ;  /* 0xfffffe7aaeae7836 */ /* 0x010fe20000000000 */
[----:B------:R-:W4:Y:S02]  /*2b9b0*/  LDC R252, c[0x0][0x3a0] ;  /* 0x0000e800fffc7b82 */ /* 0x000f240000000800 */
[----:B------:R-:W-:Y:S02]  /*2b9c0*/  LDGSTS.E [R0+0x30004], desc[UR22][R172.64], !P5 ;  /* 0x30004000ac007fae */ /* 0x000fe4000e9a1016 */
[----:B------:R-:W-:Y:S01]  /*2b9d0*/  ISETP.GE.U32.AND P5, PT, R174, 0x7ffffdfb, PT ;  /* 0x7ffffdfbae00780c */ /* 0x000fe20003fa6070 */
[----:B------:R-:W-:-:S03]  /*2b9e0*/  IMAD.WIDE R174, R2, 0x4, R180 ;  /* 0x0000000402ae7825 */ /* 0x000fc600078e02b4 */
[----:B------:R-:W4:Y:S02]  /*2b9f0*/  LDC R180, c[0x0][0x3a0] ;  /* 0x0000e800ffb47b82 */ /* 0x000f240000000800 */
[----:B------:R-:W-:Y:S04]  /*2ba00*/  STL.64 [R1+0x1238], R174 ;  /* 0x001238ae01007387 */ /* 0x000fe80000100a00 */
[----:B------:R-:W2:Y:S01]  /*2ba10*/  LDL.LU.64 R190, [R1+0xd78] ;  /* 0x000d780001be7983 */ /* 0x000ea20000300a00 */
[----:B------:R-:W-:-:S03]  /*2ba20*/  VIADD R176, R176, 0xfffffe79 ;  /* 0xfffffe79b0b07836 */ /* 0x000fc60000000000 */
[----:B------:R-:W-:Y:S02]  /*2ba30*/  LDGSTS.E [R0+0x30008], desc[UR22][R174.64], !P4 ;  /* 0x30008000ae007fae */ /* 0x000fe4000e1a1016 */
[----:B------:R-:W-:Y:S01]  /*2ba40*/  ISETP.GE.U32.AND P4, PT, R176, 0x7ffffdfa, PT ;  /* 0x7ffffdfab000780c */ /* 0x000fe20003f86070 */
[----:B------:R-:W-:Y:S02]  /*2ba50*/  IMAD.WIDE R176, R2, 0x4, R182 ;  /* 0x0000000402b07825 */ /* 0x000fe400078e02b6 */
[----:B------:R-:W4:Y:S03]  /*2ba60*/  LDC R182, c[0x0][0x3a0] ;  /* 0x0000e800ffb67b82 */ /* 0x000f260000000800 */
[----:B------:R1:W-:Y:S04]  /*2ba70*/  STL.64 [R1+0x1240], R176 ;  /* 0x001240b001007387 */ /* 0x0003e80000100a00 */
[----:B------:R-:W2:Y:S01]  /*2ba80*/  LDL.LU.64 R192, [R1+0xd70] ;  /* 0x000d700001c07983 */ /* 0x000ea20000300a00 */
[----:B-1----:R-:W-:-:S03]  /*2ba90*/  IADD3 R178, PT, PT, R178, -0x188, RZ ;  /* 0xfffffe78b2b27810 */ /* 0x002fc60007ffe0ff */
[----:B------:R1:W-:Y:S01]  /*2baa0*/  LDGSTS.E [R0+0x3000c], desc[UR22][R176.64], !P3 ;  /* 0x3000c000b0007fae */ /* 0x0003e2000d9a1016 */
[----:B------:R-:W-:Y:S01]  /*2bab0*/  ISETP.GE.U32.AND P3, PT, R178, 0x7ffffdf9, PT ;  /* 0x7ffffdf9b200780c */ /* 0x000fe20003f66070 */
[----:B---3--:R-:W-:Y:S02]  /*2bac0*/  IMAD.WIDE R178, R2, 0x4, R184 ;  /* 0x0000000402b27825 */ /* 0x008fe400078e02b8 */
[----:B------:R-:W3:Y:S02]  /*2bad0*/  LDC R184, c[0x0][0x3a0] ;  /* 0x0000e800ffb87b82 */ /* 0x000ee40000000800 */
[----:B----4-:R-:W-:Y:S01]  /*2bae0*/  VIADD R180, R180, 0xfffffe77 ;  /* 0xfffffe77b4b47836 */ /* 0x010fe20000000000 */
[----:B------:R-:W-:Y:S04]  /*2baf0*/  STL.64 [R1+0x1248], R178 ;  /* 0x001248b201007387 */ /* 0x000fe80000100a00 */
[----:B------:R-:W4:Y:S01]  /*2bb00*/  LDL.LU.64 R194, [R1+0xd68] ;  /* 0x000d680001c27983 */ /* 0x000f220000300a00 */
[----:B-1----:R-:W1:Y:S03]  /*2bb10*/  LDC R176, c[0x0][0x3a0] ;  /* 0x0000e800ffb07b82 */ /* 0x002e660000000800 */
[----:B------:R-:W-:Y:S01]  /*2bb20*/  LDGSTS.E [R0+0x30010], desc[UR22][R178.64], !P6 ;  /* 0x30010000b2007fae */ /* 0x000fe2000f1a1016 */
[----:B------:R-:W-:Y:S01]  /*2bb30*/  ISETP.GE.U32.AND P6, PT, R180, 0x7ffffdf8, PT ;  /* 0x7ffffdf8b400780c */ /* 0x000fe20003fc6070 */
[----:B------:R-:W-:-:S03]  /*2bb40*/  IMAD.WIDE R180, R2, 0x4, R186 ;  /* 0x0000000402b47825 */ /* 0x000fc600078e02ba */
[----:B------:R-:W1:Y:S01]  /*2bb50*/  LDC R186, c[0x0][0x3a0] ;  /* 0x0000e800ffba7b82 */ /* 0x000e620000000800 */
[----:B------:R-:W-:Y:S01]  /*2bb60*/  VIADD R182, R182, 0xfffffe76 ;  /* 0xfffffe76b6b67836 */ /* 0x000fe20000000000 */
[----:B------:R-:W-:Y:S04]  /*2bb70*/  LDGSTS.E [R0+0x30014], desc[UR22][R180.64], !P5 ;  /* 0x30014000b4007fae */ /* 0x000fe8000e9a1016 */
[----:B------:R1:W-:Y:S01]  /*2bb80*/  STL.64 [R1+0x1250], R180 ;  /* 0x001250b401007387 */ /* 0x0003e20000100a00 */
[----:B------:R-:W-:-:S03]  /*2bb90*/  ISETP.GE.U32.AND P5, PT, R182, 0x7ffffdf7, PT ;  /* 0x7ffffdf7b600780c */ /* 0x000fc60003fa6070 */
[----:B------:R-:W4:Y:S01]  /*2bba0*/  LDL.LU.64 R196, [R1+0xd60] ;  /* 0x000d600001c47983 */ /* 0x000f220000300a00 */
[----:B--2---:R-:W-:Y:S01]  /*2bbb0*/  IMAD.WIDE R182, R2, 0x4, R188 ;  /* 0x0000000402b67825 */ /* 0x004fe200078e02bc */
[----:B---3--:R-:W-:Y:S01]  /*2bbc0*/  IADD3 R184, PT, PT, R184, -0x18b, RZ ;  /* 0xfffffe75b8b87810 */ /* 0x008fe20007ffe0ff */
[----:B------:R-:W2:Y:S03]  /*2bbd0*/  LDC R188, c[0x0][0x3a0] ;  /* 0x0000e800ffbc7b82 */ /* 0x000ea60000000800 */
[----:B------:R-:W-:Y:S04]  /*2bbe0*/  STL.64 [R1+0x1258], R182 ;  /* 0x001258b601007387 */ /* 0x000fe80000100a00 */
[----:B------:R-:W3:Y:S04]  /*2bbf0*/  LDL.LU.64 R198, [R1+0xd58] ;  /* 0x000d580001c67983 */ /* 0x000ee80000300a00 */
[----:B------:R1:W-:Y:S01]  /*2bc00*/  LDGSTS.E [R0+0x30018], desc[UR22][R182.64], !P4 ;  /* 0x30018000b6007fae */ /* 0x0003e2000e1a1016 */
[----:B------:R-:W-:Y:S01]  /*2bc10*/  ISETP.GE.U32.AND P4, PT, R184, 0x7ffffdf6, PT ;  /* 0x7ffffdf6b800780c */ /* 0x000fe20003f86070 */
[----:B------:R-:W-:-:S02]  /*2bc20*/  IMAD.WIDE R184, R2, 0x4, R190 ;  /* 0x0000000402b87825 */ /* 0x000fc400078e02be */
[----:B------:R-:W4:Y:S03]  /*2bc30*/  LDC R190, c[0x0][0x3a0] ;  /* 0x0000e800ffbe7b82 */ /* 0x000f260000000800 */
[----:B------:R-:W-:Y:S04]  /*2bc40*/  STL.64 [R1+0x1260], R184 ;  /* 0x001260b801007387 */ /* 0x000fe80000100a00 */
[----:B------:R-:W3:Y:S01]  /*2bc50*/  LDL.LU.64 R200, [R1+0xd50] ;  /* 0x000d500001c87983 */ /* 0x000ee20000300a00 */
[----:B-1----:R-:W-:-:S03]  /*2bc60*/  VIADD R186, R186, 0xfffffe74 ;  /* 0xfffffe74baba7836 */ /* 0x002fc60000000000 */
[----:B------:R-:W-:Y:S02]  /*2bc70*/  LDGSTS.E [R0+0x3001c], desc[UR22][R184.64], !P3 ;  /* 0x3001c000b8007fae */ /* 0x000fe4000d9a1016 */
[----:B------:R-:W-:Y:S01]  /*2bc80*/  ISETP.GE.U32.AND P3, PT, R186, 0x7ffffdf5, PT ;  /* 0x7ffffdf5ba00780c */ /* 0x000fe20003f66070 */
[----:B------:R-:W-:Y:S02]  /*2bc90*/  IMAD.WIDE R186, R2, 0x4, R192 ;  /* 0x0000000402ba7825 */ /* 0x000fe400078e02c0 */
[----:B------:R-:W1:Y:S03]  /*2bca0*/  LDC R192, c[0x0][0x3a0] ;  /* 0x0000e800ffc07b82 */ /* 0x000e660000000800 */
[----:B------:R-:W-:Y:S01]  /*2bcb0*/  STL.64 [R1+0x1268], R186 ;  /* 0x001268ba01007387 */ /* 0x000fe20000100a00 */
[----:B--2---:R-:W-:-:S03]  /*2bcc0*/  VIADD R188, R188, 0xfffffe73 ;  /* 0xfffffe73bcbc7836 */ /* 0x004fc60000000000 */
[----:B------:R-:W2:Y:S04]  /*2bcd0*/  LDL.LU.64 R202, [R1+0xd48] ;  /* 0x000d480001ca7983 */ /* 0x000ea80000300a00 */
[----:B------:R-:W-:Y:S01]  /*2bce0*/  LDGSTS.E [R0+0x30020], desc[UR22][R186.64], !P6 ;  /* 0x30020000ba007fae */ /* 0x000fe2000f1a1016 */
[----:B------:R-:W-:Y:S01]  /*2bcf0*/  ISETP.GE.U32.AND P6, PT, R188, 0x7ffffdf4, PT ;  /* 0x7ffffdf4bc00780c */ /* 0x000fe20003fc6070 */
[----:B----4-:R-:W-:Y:S01]  /*2bd00*/  IMAD.WIDE R188, R2, 0x4, R194 ;  /* 0x0000000402bc7825 */ /* 0x010fe200078e02c2 */
[----:B------:R-:W-:Y:S01]  /*2bd10*/  IADD3 R190, PT, PT, R190, -0x18e, RZ ;  /* 0xfffffe72bebe7810 */ /* 0x000fe20007ffe0ff */
[----:B------:R-:W4:Y:S03]  /*2bd20*/  LDC R194, c[0x0][0x3a0] ;  /* 0x0000e800ffc27b82 */ /* 0x000f260000000800 */
[----:B------:R-:W-:Y:S04]  /*2bd30*/  STL.64 [R1+0x1270], R188 ;  /* 0x001270bc01007387 */ /* 0x000fe80000100a00 */
[----:B------:R-:W2:Y:S04]  /*2bd40*/  LDL.LU.64 R204, [R1+0xd40] ;  /* 0x000d400001cc7983 */ /* 0x000ea80000300a00 */
[----:B------:R-:W-:Y:S01]  /*2bd50*/  LDGSTS.E [R0+0x30024], desc[UR22][R188.64], !P5 ;  /* 0x30024000bc007fae */ /* 0x000fe2000e9a1016 */
[----:B------:R-:W-:Y:S01]  /*2bd60*/  ISETP.GE.U32.AND P5, PT, R190, 0x7ffffdf3, PT ;  /* 0x7ffffdf3be00780c */ /* 0x000fe20003fa6070 */
[----:B-1----:R-:W-:-:S02]  /*2bd70*/  VIADD R192, R192, 0xfffffe71 ;  /* 0xfffffe71c0c07836 */ /* 0x002fc40000000000 */
[----:B------:R-:W-:Y:S02]  /*2bd80*/  IMAD.WIDE R190, R2, 0x4, R196 ;  /* 0x0000000402be7825 */ /* 0x000fe400078e02c4 */
[----:B------:R-:W1:Y:S03]  /*2bd90*/  LDC R196, c[0x0][0x3a0] ;  /* 0x0000e800ffc47b82 */ /* 0x000e660000000800 */
[----:B------:R-:W-:Y:S01]  /*2bda0*/  LDGSTS.E [R0+0x30028], desc[UR22][R190.64], !P4 ;  /* 0x30028000be007fae */ /* 0x000fe2000e1a1016 */
[----:B------:R-:W-:-:S03]  /*2bdb0*/  ISETP.GE.U32.AND P4, PT, R192, 0x7ffffdf2, PT ;  /* 0x7ffffdf2c000780c */ /* 0x000fc60003f86070 */
[----:B------:R-:W-:Y:S04]  /*2bdc0*/  STL.64 [R1+0x1278], R190 ;  /* 0x001278be01007387 */ /* 0x000fe80000100a00 */
[----:B------:R-:W2:Y:S01]  /*2bdd0*/  LDL.LU.64 R206, [R1+0xd38] ;  /* 0x000d380001ce7983 */ /* 0x000ea20000300a00 */
[----:B---3--:R-:W-:Y:S02]  /*2bde0*/  IMAD.WIDE R192, R2, 0x4, R198 ;  /* 0x0000000402c07825 */ /* 0x008fe400078e02c6 */
[----:B------:R-:W3:Y:S03]  /*2bdf0*/  LDC R198, c[0x0][0x3a0] ;  /* 0x0000e800ffc67b82 */ /* 0x000ee60000000800 */
[----:B------:R-:W-:Y:S04]  /*2be00*/  STL.64 [R1+0x1280], R192 ;  /* 0x001280c001007387 */ /* 0x000fe80000100a00 */
[----:B------:R-:W2:Y:S01]  /*2be10*/  LDL.LU.64 R208, [R1+0xd30] ;  /* 0x000d300001d07983 */ /* 0x000ea20000300a00 */
[----:B----4-:R-:W-:-:S03]  /*2be20*/  VIADD R194, R194, 0xfffffe70 ;  /* 0xfffffe70c2c27836 */ /* 0x010fc60000000000 */
[----:B------:R-:W-:Y:S02]  /*2be30*/  LDGSTS.E [R0+0x3002c], desc[UR22][R192.64], !P3 ;  /* 0x3002c000c0007fae */ /* 0x000fe4000d9a1016 */
[----:B------:R-:W-:Y:S01]  /*2be40*/  ISETP.GE.U32.AND P3, PT, R194, 0x7ffffdf1, PT ;  /* 0x7ffffdf1c200780c */ /* 0x000fe20003f66070 */
[----:B------:R-:W-:Y:S01]  /*2be50*/  IMAD.WIDE R194, R2, 0x4, R200 ;  /* 0x0000000402c27825 */ /* 0x000fe200078e02c8 */
[----:B-1----:R-:W-:Y:S01]  /*2be60*/  IADD3 R196, PT, PT, R196, -0x191, RZ ;  /* 0xfffffe6fc4c47810 */ /* 0x002fe20007ffe0ff */
[----:B------:R-:W1:Y:S03]  /*2be70*/  LDC R200, c[0x0][0x3a0] ;  /* 0x0000e800ffc87b82 */ /* 0x000e660000000800 */
[----:B------:R-:W-:Y:S04]  /*2be80*/  STL.64 [R1+0x1288], R194 ;  /* 0x001288c201007387 */ /* 0x000fe80000100a00 */
[----:B------:R-:W4:Y:S04]  /*2be90*/  LDL.LU.64 R210, [R1+0xd28] ;  /* 0x000d280001d27983 */ /* 0x000f280000300a00 */
[----:B------:R-:W-:Y:S01]  /*2bea0*/  LDGSTS.E [R0+0x30030], desc[UR22][R194.64], !P6 ;  /* 0x30030000c2007fae */ /* 0x000fe2000f1a1016 */
[----:B------:R-:W-:Y:S01]  /*2beb0*/  ISETP.GE.U32.AND P6, PT, R196, 0x7ffffdf0, PT ;  /* 0x7ffffdf0c400780c */ /* 0x000fe20003fc6070 */
[----:B--2---:R-:W-:-:S02]  /*2bec0*/  IMAD.WIDE R196, R2, 0x4, R202 ;  /* 0x0000000402c47825 */ /* 0x004fc400078e02ca */
[----:B------:R-:W2:Y:S03]  /*2bed0*/  LDC R202, c[0x0][0x3a0] ;  /* 0x0000e800ffca7b82 */ /* 0x000ea60000000800 */
[----:B------:R-:W-:Y:S01]  /*2bee0*/  STL.64 [R1+0x1290], R196 ;  /* 0x001290c401007387 */ /* 0x000fe20000100a00 */
[----:B---3--:R-:W-:-:S03]  /*2bef0*/  VIADD R198, R198, 0xfffffe6e ;  /* 0xfffffe6ec6c67836 */ /* 0x008fc60000000000 */
[----:B------:R-:W3:Y:S04]  /*2bf00*/  LDL.LU.64 R212, [R1+0xd20] ;  /* 0x000d200001d47983 */ /* 0x000ee80000300a00 */
[----:B------:R-:W-:Y:S01]  /*2bf10*/  LDGSTS.E [R0+0x30034], desc[UR22][R196.64], !P5 ;  /* 0x30034000c4007fae */ /* 0x000fe2000e9a1016 */
[----:B------:R-:W-:Y:S01]  /*2bf20*/  ISETP.GE.U32.AND P5, PT, R198, 0x7ffffdef, PT ;  /* 0x7ffffdefc600780c */ /* 0x000fe20003fa6070 */
[----:B------:R-:W-:Y:S02]  /*2bf30*/  IMAD.WIDE R198, R2, 0x4, R204 ;  /* 0x0000000402c67825 */ /* 0x000fe400078e02cc */
[----:B------:R-:W2:Y:S02]  /*2bf40*/  LDC R204, c[0x0][0x3a0] ;  /* 0x0000e800ffcc7b82 */ /* 0x000ea40000000800 */
[----:B-1----:R-:W-:Y:S01]  /*2bf50*/  VIADD R200, R200, 0xfffffe6d ;  /* 0xfffffe6dc8c87836 */ /* 0x002fe20000000000 */
[----:B------:R-:W-:Y:S04]  /*2bf60*/  STL.64 [R1+0x1298], R198 ;  /* 0x001298c601007387 */ /* 0x000fe80000100a00 */
[----:B------:R-:W3:Y:S04]  /*2bf70*/  LDL.LU.64 R214, [R1+0xd18] ;  /* 0x000d180001d67983 */ /* 0x000ee80000300a00 */
[----:B------:R-:W-:Y:S01]  /*2bf80*/  LDGSTS.E [R0+0x30038], desc[UR22][R198.64], !P4 ;  /* 0x30038000c6007fae */ /* 0x000fe2000e1a1016 */
[----:B------:R-:W-:-:S02]  /*2bf90*/  ISETP.GE.U32.AND P4, PT, R200, 0x7ffffdee, PT ;  /* 0x7ffffdeec800780c */ /* 0x000fc40003f86070 */
[----:B--2---:R-:W-:Y:S01]  /*2bfa0*/  IADD3 R202, PT, PT, R202, -0x194, RZ ;  /* 0xfffffe6ccaca7810 */ /* 0x004fe20007ffe0ff */
[----:B------:R-:W-:Y:S02]  /*2bfb0*/  IMAD.WIDE R200, R2, 0x4, R206 ;  /* 0x0000000402c87825 */ /* 0x000fe400078e02ce */
[----:B------:R-:W1:Y:S03]  /*2bfc0*/  LDC R206, c[0x0][0x3a0] ;  /* 0x0000e800ffce7b82 */ /* 0x000e660000000800 */
[----:B------:R-:W-:Y:S01]  /*2bfd0*/  LDGSTS.E [R0+0x3003c], desc[UR22][R200.64], !P3 ;  /* 0x3003c000c8007fae */ /* 0x000fe2000d9a1016 */
[----:B------:R-:W-:-:S03]  /*2bfe0*/  ISETP.GE.U32.AND P3, PT, R202, 0x7ffffded, PT ;  /* 0x7ffffdedca00780c */ /* 0x000fc60003f66070 */
[----:B------:R-:W-:Y:S04]  /*2bff0*/  STL.64 [R1+0x12a0], R200 ;  /* 0x0012a0c801007387 */ /* 0x000fe80000100a00 */
[----:B------:R-:W2:Y:S01]  /*2c000*/  LDL.LU.64 R216, [R1+0xd10] ;  /* 0x000d100001d87983 */ /* 0x000ea20000300a00 */
[----:B------:R-:W-:Y:S02]  /*2c010*/  IMAD.WIDE R202, R2, 0x4, R208 ;  /* 0x0000000402ca7825 */ /* 0x000fe400078e02d0 */
[----:B------:R-:W3:Y:S03]  /*2c020*/  LDC R208, c[0x0][0x3a0] ;  /* 0x0000e800ffd07b82 */ /* 0x000ee60000000800 */
[----:B------:R-:W-:Y:S04]  /*2c030*/  STL.64 [R1+0x12a8], R202 ;  /* 0x0012a8ca01007387 */ /* 0x000fe80000100a00 */
[----:B------:R-:W2:Y:S01]  /*2c040*/  LDL.LU.64 R218, [R1+0xd08] ;  /* 0x000d080001da7983 */ /* 0x000ea20000300a00 */
[----:B------:R-:W-:-:S03]  /*2c050*/  VIADD R204, R204, 0xfffffe6b ;  /* 0xfffffe6bcccc7836 */ /* 0x000fc60000000000 */
[----:B------:R-:W-:Y:S02]  /*2c060*/  LDGSTS.E [R0+0x30040], desc[UR22][R202.64], !P6 ;  /* 0x30040000ca007fae */ /* 0x000fe4000f1a1016 */
[----:B------:R-:W-:Y:S01]  /*2c070*/  ISETP.GE.U32.AND P6, PT, R204, 0x7ffffdec, PT ;  /* 0x7ffffdeccc00780c */ /* 0x000fe20003fc6070 */
[----:B----4-:R-:W-:Y:S02]  /*2c080*/  IMAD.WIDE R204, R2, 0x4, R210 ;  /* 0x0000000402cc7825 */ /* 0x010fe400078e02d2 */
[----:B------:R-:W4:Y:S03]  /*2c090*/  LDC R210, c[0x0][0x3a0] ;  /* 0x0000e800ffd27b82 */ /* 0x000f260000000800 */
[----:B------:R-:W-:Y:S04]  /*2c0a0*/  STL.64 [R1+0x12b0], R204 ;  /* 0x0012b0cc01007387 */ /* 0x000fe80000100a00 */
[----:B------:R-:W2:Y:S01]  /*2c0b0*/  LDL.LU.64 R220, [R1+0xd00] ;  /* 0x000d000001dc7983 */ /* 0x000ea20000300a00 */
[----:B-1----:R-:W-:-:S03]  /*2c0c0*/  VIADD R206, R206, 0xfffffe6a ;  /* 0xfffffe6acece7836 */ /* 0x002fc60000000000 */
[----:B------:R-:W-:Y:S02]  /*2c0d0*/  LDGSTS.E [R0+0x30044], desc[UR22][R204.64], !P5 ;  /* 0x30044000cc007fae */ /* 0x000fe4000e9a1016 */
[----:B------:R-:W-:Y:S01]  /*2c0e0*/  ISETP.GE.U32.AND P5, PT, R206, 0x7ffffdeb, PT ;  /* 0x7ffffdebce00780c */ /* 0x000fe20003fa6070 */
[----:B---3--:R-:W-:Y:S02]  /*2c0f0*/  IMAD.WIDE R206, R2, 0x4, R212 ;  /* 0x0000000402ce7825 */ /* 0x008fe400078e02d4 */
[----:B------:R-:W1:Y:S03]  /*2c100*/  LDC R212, c[0x0][0x3a0] ;  /* 0x0000e800ffd47b82 */ /* 0x000e660000000800 */
[----:B------:R-:W-:Y:S04]  /*2c110*/  STL.64 [R1+0x12b8], R206 ;  /* 0x0012b8ce01007387 */ /* 0x000fe80000100a00 */
[----:B------:R-:W3:Y:S01]  /*2c120*/  LDL.LU.64 R222, [R1+0xcf8] ;  /* 0x000cf80001de7983 */ /* 0x000ee20000300a00 */
[----:B------:R-:W-:-:S03]  /*2c130*/  IADD3 R208, PT, PT, R208, -0x197, RZ ;  /* 0xfffffe69d0d07810 */ /* 0x000fc60007ffe0ff */
[----:B------:R-:W-:Y:S01]  /*2c140*/  LDGSTS.E [R0+0x30048], desc[UR22][R206.64], !P4 ;  /* 0x30048000ce007fae */ /* 0x000fe2000e1a1016 */
[----:B------:R-:W-:Y:S01]  /*2c150*/  ISETP.GE.U32.AND P4, PT, R208, 0x7ffffdea, PT ;  /* 0x7ffffdead000780c */ /* 0x000fe20003f86070 */
[----:B------:R-:W-:Y:S02]  /*2c160*/  IMAD.WIDE R208, R2, 0x4, R214 ;  /* 0x0000000402d07825 */ /* 0x000fe400078e02d6 */
[----:B------:R-:W2:Y:S02]  /*2c170*/  LDC R214, c[0x0][0x3a0] ;  /* 0x0000e800ffd67b82 */ /* 0x000ea40000000800 */
[----:B----4-:R-:W-:Y:S01]  /*2c180*/  VIADD R210, R210, 0xfffffe68 ;  /* 0xfffffe68d2d27836 */ /* 0x010fe20000000000 */
[----:B------:R-:W-:Y:S04]  /*2c190*/  STL.64 [R1+0x12c0], R208 ;  /* 0x0012c0d001007387 */ /* 0x000fe80000100a00 */
[----:B------:R-:W4:Y:S04]  /*2c1a0*/  LDL.LU.64 R224, [R1+0xcf0] ;  /* 0x000cf00001e07983 */ /* 0x000f280000300a00 */
[----:B------:R-:W-:Y:S01]  /*2c1b0*/  LDGSTS.E [R0+0x3004c], desc[UR22][R208.64], !P3 ;  /* 0x3004c000d0007fae */ /* 0x000fe2000d9a1016 */
[----:B------:R-:W-:Y:S01]  /*2c1c0*/  ISETP.GE.U32.AND P3, PT, R210, 0x7ffffde9, PT ;  /* 0x7ffffde9d200780c */ /* 0x000fe20003f66070 */
[----:B-1----:R-:W-:-:S02]  /*2c1d0*/  VIADD R212, R212, 0xfffffe67 ;  /* 0xfffffe67d4d47836 */ /* 0x002fc40000000000 */
[----:B--2---:R-:W-:Y:S02]  /*2c1e0*/  IMAD.WIDE R210, R2, 0x4, R216 ;  /* 0x0000000402d27825 */ /* 0x004fe400078e02d8 */
[----:B------:R-:W1:Y:S03]  /*2c1f0*/  LDC R216, c[0x0][0x3a0] ;  /* 0x0000e800ffd87b82 */ /* 0x000e660000000800 */
[----:B------:R-:W-:Y:S01]  /*2c200*/  LDGSTS.E [R0+0x30050], desc[UR22][R210.64], !P6 ;  /* 0x30050000d2007fae */ /* 0x000fe2000f1a1016 */
[----:B------:R-:W-:-:S03]  /*2c210*/  ISETP.GE.U32.AND P6, PT, R212, 0x7ffffde8, PT ;  /* 0x7ffffde8d400780c */ /* 0x000fc60003fc6070 */
[----:B------:R-:W-:Y:S04]  /*2c220*/  STL.64 [R1+0x12c8], R210 ;  /* 0x0012c8d201007387 */ /* 0x000fe80000100a00 */
[----:B------:R-:W2:Y:S01]  /*2c230*/  LDL.LU.64 R226, [R1+0xce8] ;  /* 0x000ce80001e27983 */ /* 0x000ea20000300a00 */
[----:B------:R-:W-:Y:S01]  /*2c240*/  IMAD.WIDE R212, R2, 0x4, R218 ;  /* 0x0000000402d47825 */ /* 0x000fe200078e02da */
[----:B------:R-:W-:Y:S01]  /*2c250*/  IADD3 R214, PT, PT, R214, -0x19a, RZ ;  /* 0xfffffe66d6d67810 */ /* 0x000fe20007ffe0ff */
[----:B------:R-:W3:Y:S03]  /*2c260*/  LDC R218, c[0x0][0x3a0] ;  /* 0x0000e800ffda7b82 */ /* 0x000ee60000000800 */
[----:B------:R-:W-:Y:S04]  /*2c270*/  STL.64 [R1+0x12d0], R212 ;  /* 0x0012d0d401007387 */ /* 0x000fe80000100a00 */
[----:B------:R-:W2:Y:S04]  /*2c280*/  LDL.LU.64 R228, [R1+0xce0] ;  /* 0x000ce00001e47983 */ /* 0x000ea80000300a00 */
[----:B------:R-:W-:Y:S01]  /*2c290*/  LDGSTS.E [R0+0x30054], desc[UR22][R212.64], !P5 ;  /* 0x30054000d4007fae */ /* 0x000fe2000e9a1016 */
[----:B------:R-:W-:Y:S01]  /*2c2a0*/  ISETP.GE.U32.AND P5, PT, R214, 0x7ffffde7, PT ;  /* 0x7ffffde7d600780c */ /* 0x000fe20003fa6070 */
[----:B------:R-:W-:-:S02]  /*2c2b0*/  IMAD.WIDE R214, R2, 0x4, R220 ;  /* 0x0000000402d67825 */ /* 0x000fc400078e02dc */
        /* <DEDUP_REMOVED lines=8> */
[----:B------:R-:W-:Y:S01]  /*2c340*/  STL.64 [R1+0x12e0], R216 ;  /* 0x0012e0d801007387 */ /* 0x000fe20000100a00 */
[----:B------:R-:W-:-:S03]  /*2c350*/  VIADD R218, R218, 0xfffffe64 ;  /* 0xfffffe64dada7836 */ /* 0x000fc60000000000 */
[----:B------:R-:W3:Y:S04]  /*2c360*/  LDL.LU.64 R232, [R1+0xcd0] ;  /* 0x000cd00001e87983 */ /* 0x000ee80000300a00 */
[----:B------:R-:W-:Y:S01]  /*2c370*/  LDGSTS.E [R0+0x3005c], desc[UR22][R216.64], !P3 ;  /* 0x3005c000d8007fae */ /* 0x000fe2000d9a1016 */
[----:B------:R-:W-:Y:S01]  /*2c380*/  ISETP.GE.U32.AND P3, PT, R218, 0x7ffffde5, PT ;  /* 0x7ffffde5da00780c */ /* 0x000fe20003f66070 */
[----:B----4-:R-:W-:Y:S01]  /*2c390*/  IMAD.WIDE R218, R2, 0x4, R224 ;  /* 0x0000000402da7825 */ /* 0x010fe200078e02e0 */
[----:B------:R-:W-:Y:S01]  /*2c3a0*/  IADD3 R220, PT, PT, R220, -0x19d, RZ ;  /* 0xfffffe63dcdc7810 */ /* 0x000fe20007ffe0ff */
[----:B------:R-:W4:Y:S03]  /*2c3b0*/  LDC R224, c[0x0][0x3a0] ;  /* 0x0000e800ffe07b82 */ /* 0x000f260000000800 */
[----:B------:R-:W-:Y:S04]  /*2c3c0*/  STL.64 [R1+0x12e8], R218 ;  /* 0x0012e8da01007387 */ /* 0x000fe80000100a00 */
[----:B------:R-:W3:Y:S04]  /*2c3d0*/  LDL.LU.64 R234, [R1+0xcc8] ;  /* 0x000cc80001ea7983 */ /* 0x000ee80000300a00 */
        /* <DEDUP_REMOVED lines=23> */
[----:B---3--:R-:W-:-:S02]  /*2c550*/  IMAD.WIDE R226, R2, 0x4, R232 ;  /* 0x0000000402e27825 */ /* 0x008fc400078e02e8 */
[----:B------:R-:W3:Y:S03]  /*2c560*/  LDC R232, c[0x0][0x3a0] ;  /* 0x0000e800ffe87b82 */ /* 0x000ee60000000800 */
[----:B------:R-:W-:Y:S01]  /*2c570*/  STL.64 [R1+0x1308], R226 ;  /* 0x001308e201007387 */ /* 0x000fe20000100a00 */
[----:B------:R-:W-:-:S03]  /*2c580*/  VIADD R228, R228, 0xfffffe5f ;  /* 0xfffffe5fe4e47836 */ /* 0x000fc60000000000 */
[----:B------:R-:W4:Y:S04]  /*2c590*/  LDL.LU.64 R170, [R1+0xca8] ;  /* 0x000ca80001aa7983 */ /* 0x000f280000300a00 */
[----:B------:R-:W-:Y:S01]  /*2c5a0*/  LDGSTS.E [R0+0x30070], desc[UR22][R226.64], !P6 ;  /* 0x30070000e2007fae */ /* 0x000fe2000f1a1016 */
[----:B------:R-:W-:Y:S01]  /*2c5b0*/  ISETP.GE.U32.AND P6, PT, R228, 0x7ffffde0, PT ;  /* 0x7ffffde0e400780c */ /* 0x000fe20003fc6070 */
[----:B------:R-:W-:Y:S02]  /*2c5c0*/  IMAD.WIDE R228, R2, 0x4, R234 ;  /* 0x0000000402e47825 */ /* 0x000fe400078e02ea */
[----:B------:R-:W2:Y:S02]  /*2c5d0*/  LDC R234, c[0x0][0x3a0] ;  /* 0x0000e800ffea7b82 */ /* 0x000ea40000000800 */
[----:B-1----:R-:W-:Y:S01]  /*2c5e0*/  VIADD R230, R230, 0xfffffe5e ;  /* 0xfffffe5ee6e67836 */ /* 0x002fe20000000000 */
[----:B------:R-:W-:Y:S04]  /*2c5f0*/  STL.64 [R1+0x1310], R228 ;  /* 0x001310e401007387 */ /* 0x000fe80000100a00 */
[----:B------:R-:W4:Y:S04]  /*2c600*/  LDL.LU.64 R248, [R1+0xca0] ;  /* 0x000ca00001f87983 */ /* 0x000f280000300a00 */
[----:B------:R-:W-:Y:S01]  /*2c610*/  LDGSTS.E [R0+0x30074], desc[UR22][R228.64], !P5 ;  /* 0x30074000e4007fae */ /* 0x000fe2000e9a1016 */
[----:B------:R-:W-:-:S02]  /*2c620*/  ISETP.GE.U32.AND P5, PT, R230, 0x7ffffddf, PT ;  /* 0x7ffffddfe600780c */ /* 0x000fc40003fa6070 */
[----:B---3--:R-:W-:Y:S01]  /*2c630*/  IADD3 R232, PT, PT, R232, -0x1a3, RZ ;  /* 0xfffffe5de8e87810 */ /* 0x008fe20007ffe0ff */
        /* <DEDUP_REMOVED lines=10> */
[----:B------:R-:W-:Y:S01]  /*2c6e0*/  VIADD R234, R234, 0xfffffe5c ;  /* 0xfffffe5ceaea7836 */ /* 0x000fe20000000000 */
[----:B------:R-:W3:Y:S02]  /*2c6f0*/  LDC R247, c[0x0][0x3a0] ;  /* 0x0000e800fff77b82 */ /* 0x000ee40000000800 */
[----:B------:R-:W-:Y:S02]  /*2c700*/  LDGSTS.E [R0+0x3007c], desc[UR22][R232.64], !P3 ;  /* 0x3007c000e8007fae */ /* 0x000fe4000d9a1016 */
[----:B------:R-:W-:Y:S01]  /*2c710*/  ISETP.GE.U32.AND P3, PT, R234, 0x7ffffddd, PT ;  /* 0x7ffffdddea00780c */ /* 0x000fe20003f66070 */
[----:B----4-:R-:W-:-:S05]  /*2c720*/  IMAD.WIDE R234, R2, 0x4, R172 ;  /* 0x0000000402ea7825 */ /* 0x010fca00078e02ac */
[----:B------:R-:W-:Y:S04]  /*2c730*/  STL.64 [R1+0x1328], R234 ;  /* 0x001328ea01007387 */ /* 0x000fe80000100a00 */
[----:B------:R-:W4:Y:S01]  /*2c740*/  LDL.LU.64 R172, [R1+0xc88] ;  /* 0x000c880001ac7983 */ /* 0x000f220000300a00 */
[----:B-1----:R-:W-:-:S03]  /*2c750*/  VIADD R236, R236, 0xfffffe5b ;  /* 0xfffffe5becec7836 */ /* 0x002fc60000000000 */
[----:B------:R-:W-:Y:S02]  /*2c760*/  LDGSTS.E [R0+0x30080], desc[UR22][R234.64], !P6 ;  /* 0x30080000ea007fae */ /* 0x000fe4000f1a1016 */
[----:B------:R-:W-:Y:S01]  /*2c770*/  ISETP.GE.U32.AND P6, PT, R236, 0x7ffffddc, PT ;  /* 0x7ffffddcec00780c */ /* 0x000fe20003fc6070 */
[C---:B------:R-:W-:Y:S02]  /*2c780*/  IMAD.WIDE R236, R2.reuse, 0x4, R170 ;  /* 0x0000000402ec7825 */ /* 0x040fe400078e02aa */
[----:B------:R-:W4:Y:S04]  /*2c790*/  LDL.LU.64 R170, [R1+0xc80] ;  /* 0x000c800001aa7983 */ /* 0x000f280000300a00 */
[----:B------:R-:W-:Y:S04]  /*2c7a0*/  STL.64 [R1+0x1330], R236 ;  /* 0x001330ec01007387 */ /* 0x000fe80000100a00 */
[----:B------:R-:W4:Y:S01]  /*2c7b0*/  LDL.LU.64 R180, [R1+0xc78] ;  /* 0x000c780001b47983 */ /* 0x000f220000300a00 */
[----:B------:R-:W-:Y:S01]  /*2c7c0*/  IMAD.WIDE R248, R2, 0x4, R248 ;  /* 0x0000000402f87825 */ /* 0x000fe200078e02f8 */
[----:B---3--:R-:W-:-:S02]  /*2c7d0*/  IADD3 R246, PT, PT, R246, -0x1a6, RZ ;  /* 0xfffffe5af6f67810 */ /* 0x008fc40007ffe0ff */
[----:B------:R-:W-:Y:S04]  /*2c7e0*/  LDGSTS.E [R0+0x30084], desc[UR22][R236.64], !P5 ;  /* 0x30084000ec007fae */ /* 0x000fe8000e9a1016 */
[----:B------:R-:W-:Y:S04]  /*2c7f0*/  STL.64 [R1+0x1338], R248 ;  /* 0x001338f801007387 */ /* 0x000fe80000100a00 */
[----:B------:R-:W3:Y:S01]  /*2c800*/  LDL.LU.64 R178, [R1+0xc70] ;  /* 0x000c700001b27983 */ /* 0x000ee20000300a00 */
[----:B------:R-:W-:Y:S01]  /*2c810*/  ISETP.GE.U32.AND P5, PT, R246, 0x7ffffddb, PT ;  /* 0x7ffffddbf600780c */ /* 0x000fe20003fa6070 */
[----:B------:R-:W-:-:S02]  /*2c820*/  VIADD R246, R247, 0xfffffe59 ;  /* 0xfffffe59f7f67836 */ /* 0x000fc40000000000 */
[----:B------:R-:W-:Y:S01]  /*2c830*/  LDGSTS.E [R0+0x30088], desc[UR22][R248.64], !P4 ;  /* 0x30088000f8007fae */ /* 0x000fe2000e1a1016 */
[----:B------:R-:W1:Y:S02]  /*2c840*/  LDC R247, c[0x0][0x3a0] ;  /* 0x0000e800fff77b82 */ /* 0x000e640000000800 */
[----:B------:R-:W-:Y:S01]  /*2c850*/  ISETP.GE.U32.AND P4, PT, R246, 0x7ffffdda, PT ;  /* 0x7ffffddaf600780c */ /* 0x000fe20003f86070 */
[----:B------:R-:W-:-:S05]  /*2c860*/  VIADD R246, R252, 0xfffffe58 ;  /* 0xfffffe58fcf67836 */ /* 0x000fca0000000000 */
[----:B------:R-:W1:Y:S01]  /*2c870*/  LDC R252, c[0x0][0x3a0] ;  /* 0x0000e800fffc7b82 */ /* 0x000e620000000800 */
[----:B--2---:R-:W-:-:S05]  /*2c880*/  IMAD.WIDE R250, R2, 0x4, R250 ;  /* 0x0000000402fa7825 */ /* 0x004fca00078e02fa */
[----:B------:R-:W-:Y:S01]  /*2c890*/  LDGSTS.E [R0+0x3008c], desc[UR22][R250.64], !P3 ;  /* 0x3008c000fa007fae */ /* 0x000fe2000d9a1016 */
[----:B------:R-:W-:Y:S02]  /*2c8a0*/  ISETP.GE.U32.AND P3, PT, R246, 0x7ffffdd9, PT ;  /* 0x7ffffdd9f600780c */ /* 0x000fe40003f66070 */
[----:B------:R-:W-:Y:S01]  /*2c8b0*/  IADD3 R246, PT, PT, R176, -0x1a9, RZ ;  /* 0xfffffe57b0f67810 */ /* 0x000fe20007ffe0ff */
[----:B------:R-:W-:Y:S01]  /*2c8c0*/  STL.64 [R1+0x1340], R250 ;  /* 0x001340fa01007387 */ /* 0x000fe20000100a00 */
[----:B------:R-:W-:-:S05]  /*2c8d0*/  IMAD.WIDE R174, R2, 0x4, R174 ;  /* 0x0000000402ae7825 */ /* 0x000fca00078e02ae */
[----:B------:R2:W-:Y:S04]  /*2c8e0*/  STL.64 [R1+0x10], R174 ;  /* 0x000010ae01007387 */ /* 0x0005e80000100a00 */
[----:B------:R-:W3:Y:S04]  /*2c8f0*/  LDL.LU.64 R176, [R1+0xc68] ;  /* 0x000c680001b07983 */ /* 0x000ee80000300a00 */
[----:B------:R-:W-:Y:S04]  /*2c900*/  LDGSTS.E [R0+0x30090], desc[UR22][R174.64], !P6 ;  /* 0x30090000ae007fae */ /* 0x000fe8000f1a1016 */
[----:B--2---:R-:W2:Y:S01]  /*2c910*/  LDL.LU.64 R174, [R1+0xc60] ;  /* 0x000c600001ae7983 */ /* 0x004ea20000300a00 */
[----:B----4-:R-:W-:-:S02]  /*2c920*/  IMAD.WIDE R182, R2, 0x4, R172 ;  /* 0x0000000402b67825 */ /* 0x010fc400078e02ac */
[----:B------:R-:W4:Y:S01]  /*2c930*/  LDC R172, c[0x0][0x3a0] ;  /* 0x0000e800ffac7b82 */ /* 0x000f220000000800 */
[----:B------:R-:W-:Y:S02]  /*2c940*/  ISETP.GE.U32.AND P6, PT, R246, 0x7ffffdd8, PT ;  /* 0x7ffffdd8f600780c */ /* 0x000fe40003fc6070 */
[----:B------:R1:W-:Y:S02]  /*2c950*/  STL.64 [R1+0x18], R182 ;  /* 0x000018b601007387 */ /* 0x0003e40000100a00 */
[----:B-1----:R-:W-:Y:S02]  /*2c960*/  VIADD R246, R247, 0xfffffe56 ;  /* 0xfffffe56f7f67836 */ /* 0x002fe40000000000 */
[----:B------:R1:W-:Y:S01]  /*2c970*/  LDGSTS.E [R0+0x30094], desc[UR22][R182.64], !P5 ;  /* 0x30094000b6007fae */ /* 0x0003e2000e9a1016 */
[----:B------:R-:W3:Y:S02]  /*2c980*/  LDC R247, c[0x0][0x3a0] ;  /* 0x0000e800fff77b82 */ /* 0x000ee40000000800 */
[----:B------:R-:W-:Y:S01]  /*2c990*/  ISETP.GE.U32.AND P5, PT, R246, 0x7ffffdd7, PT ;  /* 0x7ffffdd7f600780c */ /* 0x000fe20003fa6070 */
[----:B------:R-:W-:-:S02]  /*2c9a0*/  VIADD R246, R252, 0xfffffe55 ;  /* 0xfffffe55fcf67836 */ /* 0x000fc40000000000 */
[----:B------:R-:W-:-:S03]  /*2c9b0*/  IMAD.WIDE R180, R2, 0x4, R180 ;  /* 0x0000000402b47825 */ /* 0x000fc600078e02b4 */
[----:B------:R-:W3:Y:S01]  /*2c9c0*/  LDC R252, c[0x0][0x3a0] ;  /* 0x0000e800fffc7b82 */ /* 0x000ee20000000800 */
[----:B-1----:R-:W-:Y:S02]  /*2c9d0*/  IMAD.WIDE R182, R2, 0x4, R170 ;  /* 0x0000000402b67825 */ /* 0x002fe400078e02aa */
[----:B------:R-:W2:Y:S04]  /*2c9e0*/  LDL.LU.64 R170, [R1+0xc58] ;  /* 0x000c580001aa7983 */ /* 0x000ea80000300a00 */
[----:B------:R3:W-:Y:S01]  /*2c9f0*/  LDGSTS.E [R0+0x30098], desc[UR22][R182.64], !P4 ;  /* 0x30098000b6007fae */ /* 0x0007e2000e1a1016 */
[----:B------:R-:W-:Y:S02]  /*2ca00*/  ISETP.GE.U32.AND P4, PT, R246, 0x7ffffdd6, PT ;  /* 0x7ffffdd6f600780c */ /* 0x000fe40003f86070 */
[----:B----4-:R-:W-:Y:S01]  /*2ca10*/  IADD3 R246, PT, PT, R172, -0x1ac, RZ ;  /* 0xfffffe54acf67810 */ /* 0x010fe20007ffe0ff */
[----:B------:R3:W-:Y:S04]  /*2ca20*/  STL.64 [R1+0x30], R182 ;  /* 0x000030b601007387 */ /* 0x0007e80000100a00 */
[----:B------:R1:W-:Y:S04]  /*2ca30*/  STL.64 [R1+0x38], R180 ;  /* 0x000038b401007387 */ /* 0x0003e80000100a00 */
[----:B------:R-:W4:Y:S04]  /*2ca40*/  LDL.LU.64 R172, [R1+0xc50] ;  /* 0x000c500001ac7983 */ /* 0x000f280000300a00 */
[----:B------:R-:W-:Y:S01]  /*2ca50*/  LDGSTS.E [R0+0x3009c], desc[UR22][R180.64], !P3 ;  /* 0x3009c000b4007fae */ /* 0x000fe2000d9a1016 */
[----:B---3--:R-:W-:-:S02]  /*2ca60*/  IMAD.WIDE R182, R2, 0x4, R178 ;  /* 0x0000000402b67825 */ /* 0x008fc400078e02b2 */
[----:B------:R-:W3:Y:S01]  /*2ca70*/  LDC R178, c[0x0][0x3a0] ;  /* 0x0000e800ffb27b82 */ /* 0x000ee20000000800 */
[----:B-1----:R-:W4:Y:S01]  /*2ca80*/  LDL.LU.64 R180, [R1+0xc48] ;  /* 0x000c480001b47983 */ /* 0x002f220000300a00 */
[----:B------:R-:W-:Y:S01]  /*2ca90*/  ISETP.GE.U32.AND P3, PT, R246, 0x7ffffdd5, PT ;  /* 0x7ffffdd5f600780c */ /* 0x000fe20003f66070 */
[----:B------:R-:W-:Y:S02]  /*2caa0*/  VIADD R246, R247, 0xfffffe53 ;  /* 0xfffffe53f7f67836 */ /* 0x000fe40000000000 */
[----:B------:R1:W-:Y:S03]  /*2cab0*/  STL.64 [R1+0x50], R182 ;  /* 0x000050b601007387 */ /* 0x0003e60000100a00 */
[----:B------:R-:W1:Y:S01]  /*2cac0*/  LDC R247, c[0x0][0x3a0] ;  /* 0x0000e800fff77b82 */ /* 0x000e620000000800 */
[----:B------:R1:W-:Y:S01]  /*2cad0*/  LDGSTS.E [R0+0x300a0], desc[UR22][R182.64], !P6 ;  /* 0x300a0000b6007fae */ /* 0x0003e2000f1a1016 */
[----:B------:R-:W-:Y:S01]  /*2cae0*/  ISETP.GE.U32.AND P6, PT, R246, 0x7ffffdd4, PT ;  /* 0x7ffffdd4f600780c */ /* 0x000fe20003fc6070 */
[----:B------:R-:W-:-:S05]  /*2caf0*/  VIADD R246, R252, 0xfffffe52 ;  /* 0xfffffe52fcf67836 */ /* 0x000fca0000000000 */
[----:B------:R-:W1:Y:S02]  /*2cb00*/  LDC R252, c[0x0][0x3a0] ;  /* 0x0000e800fffc7b82 */ /* 0x000e640000000800 */
[----:B-1----:R-:W-:Y:S02]  /*2cb10*/  IMAD.WIDE R182, R2, 0x4, R176 ;  /* 0x0000000402b67825 */ /* 0x002fe400078e02b0 */
[----:B------:R-:W4:Y:S04]  /*2cb20*/  LDL.LU.64 R176, [R1+0xc40] ;  /* 0x000c400001b07983 */ /* 0x000f280000300a00 */
[----:B------:R1:W-:Y:S01]  /*2cb30*/  LDGSTS.E [R0+0x300a4], desc[UR22][R182.64], !P5 ;  /* 0x300a4000b6007fae */ /* 0x0003e2000e9a1016 */
[----:B------:R-:W-:Y:S02]  /*2cb40*/  ISETP.GE.U32.AND P5, PT, R246, 0x7ffffdd3, PT ;  /* 0x7ffffdd3f600780c */ /* 0x000fe40003fa6070 */
[----:B---3--:R-:W-:Y:S01]  /*2cb50*/  IADD3 R246, PT, PT, R178, -0x1af, RZ ;  /* 0xfffffe51b2f67810 */ /* 0x008fe20007ffe0ff */
[----:B------:R-:W-:Y:S01]  /*2cb60*/  STL.64 [R1+0x58], R182 ;  /* 0x000058b601007387 */ /* 0x000fe20000100a00 */
[----:B--2---:R-:W-:-:S05]  /*2cb70*/  IMAD.WIDE R174, R2, 0x4, R174 ;  /* 0x0000000402ae7825 */ /* 0x004fca00078e02ae */
[----:B------:R2:W-:Y:S04]  /*2cb80*/  STL.64 [R1+0x70], R174 ;  /* 0x000070ae01007387 */ /* 0x0005e80000100a00 */
[----:B------:R-:W3:Y:S04]  /*2cb90*/  LDL.LU.64 R178, [R1+0xc38] ;  /* 0x000c380001b27983 */ /* 0x000ee80000300a00 */
[----:B------:R-:W-:Y:S04]  /*2cba0*/  LDGSTS.E [R0+0x300a8], desc[UR22][R174.64], !P4 ;  /* 0x300a8000ae007fae */ /* 0x000fe8000e1a1016 */
[----:B--2---:R-:W2:Y:S01]  /*2cbb0*/  LDL.LU.64 R174, [R1+0xc30] ;  /* 0x000c300001ae7983 */ /* 0x004ea20000300a00 */
[----:B-1----:R-:W-:-:S02]  /*2cbc0*/  IMAD.WIDE R182, R2, 0x4, R170 ;  /* 0x0000000402b67825 */ /* 0x002fc400078e02aa */
[----:B------:R-:W1:Y:S01]  /*2cbd0*/  LDC R170, c[0x0][0x3a0] ;  /* 0x0000e800ffaa7b82 */ /* 0x000e620000000800 */
[----:B------:R-:W-:Y:S01]  /*2cbe0*/  ISETP.GE.U32.AND P4, PT, R246, 0x7ffffdd2, PT ;  /* 0x7ffffdd2f600780c */ /* 0x000fe20003f86070 */
[----:B------:R-:W-:Y:S01]  /*2cbf0*/  VIADD R246, R247, 0xfffffe50 ;  /* 0xfffffe50f7f67836 */ /* 0x000fe20000000000 */
[----:B------:R4:W-:Y:S04]  /*2cc00*/  STL.64 [R1+0x78], R182 ;  /* 0x000078b601007387 */ /* 0x0009e80000100a00 */
[----:B------:R4:W-:Y:S01]  /*2cc10*/  LDGSTS.E [R0+0x300ac], desc[UR22][R182.64], !P3 ;  /* 0x300ac000b6007fae */ /* 0x0009e2000d9a1016 */
[----:B------:R-:W-:Y:S01]  /*2cc20*/  ISETP.GE.U32.AND P3, PT, R246, 0x7ffffdd1, PT ;  /* 0x7ffffdd1f600780c */ /* 0x000fe20003f66070 */
[----:B------:R-:W-:Y:S01]  /*2cc30*/  VIADD R246, R252, 0xfffffe4f ;  /* 0xfffffe4ffcf67836 */ /* 0x000fe20000000000 */
[----:B------:R-:W4:Y:S08]  /*2cc40*/  LDC R247, c[0x0][0x3a0] ;  /* 0x0000e800fff77b82 */ /* 0x000f300000000800 */
[----:B------:R-:W4:Y:S02]  /*2cc50*/  LDC R252, c[0x0][0x3a0] ;  /* 0x0000e800fffc7b82 */ /* 0x000f240000000800 */
[----:B----4-:R-:W-:-:S02]  /*2cc60*/  IMAD.WIDE R182, R2, 0x4, R172 ;  /* 0x0000000402b67825 */ /* 0x010fc400078e02ac */
[----:B------:R-:W4:Y:S04]  /*2cc70*/  LDL.LU.64 R172, [R1+0xc28] ;  /* 0x000c280001ac7983 */ /* 0x000f280000300a00 */
[----:B------:R1:W-:Y:S01]  /*2cc80*/  LDGSTS.E [R0+0x300b0], desc[UR22][R182.64], !P6 ;  /* 0x300b0000b6007fae */ /* 0x0003e2000f1a1016 */
[----:B------:R-:W-:-:S03]  /*2cc90*/  IMAD.WIDE R180, R2, 0x4, R180 ;  /* 0x0000000402b47825 */ /* 0x000fc600078e02b4 */
[----:B------:R-:W-:Y:S01]  /*2cca0*/  STL.64 [R1+0x90], R182 ;  /* 0x000090b601007387 */ /* 0x000fe20000100a00 */
[----:B------:R-:W-:Y:S02]  /*2ccb0*/  ISETP.GE.U32.AND P6, PT, R246, 0x7ffffdd0, PT ;  /* 0x7ffffdd0f600780c */ /* 0x000fe40003fc6070 */
[----:B-1----:R-:W-:Y:S01]  /*2ccc0*/  IADD3 R246, PT, PT, R170, -0x1b2, RZ ;  /* 0xfffffe4eaaf67810 */ /* 0x002fe20007ffe0ff */
[----:B------:R1:W-:Y:S04]  /*2ccd0*/  STL.64 [R1+0x98], R180 ;  /* 0x000098b401007387 */ /* 0x0003e80000100a00 */
[----:B------:R-:W4:Y:S04]  /*2cce0*/  LDL.LU.64 R170, [R1+0xc20] ;  /* 0x000c200001aa7983 */ /* 0x000f280000300a00 */
[----:B------:R-:W-:Y:S04]  /*2ccf0*/  LDGSTS.E [R0+0x300b4], desc[UR22][R180.64], !P5 ;  /* 0x300b4000b4007fae */ /* 0x000fe8000e9a1016 */
[----:B-1----:R-:W4:Y:S01]  /*2cd00*/  LDL.LU.64 R180, [R1+0xc18] ;  /* 0x000c180001b47983 */ /* 0x002f220000300a00 */
[----:B------:R-:W-:Y:S01]  /*2cd10*/  ISETP.GE.U32.AND P5, PT, R246, 0x7ffffdcf, PT ;  /* 0x7ffffdcff600780c */ /* 0x000fe20003fa6070 */
[----:B------:R-:W-:-:S02]  /*2cd20*/  VIADD R246, R247, 0xfffffe4d ;  /* 0xfffffe4df7f67836 */ /* 0x000fc40000000000 */
[----:B------:R-:W1:Y:S01]  /*2cd30*/  LDC R247, c[0x0][0x3a0] ;  /* 0x0000e800fff77b82 */ /* 0x000e620000000800 */
[----:B------:R-:W-:-:S07]  /*2cd40*/  IMAD.WIDE R182, R2, 0x4, R176 ;  /* 0x0000000402b67825 */ /* 0x000fce00078e02b0 */
[----:B------:R-:W1:Y:S01]  /*2cd50*/  LDC R176, c[0x0][0x3a0] ;  /* 0x0000e800ffb07b82 */ /* 0x000e620000000800 */
[----:B------:R3:W-:Y:S04]  /*2cd60*/  STL.64 [R1+0xb0], R182 ;  /* 0x0000b0b601007387 */ /* 0x0007e80000100a00 */
[----:B------:R3:W-:Y:S01]  /*2cd70*/  LDGSTS.E [R0+0x300b8], desc[UR22][R182.64], !P4 ;  /* 0x300b8000b6007fae */ /* 0x0007e2000e1a1016 */
[----:B------:R-:W-:Y:S01]  /*2cd80*/  ISETP.GE.U32.AND P4, PT, R246, 0x7ffffdce, PT ;  /* 0x7ffffdcef600780c */ /* 0x000fe20003f86070 */
[----:B------:R-:W-:Y:S02]  /*2cd90*/  VIADD R246, R252, 0xfffffe4c ;  /* 0xfffffe4cfcf67836 */ /* 0x000fe40000000000 */
[----:B------:R-:W4:Y:S01]  /*2cda0*/  LDC R252, c[0x0][0x3a0] ;  /* 0x0000e800fffc7b82 */ /* 0x000f220000000800 */
[----:B---3--:R-:W-:-:S02]  /*2cdb0*/  IMAD.WIDE R182, R2, 0x4, R178 ;  /* 0x0000000402b67825 */ /* 0x008fc400078e02b2 */
[----:B------:R-:W3:Y:S04]  /*2cdc0*/  LDL.LU.64 R178, [R1+0xc10] ;  /* 0x000c100001b27983 */ /* 0x000ee80000300a00 */
[----:B------:R4:W-:Y:S01]  /*2cdd0*/  LDGSTS.E [R0+0x300bc], desc[UR22][R182.64], !P3 ;  /* 0x300bc000b6007fae */ /* 0x0009e2000d9a1016 */
[----:B------:R-:W-:Y:S02]  /*2cde0*/  ISETP.GE.U32.AND P3, PT, R246, 0x7ffffdcd, PT ;  /* 0x7ffffdcdf600780c */ /* 0x000fe40003f66070 */
[----:B-1----:R-:W-:Y:S01]  /*2cdf0*/  IADD3 R246, PT, PT, R176, -0x1b5, RZ ;  /* 0xfffffe4bb0f67810 */ /* 0x002fe20007ffe0ff */
[----:B------:R-:W-:Y:S01]  /*2ce00*/  STL.64 [R1+0xb8], R182 ;  /* 0x0000b8b601007387 */ /* 0x000fe20000100a00 */
[----:B--2---:R-:W-:-:S05]  /*2ce10*/  IMAD.WIDE R174, R2, 0x4, R174 ;  /* 0x0000000402ae7825 */ /* 0x004fca00078e02ae */
[----:B------:R1:W-:Y:S04]  /*2ce20*/  STL.64 [R1+0xd0], R174 ;  /* 0x0000d0ae01007387 */ /* 0x0003e80000100a00 */
[----:B------:R-:W2:Y:S04]  /*2ce30*/  LDL.LU.64 R176, [R1+0xc08] ;  /* 0x000c080001b07983 */ /* 0x000ea80000300a00 */
[----:B------:R-:W-:Y:S04]  /*2ce40*/  LDGSTS.E [R0+0x300c0], desc[UR22][R174.64], !P6 ;  /* 0x300c0000ae007fae */ /* 0x000fe8000f1a1016 */
[----:B-1----:R-:W2:Y:S01]  /*2ce50*/  LDL.LU.64 R174, [R1+0xc00] ;  /* 0x000c000001ae7983 */ /* 0x002ea20000300a00 */
[----:B----4-:R-:W-:-:S02]  /*2ce60*/  IMAD.WIDE R182, R2, 0x4, R172 ;  /* 0x0000000402b67825 */ /* 0x010fc400078e02ac */
[----:B------:R-:W1:Y:S01]  /*2ce70*/  LDC R172, c[0x0][0x3a0] ;  /* 0x0000e800ffac7b82 */ /* 0x000e620000000800 */
[----:B------:R-:W-:Y:S02]  /*2ce80*/  ISETP.GE.U32.AND P6, PT, R246, 0x7ffffdcc, PT ;  /* 0x7ffffdccf600780c */ /* 0x000fe40003fc6070 */
[----:B------:R4:W-:Y:S01]  /*2ce90*/  STL.64 [R1+0xd8], R182 ;  /* 0x0000d8b601007387 */ /* 0x0009e20000100a00 */
[----:B------:R-:W-:-:S03]  /*2cea0*/  VIADD R246, R247, 0xfffffe4a ;  /* 0xfffffe4af7f67836 */ /* 0x000fc60000000000 */
[----:B------:R4:W-:Y:S01]  /*2ceb0*/  LDGSTS.E [R0+0x300c4], desc[UR22][R182.64], !P5 ;  /* 0x300c4000b6007fae */ /* 0x0009e2000e9a1016 */
[----:B------:R-:W1:Y:S01]  /*2cec0*/  LDC R247, c[0x0][0x3a0] ;  /* 0x0000e800fff77b82 */ /* 0x000e620000000800 */
[----:B------:R-:W-:Y:S01]  /*2ced0*/  ISETP.GE.U32.AND P5, PT, R246, 0x7ffffdcb, PT ;  /* 0x7ffffdcbf600780c */ /* 0x000fe20003fa6070 */
[----:B------:R-:W-:-:S06]  /*2cee0*/  VIADD R246, R252, 0xfffffe49 ;  /* 0xfffffe49fcf67836 */ /* 0x000fcc0000000000 */
[----:B------:R-:W3:Y:S01]  /*2cef0*/  LDC R252, c[0x0][0x3a0] ;  /* 0x0000e800fffc7b82 */ /* 0x000ee20000000800 */
[C---:B----4-:R-:W-:Y:S02]  /*2cf00*/  IMAD.WIDE R182, R2.reuse, 0x4, R170 ;  /* 0x0000000402b67825 */ /* 0x050fe400078e02aa */
        /* <DEDUP_REMOVED lines=8> */
[----:B------:R-:W-:Y:S01]  /*2cf90*/  LDGSTS.E [R0+0x300cc], desc[UR22][R180.64], !P3 ;  /* 0x300cc000b4007fae */ /* 0x000fe2000d9a1016 */
[----:B------:R-:W-:-:S03]  /*2cfa0*/  ISETP.GE.U32.AND P3, PT, R246, 0x7ffffdc9, PT ;  /* 0x7ffffdc9f600780c */ /* 0x000fc60003f66070 */
[----:B-1----:R-:W4:Y:S01]  /*2cfb0*/  LDL.LU.64 R180, [R1+0xbe8] ;  /* 0x000be80001b47983 */ /* 0x002f220000300a00 */
[----:B------:R-:W-:Y:S02]  /*2cfc0*/  VIADD R246, R247, 0xfffffe47 ;  /* 0xfffffe47f7f67836 */ /* 0x000fe40000000000 */
[----:B------:R-:W1:Y:S01]  /*2cfd0*/  LDC R247, c[0x0][0x3a0] ;  /* 0x0000e800fff77b82 */ /* 0x000e620000000800 */
[----:B---3--:R-:W-:-:S07]  /*2cfe0*/  IMAD.WIDE R182, R2, 0x4, R178 ;  /* 0x0000000402b67825 */ /* 0x008fce00078e02b2 */
[----:B------:R-:W3:Y:S01]  /*2cff0*/  LDC R178, c[0x0][0x3a0] ;  /* 0x0000e800ffb27b82 */ /* 0x000ee20000000800 */
[----:B------:R2:W-:Y:S04]  /*2d000*/  STL.64 [R1+0x110], R182 ;  /* 0x000110b601007387 */ /* 0x0005e80000100a00 */
[----:B------:R2:W-:Y:S01]  /*2d010*/  LDGSTS.E [R0+0x300d0], desc[UR22][R182.64], !P6 ;  /* 0x300d0000b6007fae */ /* 0x0005e2000f1a1016 */
[----:B------:R-:W-:Y:S01]  /*2d020*/  ISETP.GE.U32.AND P6, PT, R246, 0x7ffffdc8, PT ;  /* 0x7ffffdc8f600780c */ /* 0x000fe20003fc6070 */
[----:B------:R-:W-:Y:S02]  /*2d030*/  VIADD R246, R252, 0xfffffe46 ;  /* 0xfffffe46fcf67836 */ /* 0x000fe40000000000 */
[----:B------:R-:W1:Y:S01]  /*2d040*/  LDC R252, c[0x0][0x3a0] ;  /* 0x0000e800fffc7b82 */ /* 0x000e620000000800 */
[----:B--2---:R-:W-:-:S02]  /*2d050*/  IMAD.WIDE R182, R2, 0x4, R176 ;  /* 0x0000000402b67825 */ /* 0x004fc400078e02b0 */
[----:B------:R-:W2:Y:S04]  /*2d060*/  LDL.LU.64 R176, [R1+0xbe0] ;  /* 0x000be00001b07983 */ /* 0x000ea80000300a00 */
[----:B------:R4:W-:Y:S01]  /*2d070*/  LDGSTS.E [R0+0x300d4], desc[UR22][R182.64], !P5 ;  /* 0x300d4000b6007fae */ /* 0x0009e2000e9a1016 */
[----:B------:R-:W-:Y:S02]  /*2d080*/  ISETP.GE.U32.AND P5, PT, R246, 0x7ffffdc7, PT ;  /* 0x7ffffdc7f600780c */ /* 0x000fe40003fa6070 */
[----:B---3--:R-:W-:Y:S01]  /*2d090*/  IADD3 R246, PT, PT, R178, -0x1bb, RZ ;  /* 0xfffffe45b2f67810 */ /* 0x008fe20007ffe0ff */
[----:B------:R-:W-:Y:S01]  /*2d0a0*/  STL.64 [R1+0x118], R182 ;  /* 0x000118b601007387 */ /* 0x000fe20000100a00 */
[----:B------:R-:W-:-:S05]  /*2d0b0*/  IMAD.WIDE R174, R2, 0x4, R174 ;  /* 0x0000000402ae7825 */ /* 0x000fca00078e02ae */
[----:B------:R3:W-:Y:S04]  /*2d0c0*/  STL.64 [R1+0x130], R174 ;  /* 0x000130ae01007387 */ /* 0x0007e80000100a00 */
[----:B------:R-:W2:Y:S04]  /*2d0d0*/  LDL.LU.64 R178, [R1+0xbd8] ;  /* 0x000bd80001b27983 */ /* 0x000ea80000300a00 */
[----:B------:R-:W-:Y:S04]  /*2d0e0*/  LDGSTS.E [R0+0x300d8], desc[UR22][R174.64], !P4 ;  /* 0x300d8000ae007fae */ /* 0x000fe8000e1a1016 */
[----:B---3--:R-:W3:Y:S01]  /*2d0f0*/  LDL.LU.64 R174, [R1+0xbd0] ;  /* 0x000bd00001ae7983 */ /* 0x008ee20000300a00 */
[----:B----4-:R-:W-:-:S02]  /*2d100*/  IMAD.WIDE R182, R2, 0x4, R170 ;  /* 0x0000000402b67825 */ /* 0x010fc400078e02aa */
[----:B------:R-:W4:Y:S01]  /*2d110*/  LDC R170, c[0x0][0x3a0] ;  /* 0x0000e800ffaa7b82 */ /* 0x000f220000000800 */
[----:B------:R-:W-:Y:S01]  /*2d120*/  ISETP.GE.U32.AND P4, PT, R246, 0x7ffffdc6, PT ;  /* 0x7ffffdc6f600780c */ /* 0x000fe20003f86070 */
[----:B-1----:R-:W-:Y:S01]  /*2d130*/  VIADD R246, R247, 0xfffffe44 ;  /* 0xfffffe44f7f67836 */ /* 0x002fe20000000000 */
[----:B------:R1:W-:Y:S04]  /*2d140*/  STL.64 [R1+0x138], R182 ;  /* 0x000138b601007387 */ /* 0x0003e80000100a00 */
[----:B------:R1:W-:Y:S01]  /*2d150*/  LDGSTS.E [R0+0x300dc], desc[UR22][R182.64], !P3 ;  /* 0x300dc000b6007fae */ /* 0x0003e2000d9a1016 */
[----:B------:R-:W-:Y:S01]  /*2d160*/  ISETP.GE.U32.AND P3, PT, R246, 0x7ffffdc5, PT ;  /* 0x7ffffdc5f600780c */ /* 0x000fe20003f66070 */
[----:B------:R-:W-:Y:S01]  /*2d170*/  VIADD R246, R252, 0xfffffe43 ;  /* 0xfffffe43fcf67836 */ /* 0x000fe20000000000 */
[----:B------:R-:W4:Y:S08]  /*2d180*/  LDC R247, c[0x0][0x3a0] ;  /* 0x0000e800fff77b82 */ /* 0x000f300000000800 */
[----:B------:R-:W2:Y:S01]  /*2d190*/  LDC R252, c[0x0][0x3a0] ;  /* 0x0000e800fffc7b82 */ /* 0x000ea20000000800 */
[----:B-1----:R-:W-:-:S02]  /*2d1a0*/  IMAD.WIDE R182, R2, 0x4, R172 ;  /* 0x0000000402b67825 */ /* 0x002fc400078e02ac */
[----:B------:R-:W3:Y:S04]  /*2d1b0*/  LDL.LU.64 R172, [R1+0xbc8] ;  /* 0x000bc80001ac7983 */ /* 0x000ee80000300a00 */
[----:B------:R2:W-:Y:S01]  /*2d1c0*/  LDGSTS.E [R0+0x300e0], desc[UR22][R182.64], !P6 ;  /* 0x300e0000b6007fae */ /* 0x0005e2000f1a1016 */
[----:B------:R-:W-:-:S03]  /*2d1d0*/  IMAD.WIDE R180, R2, 0x4, R180 ;  /* 0x0000000402b47825 */ /* 0x000fc600078e02b4 */
[----:B------:R-:W-:Y:S01]  /*2d1e0*/  STL.64 [R1+0x140], R182 ;  /* 0x000140b601007387 */ /* 0x000fe20000100a00 */
[----:B------:R-:W-:Y:S02]  /*2d1f0*/  ISETP.GE.U32.AND P6, PT, R246, 0x7ffffdc4, PT ;  /* 0x7ffffdc4f600780c */ /* 0x000fe40003fc6070 */
[----:B----4-:R-:W-:Y:S01]  /*2d200*/  IADD3 R246, PT, PT, R170, -0x1be, RZ ;  /* 0xfffffe42aaf67810 */ /* 0x010fe20007ffe0ff */
[----:B------:R1:W-:Y:S04]  /*2d210*/  STL.64 [R1+0x148], R180 ;  /* 0x000148b401007387 */ /* 0x0003e80000100a00 */
[----:B------:R-:W4:Y:S04]  /*2d220*/  LDL.LU.64 R170, [R1+0xbc0] ;  /* 0x000bc00001aa7983 */ /* 0x000f280000300a00 */
[----:B------:R-:W-:Y:S04]  /*2d230*/  LDGSTS.E [R0+0x300e4], desc[UR22][R180.64], !P5 ;  /* 0x300e4000b4007fae */ /* 0x000fe8000e9a1016 */
[----:B-1----:R-:W4:Y:S01]  /*2d240*/  LDL.LU.64 R180, [R1+0xbb8] ;  /* 0x000bb80001b47983 */ /* 0x002f220000300a00 */
[----:B------:R-:W-:Y:S01]  /*2d250*/  ISETP.GE.U32.AND P5, PT, R246, 0x7ffffdc3, PT ;  /* 0x7ffffdc3f600780c */ /* 0x000fe20003fa6070 */
[----:B------:R-:W-:-:S02]  /*2d260*/  VIADD R246, R247, 0xfffffe41 ;  /* 0xfffffe41f7f67836 */ /* 0x000fc40000000000 */
[----:B------:R-:W1:Y:S01]  /*2d270*/  LDC R247, c[0x0][0x3a0] ;  /* 0x0000e800fff77b82 */ /* 0x000e620000000800 */
[----:B--2---:R-:W-:-:S07]  /*2d280*/  IMAD.WIDE R182, R2, 0x4, R176 ;  /* 0x0000000402b67825 */ /* 0x004fce00078e02b0 */
[----:B------:R-:W2:Y:S01]  /*2d290*/  LDC R176, c[0x0][0x3a0] ;  /* 0x0000e800ffb07b82 */ /* 0x000ea20000000800 */
[----:B------:R1:W-:Y:S04]  /*2d2a0*/  STL.64 [R1+0x168], R182 ;  /* 0x000168b601007387 */ /* 0x0003e80000100a00 */
[----:B------:R1:W-:Y:S01]  /*2d2b0*/  LDGSTS.E [R0+0x300e8], desc[UR22][R182.64], !P4 ;  /* 0x300e8000b6007fae */ /* 0x0003e2000e1a1016 */
[----:B------:R-:W-:Y:S01]  /*2d2c0*/  ISETP.GE.U32.AND P4, PT, R246, 0x7ffffdc2, PT ;  /* 0x7ffffdc2f600780c */ /* 0x000fe20003f86070 */
[----:B------:R-:W-:Y:S02]  /*2d2d0*/  VIADD R246, R252, 0xfffffe40 ;  /* 0xfffffe40fcf67836 */ /* 0x000fe40000000000 */
[----:B------:R-:W3:Y:S01]  /*2d2e0*/  LDC R252, c[0x0][0x3a0] ;  /* 0x0000e800fffc7b82 */ /* 0x000ee20000000800 */
[----:B-1----:R-:W-:-:S02]  /*2d2f0*/  IMAD.WIDE R182, R2, 0x4, R178 ;  /* 0x0000000402b67825 */ /* 0x002fc400078e02b2 */
[----:B------:R-:W4:Y:S04]  /*2d300*/  LDL.LU.64 R178, [R1+0xbb0] ;  /* 0x000bb00001b27983 */ /* 0x000f280000300a00 */
[----:B------:R1:W-:Y:S01]  /*2d310*/  LDGSTS.E [R0+0x300ec], desc[UR22][R182.64], !P3 ;  /* 0x300ec000b6007fae */ /* 0x0003e2000d9a1016 */
[----:B------:R-:W-:Y:S02]  /*2d320*/  ISETP.GE.U32.AND P3, PT, R246, 0x7ffffdc1, PT ;  /* 0x7ffffdc1f600780c */ /* 0x000fe40003f66070 */
[----:B--2---:R-:W-:Y:S01]  /*2d330*/  IADD3 R246, PT, PT, R176, -0x1c1, RZ ;  /* 0xfffffe3fb0f67810 */ /* 0x004fe20007ffe0ff */
[----:B------:R-:W-:Y:S01]  /*2d340*/  STL.64 [R1+0x170], R182 ;  /* 0x000170b601007387 */ /* 0x000fe20000100a00 */
[----:B---3--:R-:W-:-:S05]  /*2d350*/  IMAD.WIDE R174, R2, 0x4, R174 ;  /* 0x0000000402ae7825 */ /* 0x008fca00078e02ae */
[----:B------:R2:W-:Y:S04]  /*2d360*/  STL.64 [R1+0x188], R174 ;  /* 0x000188ae01007387 */ /* 0x0005e80000100a00 */
[----:B------:R-:W3:Y:S04]  /*2d370*/  LDL.LU.64 R176, [R1+0xba8] ;  /* 0x000ba80001b07983 */ /* 0x000ee80000300a00 */
[----:B------:R-:W-:Y:S04]  /*2d380*/  LDGSTS.E [R0+0x300f0], desc[UR22][R174.64], !P6 ;  /* 0x300f0000ae007fae */ /* 0x000fe8000f1a1016 */
[----:B--2---:R-:W2:Y:S01]  /*2d390*/  LDL.LU.64 R174, [R1+0xba0] ;  /* 0x000ba00001ae7983 */ /* 0x004ea20000300a00 */
[----:B-1----:R-:W-:-:S02]  /*2d3a0*/  IMAD.WIDE R182, R2, 0x4, R172 ;  /* 0x0000000402b67825 */ /* 0x002fc400078e02ac */
[----:B------:R-:W1:Y:S01]  /*2d3b0*/  LDC R172, c[0x0][0x3a0] ;  /* 0x0000e800ffac7b82 */ /* 0x000e620000000800 */
[----:B------:R-:W-:Y:S02]  /*2d3c0*/  ISETP.GE.U32.AND P6, PT, R246, 0x7ffffdc0, PT ;  /* 0x7ffffdc0f600780c */ /* 0x000fe40003fc6070 */
[----:B------:R4:W-:Y:S01]  /*2d3d0*/  STL.64 [R1+0x190], R182 ;  /* 0x000190b601007387 */ /* 0x0009e20000100a00 */
[----:B------:R-:W-:-:S03]  /*2d3e0*/  VIADD R246, R247, 0xfffffe3e ;  /* 0xfffffe3ef7f67836 */ /* 0x000fc60000000000 */
[----:B------:R4:W-:Y:S01]  /*2d3f0*/  LDGSTS.E [R0+0x300f4], desc[UR22][R182.64], !P5 ;  /* 0x300f4000b6007fae */ /* 0x0009e2000e9a1016 */
[----:B------:R-:W4:Y:S01]  /*2d400*/  LDC R247, c[0x0][0x3a0] ;  /* 0x0000e800fff77b82 */ /* 0x000f220000000800 */
[----:B------:R-:W-:Y:S01]  /*2d410*/  ISETP.GE.U32.AND P5, PT, R246, 0x7ffffdbf, PT ;  /* 0x7ffffdbff600780c */ /* 0x000fe20003fa6070 */
[----:B------:R-:W-:-:S06]  /*2d420*/  VIADD R246, R252, 0xfffffe3d ;  /* 0xfffffe3dfcf67836 */ /* 0x000fcc0000000000 */
[----:B------:R-:W4:Y:S02]  /*2d430*/  LDC R252, c[0x0][0x3a0] ;  /* 0x0000e800fffc7b82 */ /* 0x000f240000000800 */
        /* <DEDUP_REMOVED lines=34> */
[----:B------:R-:W-:Y:S01]  /*2d660*/  ISETP.GE.U32.AND P4, PT, R246, 0x7ffffdba, PT ;  /* 0x7ffffdbaf600780c */ /* 0x000fe20003f86070 */
[----:B------:R-:W-:Y:S01]  /*2d670*/  VIADD R246, R247, 0xfffffe38 ;  /* 0xfffffe38f7f67836 */ /* 0x000fe20000000000 */
[----:B------:R4:W-:Y:S04]  /*2d680*/  STL.64 [R1+0x1f0], R182 ;  /* 0x0001f0b601007387 */ /* 0x0009e80000100a00 */
[----:B------:R4:W-:Y:S01]  /*2d690*/  LDGSTS.E [R0+0x3010c], desc[UR22][R182.64], !P3 ;  /* 0x3010c000b6007fae */ /* 0x0009e2000d9a1016 */
[----:B------:R-:W-:Y:S01]  /*2d6a0*/  ISETP.GE.U32.AND P3, PT, R246, 0x7ffffdb9, PT ;  /* 0x7ffffdb9f600780c */ /* 0x000fe20003f66070 */
[----:B------:R-:W-:Y:S01]  /*2d6b0*/  VIADD R246, R252, 0xfffffe37 ;  /* 0xfffffe37fcf67836 */ /* 0x000fe20000000000 */
[----:B------:R-:W1:Y:S08]  /*2d6c0*/  LDC R247, c[0x0][0x3a0] ;  /* 0x0000e800fff77b82 */ /* 0x000e700000000800 */
[----:B------:R-:W3:Y:S01]  /*2d6d0*/  LDC R252, c[0x0][0x3a0] ;  /* 0x0000e800fffc7b82 */ /* 0x000ee20000000800 */
        /* <DEDUP_REMOVED lines=34> */
[----:B------:R-:W-:Y:S02]  /*2d900*/  ISETP.GE.U32.AND P6, PT, R246, 0x7ffffdb4, PT ;  /* 0x7ffffdb4f600780c */ /* 0x000fe40003fc6070 */
[----:B------:R1:W-:Y:S02]  /*2d910*/  STL.64 [R1+0x258], R182 ;  /* 0x000258b601007387 */ /* 0x0003e40000100a00 */
[----:B-1----:R-:W-:Y:S02]  /*2d920*/  VIADD R246, R247, 0xfffffe32 ;  /* 0xfffffe32f7f67836 */ /* 0x002fe40000000000 */
[----:B------:R1:W-:Y:S01]  /*2d930*/  LDGSTS.E [R0+0x30124], desc[UR22][R182.64], !P5 ;  /* 0x30124000b6007fae */ /* 0x0003e2000e9a1016 */
[----:B------:R-:W4:Y:S02]  /*2d940*/  LDC R247, c[0x0][0x3a0] ;  /* 0x0000e800fff77b82 */ /* 0x000f240000000800 */
[----:B------:R-:W-:Y:S01]  /*2d950*/  ISETP.GE.U32.AND P5, PT, R246, 0x7ffffdb3, PT ;  /* 0x7ffffdb3f600780c */ /* 0x000fe20003fa6070 */
[----:B------:R-:W-:-:S05]  /*2d960*/  VIADD R246, R252, 0xfffffe31 ;  /* 0xfffffe31fcf67836 */ /* 0x000fca0000000000 */
[----:B------:R-:W2:Y:S01]  /*2d970*/  LDC R252, c[0x0][0x3a0] ;  /* 0x0000e800fffc7b82 */ /* 0x000ea20000000800 */
[C---:B-1----:R-:W-:Y:S02]  /*2d980*/  IMAD.WIDE R182, R2.reuse, 0x4, R170 ;  /* 0x0000000402b67825 */ /* 0x042fe400078e02aa */
        /* <DEDUP_REMOVED lines=8> */
[----:B------:R-:W-:Y:S01]  /*2da10*/  LDGSTS.E [R0+0x3012c], desc[UR22][R180.64], !P3 ;  /* 0x3012c000b4007fae */ /* 0x000fe2000d9a1016 */
[----:B------:R-:W-:-:S03]  /*2da20*/  ISETP.GE.U32.AND P3, PT, R246, 0x7ffffdb1, PT ;  /* 0x7ffffdb1f600780c */ /* 0x000fc60003f66070 */
[----:B-1----:R-:W4:Y:S01]  /*2da30*/  LDL.LU.64 R180, [R1+0xb28] ;  /* 0x000b280001b47983 */ /* 0x002f220000300a00 */
[----:B------:R-:W-:Y:S02]  /*2da40*/  VIADD R246, R247, 0xfffffe2f ;  /* 0xfffffe2ff7f67836 */ /* 0x000fe40000000000 */
        /* <DEDUP_REMOVED lines=151> */
[----:B------:R-:W3:Y:S01]  /*2e3c0*/  LDC R247, c[0x0][0x3a0] ;  /* 0x0000e800fff77b82 */ /* 0x000ee20000000800 */
[----:B------:R-:W-:Y:S01]  /*2e3d0*/  ISETP.GE.U32.AND P5, PT, R246, 0x7ffffd9b, PT ;  /* 0x7ffffd9bf600780c */ /* 0x000fe20003fa6070 */
[----:B------:R-:W-:-:S06]  /*2e3e0*/  VIADD R246, R252, 0xfffffe19 ;  /* 0xfffffe19fcf67836 */ /* 0x000fcc0000000000 */
[----:B------:R-:W3:Y:S01]  /*2e3f0*/  LDC R252, c[0x0][0x3a0] ;  /* 0x0000e800fffc7b82 */ /* 0x000ee20000000800 */
[C---:B----4-:R-:W-:Y:S02]  /*2e400*/  IMAD.WIDE R182, R2.reuse, 0x4, R170 ;  /* 0x0000000402b67825 */ /* 0x050fe400078e02aa */
[----:B------:R-:W4:Y:S04]  /*2e410*/  LDL.LU.64 R170, [R1+0x640] ;  /* 0x0006400001aa7983 */ /* 0x000f280000300a00 */
[----:B------:R1:W-:Y:S01]  /*2e420*/  LDGSTS.E [R0+0x30188], desc[UR22][R182.64], !P4 ;  /* 0x30188000b6007fae */ /* 0x0003e2000e1a1016 */
[----:B------:R-:W-:-:S03]  /*2e430*/  IMAD.WIDE R180, R2, 0x4, R180 ;  /* 0x0000000402b47825 */ /* 0x000fc600078e02b4 */
[----:B------:R1:W-:Y:S01]  /*2e440*/  STL.64 [R1+0x5c8], R182 ;  /* 0x0005c8b601007387 */ /* 0x0003e20000100a00 */
[----:B------:R-:W-:Y:S02]  /*2e450*/  ISETP.GE.U32.AND P4, PT, R246, 0x7ffffd9a, PT ;  /* 0x7ffffd9af600780c */ /* 0x000fe40003f86070 */
[----:B-1----:R-:W-:Y:S01]  /*2e460*/  IADD3 R246, PT, PT, R172, -0x1e8, RZ ;  /* 0xfffffe18acf67810 */ /* 0x002fe20007ffe0ff */
[----:B------:R1:W-:Y:S04]  /*2e470*/  STL.64 [R1+0x5e0], R180 ;  /* 0x0005e0b401007387 */ /* 0x0003e80000100a00 */
[----:B------:R-:W4:Y:S04]  /*2e480*/  LDL.LU.64 R172, [R1+0x658] ;  /* 0x0006580001ac7983 */ /* 0x000f280000300a00 */
[----:B------:R1:W-:Y:S01]  /*2e490*/  LDGSTS.E [R0+0x3018c], desc[UR22][R180.64], !P3 ;  /* 0x3018c000b4007fae */ /* 0x0003e2000d9a1016 */
[C---:B------:R-:W-:Y:S01]  /*2e4a0*/  IMAD.WIDE R182, R2.reuse, 0x4, R178 ;  /* 0x0000000402b67825 */ /* 0x040fe200078e02b2 */
[----:B-1----:R-:W1:Y:S02]  /*2e4b0*/  LDC R180, c[0x0][0x3a0] ;  /* 0x0000e800ffb47b82 */ /* 0x002e640000000800 */
[----:B------:R-:W4:Y:S04]  /*2e4c0*/  LDL.LU.64 R178, [R1+0x670] ;  /* 0x0006700001b27983 */ /* 0x000f280000300a00 */
[----:B------:R3:W-:Y:S04]  /*2e4d0*/  STL.64 [R1+0x5f8], R182 ;  /* 0x0005f8b601007387 */ /* 0x0007e80000100a00 */
[----:B------:R3:W-:Y:S02]  /*2e4e0*/  LDGSTS.E [R0+0x30190], desc[UR22][R182.64], !P6 ;  /* 0x30190000b6007fae */ /* 0x0007e4000f1a1016 */
[----:B---3--:R-:W-:-:S02]  /*2e4f0*/  IMAD.WIDE R182, R2, 0x4, R176 ;  /* 0x0000000402b67825 */ /* 0x008fc400078e02b0 */
[----:B------:R-:W3:Y:S01]  /*2e500*/  LDL.LU.64 R176, [R1+0x690] ;  /* 0x0006900001b07983 */ /* 0x000ee20000300a00 */
[----:B------:R-:W-:Y:S01]  /*2e510*/  ISETP.GE.U32.AND P3, PT, R246, 0x7ffffd99, PT ;  /* 0x7ffffd99f600780c */ /* 0x000fe20003f66070 */
[----:B------:R-:W-:Y:S02]  /*2e520*/  VIADD R246, R247, 0xfffffe17 ;  /* 0xfffffe17f7f67836 */ /* 0x000fe40000000000 */
[----:B------:R4:W-:Y:S01]  /*2e530*/  LDGSTS.E [R0+0x30194], desc[UR22][R182.64], !P5 ;  /* 0x30194000b6007fae */ /* 0x0009e2000e9a1016 */
[----:B------:R-:W4:Y:S02]  /*2e540*/  LDC R247, c[0x0][0x3a0] ;  /* 0x0000e800fff77b82 */ /* 0x000f240000000800 */
[----:B------:R-:W-:Y:S01]  /*2e550*/  ISETP.GE.U32.AND P6, PT, R246, 0x7ffffd98, PT ;  /* 0x7ffffd98f600780c */ /* 0x000fe20003fc6070 */
[----:B------:R-:W-:Y:S01]  /*2e560*/  VIADD R246, R252, 0xfffffe16 ;  /* 0xfffffe16fcf67836 */ /* 0x000fe20000000000 */
[----:B------:R4:W-:Y:S01]  /*2e570*/  STL.64 [R1+0x608], R182 ;  /* 0x000608b601007387 */ /* 0x0009e20000100a00 */
[----:B--2---:R-:W-:-:S03]  /*2e580*/  IMAD.WIDE R174, R2, 0x4, R174 ;  /* 0x0000000402ae7825 */ /* 0x004fc600078e02ae */
[----:B------:R-:W-:Y:S01]  /*2e590*/  ISETP.GE.U32.AND P5, PT, R246, 0x7ffffd97, PT ;  /* 0x7ffffd97f600780c */ /* 0x000fe20003fa6070 */
[----:B------:R-:W2:Y:S01]  /*2e5a0*/  LDC R252, c[0x0][0x3a0] ;  /* 0x0000e800fffc7b82 */ /* 0x000ea20000000800 */
[----:B-1----:R-:W-:Y:S01]  /*2e5b0*/  IADD3 R246, PT, PT, R180, -0x1eb, RZ ;  /* 0xfffffe15b4f67810 */ /* 0x002fe20007ffe0ff */
[----:B------:R1:W-:Y:S04]  /*2e5c0*/  STL.64 [R1+0x620], R174 ;  /* 0x000620ae01007387 */ /* 0x0003e80000100a00 */
[----:B------:R-:W3:Y:S04]  /*2e5d0*/  LDL.LU.64 R180, [R1+0x6a8] ;  /* 0x0006a80001b47983 */ /* 0x000ee80000300a00 */
[----:B------:R-:W-:Y:S01]  /*2e5e0*/  LDGSTS.E [R0+0x30198], desc[UR22][R174.64], !P4 ;  /* 0x30198000ae007fae */ /* 0x000fe2000e1a1016 */
[----:B----4-:R-:W-:-:S03]  /*2e5f0*/  IMAD.WIDE R182, R2, 0x4, R170 ;  /* 0x0000000402b67825 */ /* 0x010fc600078e02aa */
[----:B-1----:R-:W4:Y:S01]  /*2e600*/  LDL.LU.64 R174, [R1+0x6c8] ;  /* 0x0006c80001ae7983 */ /* 0x002f220000300a00 */
[----:B------:R-:W1:Y:S01]  /*2e610*/  LDC R170, c[0x0][0x3a0] ;  /* 0x0000e800ffaa7b82 */ /* 0x000e620000000800 */
[----:B------:R-:W-:Y:S01]  /*2e620*/  ISETP.GE.U32.AND P4, PT, R246, 0x7ffffd96, PT ;  /* 0x7ffffd96f600780c */ /* 0x000fe20003f86070 */
[----:B------:R-:W-:Y:S01]  /*2e630*/  VIADD R246, R247, 0xfffffe14 ;  /* 0xfffffe14f7f67836 */ /* 0x000fe20000000000 */
[----:B------:R2:W-:Y:S04]  /*2e640*/  STL.64 [R1+0x640], R182 ;  /* 0x000640b601007387 */ /* 0x0005e80000100a00 */
[----:B------:R2:W-:Y:S01]  /*2e650*/  LDGSTS.E [R0+0x3019c], desc[UR22][R182.64], !P3 ;  /* 0x3019c000b6007fae */ /* 0x0005e2000d9a1016 */
[----:B------:R-:W-:Y:S01]  /*2e660*/  ISETP.GE.U32.AND P3, PT, R246, 0x7ffffd95, PT ;  /* 0x7ffffd95f600780c */ /* 0x000fe20003f66070 */
[----:B--2---:R-:W-:Y:S01]  /*2e670*/  VIADD R246, R252, 0xfffffe13 ;  /* 0xfffffe13fcf67836 */ /* 0x004fe20000000000 */
[----:B------:R-:W2:Y:S08]  /*2e680*/  LDC R247, c[0x0][0x3a0] ;  /* 0x0000e800fff77b82 */ /* 0x000eb00000000800 */
[----:B------:R-:W2:Y:S01]  /*2e690*/  LDC R252, c[0x0][0x3a0] ;  /* 0x0000e800fffc7b82 */ /* 0x000ea20000000800 */
[----:B------:R-:W-:-:S02]  /*2e6a0*/  IMAD.WIDE R182, R2, 0x4, R172 ;  /* 0x0000000402b67825 */ /* 0x000fc400078e02ac */
[----:B------:R-:W4:Y:S04]  /*2e6b0*/  LDL.LU.64 R172, [R1+0x6e0] ;  /* 0x0006e00001ac7983 */ /* 0x000f280000300a00 */
[----:B------:R2:W-:Y:S04]  /*2e6c0*/  STL.64 [R1+0x658], R182 ;  /* 0x000658b601007387 */ /* 0x0005e80000100a00 */
[----:B------:R2:W-:Y:S01]  /*2e6d0*/  LDGSTS.E [R0+0x301a0], desc[UR22][R182.64], !P6 ;  /* 0x301a0000b6007fae */ /* 0x0005e2000f1a1016 */
[----:B------:R-:W-:Y:S02]  /*2e6e0*/  ISETP.GE.U32.AND P6, PT, R246, 0x7ffffd94, PT ;  /* 0x7ffffd94f600780c */ /* 0x000fe40003fc6070 */
[----:B-1----:R-:W-:Y:S01]  /*2e6f0*/  IADD3 R246, PT, PT, R170, -0x1ee, RZ ;  /* 0xfffffe12aaf67810 */ /* 0x002fe20007ffe0ff */
[----:B--2---:R-:W-:-:S02]  /*2e700*/  IMAD.WIDE R182, R2, 0x4, R178 ;  /* 0x0000000402b67825 */ /* 0x004fc400078e02b2 */
[----:B------:R-:W1:Y:S03]  /*2e710*/  LDC R179, c[0x0][0x3a0] ;  /* 0x0000e800ffb37b82 */ /* 0x000e660000000800 */
[----:B------:R3:W-:Y:S04]  /*2e720*/  STL.64 [R1+0x670], R182 ;  /* 0x000670b601007387 */ /* 0x0007e80000100a00 */
[----:B------:R-:W2:Y:S01]  /*2e730*/  LDL.LU.64 R170, [R1+0x710] ;  /* 0x0007100001aa7983 */ /* 0x000ea20000300a00 */
[----:B------:R-:W1:Y:S03]  /*2e740*/  LDC R178, c[0x0][0x3a0] ;  /* 0x0000e800ffb27b82 */ /* 0x000e660000000800 */
[----:B------:R3:W-:Y:S02]  /*2e750*/  LDGSTS.E [R0+0x301a4], desc[UR22][R182.64], !P5 ;  /* 0x301a4000b6007fae */ /* 0x0007e4000e9a1016 */
[----:B---3--:R-:W-:-:S02]  /*2e760*/  IMAD.WIDE R182, R2, 0x4, R176 ;  /* 0x0000000402b67825 */ /* 0x008fc400078e02b0 */
[----:B------:R-:W3:Y:S04]  /*2e770*/  LDL.LU.64 R176, [R1+0xa38] ;  /* 0x000a380001b07983 */ /* 0x000ee80000300a00 */
[----:B------:R1:W-:Y:S04]  /*2e780*/  STL.64 [R1+0x690], R182 ;  /* 0x000690b601007387 */ /* 0x0003e80000100a00 */
[----:B------:R-:W-:Y:S01]  /*2e790*/  LDGSTS.E [R0+0x301a8], desc[UR22][R182.64], !P4 ;  /* 0x301a8000b6007fae */ /* 0x000fe2000e1a1016 */
[----:B------:R-:W-:-:S05]  /*2e7a0*/  IMAD.WIDE R180, R2, 0x4, R180 ;  /* 0x0000000402b47825 */ /* 0x000fca00078e02b4 */
[----:B------:R4:W-:Y:S04]  /*2e7b0*/  STL.64 [R1+0x6a8], R180 ;  /* 0x0006a8b401007387 */ /* 0x0009e80000100a00 */
[----:B-1----:R-:W3:Y:S01]  /*2e7c0*/  LDL.LU.64 R182, [R1+0x748] ;  /* 0x0007480001b67983 */ /* 0x002ee20000300a00 */
[----:B------:R-:W-:Y:S01]  /*2e7d0*/  ISETP.GE.U32.AND P5, PT, R246, 0x7ffffd93, PT ;  /* 0x7ffffd93f600780c */ /* 0x000fe20003fa6070 */
[----:B------:R-:W-:Y:S02]  /*2e7e0*/  VIADD R246, R247, 0xfffffe11 ;  /* 0xfffffe11f7f67836 */ /* 0x000fe40000000000 */
[----:B------:R1:W-:Y:S01]  /*2e7f0*/  LDGSTS.E [R0+0x301ac], desc[UR22][R180.64], !P3 ;  /* 0x301ac000b4007fae */ /* 0x0003e2000d9a1016 */
[----:B------:R-:W2:Y:S02]  /*2e800*/  LDC R247, c[0x0][0x3a0] ;  /* 0x0000e800fff77b82 */ /* 0x000ea40000000800 */
[----:B------:R-:W-:Y:S01]  /*2e810*/  ISETP.GE.U32.AND P4, PT, R246, 0x7ffffd92, PT ;  /* 0x7ffffd92f600780c */ /* 0x000fe20003f86070 */
[----:B------:R-:W-:-:S02]  /*2e820*/  VIADD R246, R179, 0xfffffe10 ;  /* 0xfffffe10b3f67836 */ /* 0x000fc40000000000 */
[----:B----4-:R-:W-:-:S03]  /*2e830*/  IMAD.WIDE R174, R2, 0x4, R174 ;  /* 0x0000000402ae7825 */ /* 0x010fc600078e02ae */
[----:B------:R-:W-:Y:S02]  /*2e840*/  ISETP.GE.U32.AND P3, PT, R246, 0x7ffffd91, PT ;  /* 0x7ffffd91f600780c */ /* 0x000fe40003f66070 */
[----:B------:R-:W-:Y:S01]  /*2e850*/  IADD3 R246, PT, PT, R178, -0x1f1, RZ ;  /* 0xfffffe0fb2f67810 */ /* 0x000fe20007ffe0ff */
[----:B------:R4:W-:Y:S01]  /*2e860*/  STL.64 [R1+0x6c8], R174 ;  /* 0x0006c8ae01007387 */ /* 0x0009e20000100a00 */
[----:B-1----:R-:W1:Y:S03]  /*2e870*/  LDC R180, c[0x0][0x3a0] ;  /* 0x0000e800ffb47b82 */ /* 0x002e660000000800 */
[----:B------:R-:W3:Y:S04]  /*2e880*/  LDL.LU.64 R178, [R1+0x768] ;  /* 0x0007680001b27983 */ /* 0x000ee80000300a00 */
[----:B------:R4:W-:Y:S01]  /*2e890*/  LDGSTS.E [R0+0x301b0], desc[UR22][R174.64], !P6 ;  /* 0x301b0000ae007fae */ /* 0x0009e2000f1a1016 */
[----:B------:R-:W-:-:S05]  /*2e8a0*/  IMAD.WIDE R172, R2, 0x4, R172 ;  /* 0x0000000402ac7825 */ /* 0x000fca00078e02ac */
[----:B------:R1:W-:Y:S01]  /*2e8b0*/  STL.64 [R1+0x6e0], R172 ;  /* 0x0006e0ac01007387 */ /* 0x0003e20000100a00 */
[----:B----4-:R-:W4:Y:S03]  /*2e8c0*/  LDC R175, c[0x0][0x3a0] ;  /* 0x0000e800ffaf7b82 */ /* 0x010f260000000800 */
[----:B------:R-:W-:Y:S05]  /*2e8d0*/  LDGSTS.E [R0+0x301b4], desc[UR22][R172.64], !P5 ;  /* 0x301b4000ac007fae */ /* 0x000fea000e9a1016 */
[----:B------:R-:W2:Y:S01]  /*2e8e0*/  LDC R174, c[0x0][0x3a0] ;  /* 0x0000e800ffae7b82 */ /* 0x000ea20000000800 */
[----:B-1----:R-:W3:Y:S01]  /*2e8f0*/  LDL.LU.64 R172, [R1+0xa20] ;  /* 0x000a200001ac7983 */ /* 0x002ee20000300a00 */
[----:B--2---:R-:W-:-:S05]  /*2e900*/  IMAD.WIDE R170, R2, 0x4, R170 ;  /* 0x0000000402aa7825 */ /* 0x004fca00078e02aa */
[----:B------:R1:W-:Y:S04]  /*2e910*/  STL.64 [R1+0x710], R170 ;  /* 0x000710aa01007387 */ /* 0x0003e80000100a00 */
[----:B------:R-:W-:Y:S04]  /*2e920*/  LDGSTS.E [R0+0x301b8], desc[UR22][R170.64], !P4 ;  /* 0x301b8000aa007fae */ /* 0x000fe8000e1a1016 */
[----:B-1----:R-:W2:Y:S01]  /*2e930*/  LDL.LU.64 R170, [R1+0xa18] ;  /* 0x000a180001aa7983 */ /* 0x002ea20000300a00 */
[----:B---3--:R-:W-:-:S05]  /*2e940*/  IMAD.WIDE R184, R2, 0x4, R176 ;  /* 0x0000000402b87825 */ /* 0x008fca00078e02b0 */
[----:B------:R-:W-:Y:S04]  /*2e950*/  STL.64 [R1+0x730], R184 ;  /* 0x000730b801007387 */ /* 0x000fe80000100a00 */
[----:B------:R-:W3:Y:S01]  /*2e960*/  LDL.LU.64 R176, [R1+0xa10] ;  /* 0x000a100001b07983 */ /* 0x000ee20000300a00 */
[----:B------:R-:W-:Y:S01]  /*2e970*/  ISETP.GE.U32.AND P6, PT, R246, 0x7ffffd90, PT ;  /* 0x7ffffd90f600780c */ /* 0x000fe20003fc6070 */
[----:B------:R-:W-:Y:S02]  /*2e980*/  VIADD R246, R252, 0xfffffe0e ;  /* 0xfffffe0efcf67836 */ /* 0x000fe40000000000 */
[----:B------:R-:W-:Y:S01]  /*2e990*/  LDGSTS.E [R0+0x301bc], desc[UR22][R184.64], !P3 ;  /* 0x301bc000b8007fae */ /* 0x000fe2000d9a1016 */
[----:B------:R-:W1:Y:S02]  /*2e9a0*/  LDC R252, c[0x0][0x3a0] ;  /* 0x0000e800fffc7b82 */ /* 0x000e640000000800 */
[----:B------:R-:W-:Y:S01]  /*2e9b0*/  ISETP.GE.U32.AND P5, PT, R246, 0x7ffffd8f, PT ;  /* 0x7ffffd8ff600780c */ /* 0x000fe20003fa6070 */
[----:B------:R-:W-:-:S05]  /*2e9c0*/  VIADD R246, R247, 0xfffffe0d ;  /* 0xfffffe0df7f67836 */ /* 0x000fca0000000000 */
[----:B------:R-:W-:Y:S01]  /*2e9d0*/  ISETP.GE.U32.AND P4, PT, R246, 0x7ffffd8e, PT ;  /* 0x7ffffd8ef600780c */ /* 0x000fe20003f86070 */
[----:B------:R-:W1:Y:S01]  /*2e9e0*/  LDC R247, c[0x0][0x3a0] ;  /* 0x0000e800fff77b82 */ /* 0x000e620000000800 */
[----:B----4-:R-:W-:Y:S01]  /*2e9f0*/  IADD3 R246, PT, PT, R175, -0x1f4, RZ ;  /* 0xfffffe0caff67810 */ /* 0x010fe20007ffe0ff */
[----:B------:R-:W-:-:S03]  /*2ea00*/  IMAD.WIDE R182, R2, 0x4, R182 ;  /* 0x0000000402b67825 */ /* 0x000fc600078e02b6 */
[----:B------:R-:W-:Y:S01]  /*2ea10*/  ISETP.GE.U32.AND P3, PT, R246, 0x7ffffd8d, PT ;  /* 0x7ffffd8df600780c */ /* 0x000fe20003f66070 */
[----:B------:R-:W-:Y:S01]  /*2ea20*/  VIADD R246, R174, 0xfffffe0b ;  /* 0xfffffe0baef67836 */ /* 0x000fe20000000000 */
[----:B------:R4:W-:Y:S04]  /*2ea30*/  STL.64 [R1+0x748], R182 ;  /* 0x000748b601007387 */ /* 0x0009e80000100a00 */
[----:B------:R-:W3:Y:S04]  /*2ea40*/  LDL.LU.64 R174, [R1+0xa08] ;  /* 0x000a080001ae7983 */ /* 0x000ee80000300a00 */
[----:B------:R-:W-:Y:S01]  /*2ea50*/  LDGSTS.E [R0+0x301c0], desc[UR22][R182.64], !P6 ;  /* 0x301c0000b6007fae */ /* 0x000fe2000f1a1016 */
[----:B------:R-:W-:Y:S01]  /*2ea60*/  ISETP.GE.U32.AND P6, PT, R246, 0x7ffffd8c, PT ;  /* 0x7ffffd8cf600780c */ /* 0x000fe20003fc6070 */
[----:B------:R-:W-:-:S04]  /*2ea70*/  IMAD.WIDE R178, R2, 0x4, R178 ;  /* 0x0000000402b27825 */ /* 0x000fc800078e02b2 */
[----:B------:R-:W-:Y:S01]  /*2ea80*/  VIADD R246, R180, 0xfffffe0a ;  /* 0xfffffe0ab4f67836 */ /* 0x000fe20000000000 */
[----:B------:R1:W-:Y:S04]  /*2ea90*/  STL.64 [R1+0x768], R178 ;  /* 0x000768b201007387 */ /* 0x0003e80000100a00 */
[----:B----4-:R-:W4:Y:S04]  /*2eaa0*/  LDL.LU.64 R182, [R1+0xa00] ;  /* 0x000a000001b67983 */ /* 0x010f280000300a00 */
[----:B------:R1:W-:Y:S02]  /*2eab0*/  LDGSTS.E [R0+0x301c4], desc[UR22][R178.64], !P5 ;  /* 0x301c4000b2007fae */ /* 0x0003e4000e9a1016 */
[----:B-1----:R-:W1:Y:S01]  /*2eac0*/  LDC R178, c[0x0][0x3a0] ;  /* 0x0000e800ffb27b82 */ /* 0x002e620000000800 */
[----:B------:R-:W-:-:S02]  /*2ead0*/  IMAD.WIDE R180, R2, 0x4, R172 ;  /* 0x0000000402b47825 */ /* 0x000fc400078e02ac */
[----:B------:R-:W4:Y:S04]  /*2eae0*/  LDL.LU.64 R172, [R1+0x9f8] ;  /* 0x0009f80001ac7983 */ /* 0x000f280000300a00 */
[----:B------:R2:W-:Y:S04]  /*2eaf0*/  STL.64 [R1+0x788], R180 ;  /* 0x000788b401007387 */ /* 0x0005e80000100a00 */
[----:B------:R2:W-:Y:S01]  /*2eb00*/  LDGSTS.E [R0+0x301c8], desc[UR22][R180.64], !P4 ;  /* 0x301c8000b4007fae */ /* 0x0005e2000e1a1016 */
[----:B------:R-:W-:Y:S02]  /*2eb10*/  ISETP.GE.U32.AND P5, PT, R246, 0x7ffffd8b, PT ;  /* 0x7ffffd8bf600780c */ /* 0x000fe40003fa6070 */
[----:B------:R-:W-:-:S02]  /*2eb20*/  IADD3 R246, PT, PT, R252, -0x1f7, RZ ;  /* 0xfffffe09fcf67810 */ /* 0x000fc40007ffe0ff */
[----:B------:R-:W1:Y:S02]  /*2eb30*/  LDC R252, c[0x0][0x3a0] ;  /* 0x0000e800fffc7b82 */ /* 0x000e640000000800 */
[----:B------:R-:W-:Y:S01]  /*2eb40*/  ISETP.GE.U32.AND P4, PT, R246, 0x7ffffd8a, PT ;  /* 0x7ffffd8af600780c */ /* 0x000fe20003f86070 */
[----:B------:R-:W-:-:S05]  /*2eb50*/  VIADD R246, R247, 0xfffffe08 ;  /* 0xfffffe08f7f67836 */ /* 0x000fca0000000000 */
[----:B------:R-:W1:Y:S01]  /*2eb60*/  LDC R247, c[0x0][0x3a0] ;  /* 0x0000e800fff77b82 */ /* 0x000e620000000800 */
[C---:B--2---:R-:W-:Y:S02]  /*2eb70*/  IMAD.WIDE R180, R2.reuse, 0x4, R170 ;  /* 0x0000000402b47825 */ /* 0x044fe400078e02aa */
[----:B------:R-:W2:Y:S04]  /*2eb80*/  LDL.LU.64 R170, [R1+0x9f0] ;  /* 0x0009f00001aa7983 */ /* 0x000ea80000300a00 */
[----:B------:R1:W-:Y:S01]  /*2eb90*/  STL.64 [R1+0x7a0], R180 ;  /* 0x0007a0b401007387 */ /* 0x0003e20000100a00 */
[----:B---3--:R-:W-:-:S03]  /*2eba0*/  IMAD.WIDE R176, R2, 0x4, R176 ;  /* 0x0000000402b07825 */ /* 0x008fc600078e02b0 */
[----:B------:R-:W-:Y:S01]  /*2ebb0*/  LDGSTS.E [R0+0x301cc], desc[UR22][R180.64], !P3 ;  /* 0x301cc000b4007fae */ /* 0x000fe2000d9a1016 */
[----:B------:R-:W-:Y:S01]  /*2ebc0*/  ISETP.GE.U32.AND P3, PT, R246, 0x7ffffd89, PT ;  /* 0x7ffffd89f600780c */ /* 0x000fe20003f66070 */
[----:B-1----:R-:W-:Y:S02]  /*2ebd0*/  VIADD R246, R178, 0xfffffe07 ;  /* 0xfffffe07b2f67836 */ /* 0x002fe40000000000 */
[----:B------:R1:W-:Y:S04]  /*2ebe0*/  STL.64 [R1+0x7c8], R176 ;  /* 0x0007c8b001007387 */ /* 0x0003e80000100a00 */
[----:B------:R1:W-:Y:S04]  /*2ebf0*/  LDGSTS.E [R0+0x301d0], desc[UR22][R176.64], !P6 ;  /* 0x301d0000b0007fae */ /* 0x0003e8000f1a1016 */
[----:B------:R-:W3:Y:S04]  /*2ec00*/  LDL.LU.64 R180, [R1+0x9e8] ;  /* 0x0009e80001b47983 */ /* 0x000ee80000300a00 */
[----:B------:R-:W3:Y:S01]  /*2ec10*/  LDL.LU.64 R178, [R1+0x9e0] ;  /* 0x0009e00001b27983 */ /* 0x000ee20000300a00 */
[C---:B------:R-:W-:Y:S01]  /*2ec20*/  IMAD.WIDE R174, R2.reuse, 0x4, R174 ;  /* 0x0000000402ae7825 */ /* 0x040fe200078e02ae */
[----:B-1----:R-:W1:Y:S04]  /*2ec30*/  LDC R177, c[0x0][0x3a0] ;  /* 0x0000e800ffb17b82 */ /* 0x002e680000000800 */
[----:B------:R4:W-:Y:S04]  /*2ec40*/  STL.64 [R1+0x908], R174 ;  /* 0x000908ae01007387 */ /* 0x0009e80000100a00 */
[----:B------:R1:W-:Y:S01]  /*2ec50*/  LDGSTS.E [R0+0x301d4], desc[UR22][R174.64], !P5 ;  /* 0x301d4000ae007fae */ /* 0x0003e2000e9a1016 */
[----:B------:R-:W1:Y:S03]  /*2ec60*/  LDC R176, c[0x0][0x3a0] ;  /* 0x0000e800ffb07b82 */ /* 0x000e660000000800 */
[----:B----4-:R-:W4:Y:S01]  /*2ec70*/  LDL.LU.64 R174, [R1+0x9d8] ;  /* 0x0009d80001ae7983 */ /* 0x010f220000300a00 */
[----:B------:R-:W-:Y:S01]  /*2ec80*/  IMAD.WIDE R182, R2, 0x4, R182 ;  /* 0x0000000402b67825 */ /* 0x000fe200078e02b6 */
[----:B------:R-:W-:-:S04]  /*2ec90*/  ISETP.GE.U32.AND P6, PT, R246, 0x7ffffd88, PT ;  /* 0x7ffffd88f600780c */ /* 0x000fc80003fc6070 */
[----:B------:R-:W-:Y:S04]  /*2eca0*/  STL.64 [R1+0x900], R182 ;  /* 0x000900b601007387 */ /* 0x000fe80000100a00 */
[----:B------:R-:W-:Y:S01]  /*2ecb0*/  LDGSTS.E [R0+0x301d8], desc[UR22][R182.64], !P4 ;  /* 0x301d8000b6007fae */ /* 0x000fe2000e1a1016 */
[----:B------:R-:W-:-:S05]  /*2ecc0*/  IMAD.WIDE R172, R2, 0x4, R172 ;  /* 0x0000000402ac7825 */ /* 0x000fca00078e02ac */
[----:B------:R1:W-:Y:S04]  /*2ecd0*/  STL.64 [R1+0x8f8], R172 ;  /* 0x0008f8ac01007387 */ /* 0x0003e80000100a00 */
[----:B------:R-:W-:Y:S01]  /*2ece0*/  LDGSTS.E [R0+0x301dc], desc[UR22][R172.64], !P3 ;  /* 0x301dc000ac007fae */ /* 0x000fe2000d9a1016 */
[----:B------:R-:W-:Y:S02]  /*2ecf0*/  IADD3 R246, PT, PT, R252, -0x1fa, RZ ;  /* 0xfffffe06fcf67810 */ /* 0x000fe40007ffe0ff */
[----:B------:R-:W2:Y:S01]  /*2ed00*/  LDC R252, c[0x0][0x3a0] ;  /* 0x0000e800fffc7b82 */ /* 0x000ea20000000800 */
[----:B-1----:R-:W4:Y:S01]  /*2ed10*/  LDL.LU.64 R172, [R1+0x9d0] ;  /* 0x0009d00001ac7983 */ /* 0x002f220000300a00 */
[----:B------:R-:W-:Y:S01]  /*2ed20*/  ISETP.GE.U32.AND P5, PT, R246, 0x7ffffd87, PT ;  /* 0x7ffffd87f600780c */ /* 0x000fe20003fa6070 */
[----:B------:R-:W-:-:S05]  /*2ed30*/  VIADD R246, R247, 0xfffffe05 ;  /* 0xfffffe05f7f67836 */ /* 0x000fca0000000000 */
[----:B------:R-:W1:Y:S01]  /*2ed40*/  LDC R247, c[0x0][0x3a0] ;  /* 0x0000e800fff77b82 */ /* 0x000e620000000800 */
[----:B------:R-:W-:Y:S01]  /*2ed50*/  ISETP.GE.U32.AND P4, PT, R246, 0x7ffffd86, PT ;  /* 0x7ffffd86f600780c */ /* 0x000fe20003f86070 */
[----:B--2---:R-:W-:-:S05]  /*2ed60*/  IMAD.WIDE R170, R2, 0x4, R170 ;  /* 0x0000000402aa7825 */ /* 0x004fca00078e02aa */
[----:B------:R2:W-:Y:S04]  /*2ed70*/  STL.64 [R1+0x8f0], R170 ;  /* 0x0008f0aa01007387 */ /* 0x0005e80000100a00 */
[----:B------:R-:W-:Y:S04]  /*2ed80*/  LDGSTS.E [R0+0x301e0], desc[UR22][R170.64], !P6 ;  /* 0x301e0000aa007fae */ /* 0x000fe8000f1a1016 */
[----:B--2---:R-:W2:Y:S01]  /*2ed90*/  LDL.LU.64 R170, [R1+0x9c8] ;  /* 0x0009c80001aa7983 */ /* 0x004ea20000300a00 */
[----:B---3--:R-:W-:-:S04]  /*2eda0*/  IMAD.WIDE R180, R2, 0x4, R180 ;  /* 0x0000000402b47825 */ /* 0x008fc800078e02b4 */
[----:B------:R-:W-:Y:S01]  /*2edb0*/  IMAD.WIDE R178, R2, 0x4, R178 ;  /* 0x0000000402b27825 */ /* 0x000fe200078e02b2 */
[----:B------:R-:W-:Y:S04]  /*2edc0*/  STL.64 [R1+0x8e8], R180 ;  /* 0x0008e8b401007387 */ /* 0x000fe80000100a00 */
[----:B------:R-:W-:Y:S04]  /*2edd0*/  LDGSTS.E [R0+0x301e4], desc[UR22][R180.64], !P5 ;  /* 0x301e4000b4007fae */ /* 0x000fe8000e9a1016 */
[----:B------:R3:W-:Y:S04]  /*2ede0*/  STL.64 [R1+0x8e0], R178 ;  /* 0x0008e0b201007387 */ /* 0x0007e80000100a00 */
[----:B------:R-:W-:Y:S04]  /*2edf0*/  LDGSTS.E [R0+0x301e8], desc[UR22][R178.64], !P4 ;  /* 0x301e8000b2007fae */ /* 0x000fe8000e1a1016 */
[----:B---3--:R-:W3:Y:S01]  /*2ee00*/  LDL.LU.64 R178, [R1+0x9c0] ;  /* 0x0009c00001b27983 */ /* 0x008ee20000300a00 */
[----:B------:R-:W-:-:S05]  /*2ee10*/  VIADD R246, R177, 0xfffffe04 ;  /* 0xfffffe04b1f67836 */ /* 0x000fca0000000000 */
[----:B------:R-:W-:Y:S02]  /*2ee20*/  ISETP.GE.U32.AND P3, PT, R246, 0x7ffffd85, PT ;  /* 0x7ffffd85f600780c */ /* 0x000fe40003f66070 */
[----:B------:R-:W-:Y:S02]  /*2ee30*/  IADD3 R246, PT, PT, R176, -0x1fd, RZ ;  /* 0xfffffe03b0f67810 */ /* 0x000fe40007ffe0ff */
[----:B------:R-:W4:Y:S02]  /*2ee40*/  LDC R176, c[0x0][0x3a0] ;  /* 0x0000e800ffb07b82 */ /* 0x000f240000000800 */
[----:B----4-:R-:W-:Y:S01]  /*2ee50*/  IMAD.WIDE R174, R2, 0x4, R174 ;  /* 0x0000000402ae7825 */ /* 0x010fe200078e02ae */
[----:B------:R-:W-:-:S04]  /*2ee60*/  ISETP.GE.U32.AND P6, PT, R246, 0x7ffffd84, PT ;  /* 0x7ffffd84f600780c */ /* 0x000fc80003fc6070 */
[----:B------:R4:W-:Y:S04]  /*2ee70*/  STL.64 [R1+0x8d8], R174 ;  /* 0x0008d8ae01007387 */ /* 0x0009e80000100a00 */
[----:B------:R4:W-:Y:S01]  /*2ee80*/  LDGSTS.E [R0+0x301ec], desc[UR22][R174.64], !P3 ;  /* 0x301ec000ae007fae */ /* 0x0009e2000d9a1016 */
[----:B------:R-:W-:Y:S02]  /*2ee90*/  VIADD R246, R252, 0xfffffe02 ;  /* 0xfffffe02fcf67836 */ /* 0x000fe40000000000 */
[----:B------:R-:W4:Y:S01]  /*2eea0*/  LDC R252, c[0x0][0x3a0] ;  /* 0x0000e800fffc7b82 */ /* 0x000f220000000800 */
[----:B------:R-:W3:Y:S07]  /*2eeb0*/  LDL.LU.64 R182, [R1+0x9b8] ;  /* 0x0009b80001b67983 */ /* 0x000eee0000300a00 */
[----:B----4-:R-:W4:Y:S01]  /*2eec0*/  LDC R175, c[0x0][0x3a0] ;  /* 0x0000e800ffaf7b82 */ /* 0x010f220000000800 */
[----:B------:R-:W-:Y:S01]  /*2eed0*/  ISETP.GE.U32.AND P5, PT, R246, 0x7ffffd83, PT ;  /* 0x7ffffd83f600780c */ /* 0x000fe20003fa6070 */
[----:B-1----:R-:W-:Y:S01]  /*2eee0*/  VIADD R246, R247, 0xfffffe01 ;  /* 0xfffffe01f7f67836 */ /* 0x002fe20000000000 */
[----:B------:R-:W-:Y:S01]  /*2eef0*/  IADD3 R247, PT, PT, R176, -0x200, RZ ;  /* 0xfffffe00b0f77810 */ /* 0x000fe20007ffe0ff */
[----:B------:R1:W-:Y:S03]  /*2ef00*/  STL.64 [R1+0x1348], R132 ;  /* 0x0013488401007387 */ /* 0x0003e60000100a00 */
[----:B------:R-:W-:Y:S01]  /*2ef10*/  ISETP.GE.AND P3, PT, R133, R247, PT ;  /* 0x000000f78500720c */ /* 0x000fe20003f66270 */
[----:B------:R-:W2:Y:S01]  /*2ef20*/  LDC R174, c[0x0][0x3a0] ;  /* 0x0000e800ffae7b82 */ /* 0x000ea20000000800 */
[----:B------:R-:W-:Y:S01]  /*2ef30*/  ISETP.GE.U32.AND P4, PT, R246, 0x7ffffd82, PT ;  /* 0x7ffffd82f600780c */ /* 0x000fe20003f86070 */
[----:B------:R-:W-:-:S02]  /*2ef40*/  VIADD R246, R134, 0x100000 ;  /* 0x0010000086f67836 */ /* 0x000fc40000000000 */
[----:B-1----:R-:W-:-:S04]  /*2ef50*/  IMAD.WIDE R132, R2, 0x4, R172 ;  /* 0x0000000402847825 */ /* 0x002fc800078e02ac */
[----:B------:R-:W1:Y:S01]  /*2ef60*/  LDC R176, c[0x0][0x3a0] ;  /* 0x0000e800ffb07b82 */ /* 0x000e620000000800 */
[----:B------:R2:W-:Y:S04]  /*2ef70*/  STL.64 [R1+0x8c8], R132 ;  /* 0x0008c88401007387 */ /* 0x0005e80000100a00 */
[----:B------:R-:W3:Y:S01]  /*2ef80*/  LDL.LU.64 R172, [R1+0x9b0] ;  /* 0x0009b00001ac7983 */ /* 0x000ee20000300a00 */
[----:B----4-:R-:W-:-:S03]  /*2ef90*/  VIADD R175, R175, 0x7f ;  /* 0x0000007fafaf7836 */ /* 0x010fc60000000000 */
[----:B------:R-:W4:Y:S04]  /*2efa0*/  LDL.LU.64 R194, [R1+0x9a8] ;  /* 0x0009a80001c27983 */ /* 0x000f280000300a00 */
[----:B------:R1:W-:Y:S01]  /*2efb0*/  LDGSTS.E [R246+0x301f0], desc[UR22][R132.64], !P6 ;  /* 0x301f000084f67fae */ /* 0x0003e2000f1a1016 */
[----:B------:R-:W-:-:S03]  /*2efc0*/  SEL R0, RZ, 0x4, P3 ;  /* 0x00000004ff007807 */ /* 0x000fc60001800000 */
[----:B------:R-:W4:Y:S01]  /*2efd0*/  LDL.LU.64 R192, [R1+0x9a0] ;  /* 0x0009a00001c07983 */ /* 0x000f220000300a00 */
[----:B------:R-:W-:-:S04]  /*2efe0*/  ISETP.GT.AND P3, PT, R175, 0x27f, PT ;  /* 0x0000027faf00780c */ /* 0x000fc80003f64270 */
[----:B------:R-:W-:-:S04]  /*2eff0*/  SEL R0, R0, RZ, P3 ;  /* 0x000000ff00007207 */ /* 0x000fc80001800000 */
[----:B------:R-:W-:Y:S02]  /*2f000*/  ISETP.NE.U32.AND P3, PT, R0, RZ, PT ;  /* 0x000000ff0000720c */ /* 0x000fe40003f65070 */
[----:B------:R-:W-:Y:S01]  /*2f010*/  IADD3 R0, PT, PT, R134, 0x100000, RZ ;  /* 0x0010000086007810 */ /* 0x000fe20007ffe0ff */
[----:B-1----:R-:W-:Y:S02]  /*2f020*/  VIADD R246, R252, 0xfffffdff ;  /* 0xfffffdfffcf67836 */ /* 0x002fe40000000000 */
[----:B--2---:R-:W-:Y:S01]  /*2f030*/  IMAD.WIDE R132, R2, 0x4, R170 ;  /* 0x0000000402847825 */ /* 0x004fe200078e02aa */
[----:B------:R-:W-:Y:S01]  /*2f040*/  ISETP.GE.U32.AND P6, PT, R247, 0x7ffffd81, PT ;  /* 0x7ffffd81f700780c */ /* 0x000fe20003fc6070 */
[----:B------:R-:W2:Y:S01]  /*2f050*/  LDL.LU.64 R170, [R1+0x998] ;  /* 0x0009980001aa7983 */ /* 0x000ea20000300a00 */
[----:B------:R-:W1:Y:S03]  /*2f060*/  LDC R247, c[0x0][0x3a0] ;  /* 0x0000e800fff77b82 */ /* 0x000e660000000800 */
[----:B------:R3:W-:Y:S04]  /*2f070*/  STL.64 [R1+0x880], R132 ;  /* 0x0008808401007387 */ /* 0x0007e80000100a00 */
[----:B------:R-:W2:Y:S01]  /*2f080*/  LDL.LU.64 R190, [R1+0x990] ;  /* 0x0009900001be7983 */ /* 0x000ea20000300a00 */
[----:B------:R-:W-:Y:S01]  /*2f090*/  IMAD.WIDE R212, R135, 0x4, R20 ;  /* 0x0000000487d47825 */ /* 0x000fe200078e0214 */
[----:B------:R-:W1:Y:S02]  /*2f0a0*/  LDC R252, c[0x0][0x3a0] ;  /* 0x0000e800fffc7b82 */ /* 0x000e640000000800 */
[----:B------:R-:W2:Y:S04]  /*2f0b0*/  LDL.LU.64 R184, [R1+0x988] ;  /* 0x0009880001b87983 */ /* 0x000ea80000300a00 */
[----:B------:R-:W2:Y:S04]  /*2f0c0*/  LDL.LU.64 R180, [R1+0x980] ;  /* 0x0009800001b47983 */ /* 0x000ea80000300a00 */
[----:B------:R3:W-:Y:S04]  /*2f0d0*/  LDGSTS.E [R0+0x301f4], desc[UR22][R132.64], !P5 ;  /* 0x301f400084007fae */ /* 0x0007e8000e9a1016 */
[----:B------:R-:W2:Y:S01]  /*2f0e0*/  LDL.LU.64 R188, [R1+0x970] ;  /* 0x0009700001bc7983 */ /* 0x000ea20000300a00 */
[----:B------:R-:W-:Y:S01]  /*2f0f0*/  ISETP.GE.U32.AND P5, PT, R246, 0x7ffffd80, PT ;  /* 0x7ffffd80f600780c */ /* 0x000fe20003fa6070 */
[----:B------:R-:W-:-:S02]  /*2f100*/  VIADD R246, R174, 0xfffffdfe ;  /* 0xfffffdfeaef67836 */ /* 0x000fc40000000000 */
[C---:B---3--:R-:W-:Y:S02]  /*2f110*/  IMAD.WIDE R132, R2.reuse, 0x4, R178 ;  /* 0x0000000402847825 */ /* 0x048fe400078e02b2 */
[----:B------:R-:W3:Y:S04]  /*2f120*/  LDL.LU.64 R178, [R1+0x8d0] ;  /* 0x0008d00001b27983 */ /* 0x000ee80000300a00 */
[----:B------:R1:W-:Y:S04]  /*2f130*/  STL.64 [R1+0x868], R132 ;  /* 0x0008688401007387 */ /* 0x0003e80000100a00 */
[----:B------:R-:W2:Y:S04]  /*2f140*/  LDL.LU.64 R174, [R1+0x8c0] ;  /* 0x0008c00001ae7983 */ /* 0x000ea80000300a00 */
[----:B------:R1:W-:Y:S04]  /*2f150*/  LDGSTS.E [R0+0x301f8], desc[UR22][R132.64], !P4 ;  /* 0x301f800084007fae */ /* 0x0003e8000e1a1016 */
[----:B------:R1:W-:Y:S02]  /*2f160*/  STL.64 [R1+0x1350], R2 ;  /* 0x0013500201007387 */ /* 0x0003e40000100a00 */
[----:B-1----:R-:W-:-:S05]  /*2f170*/  IMAD.WIDE R132, R2, 0x4, R182 ;  /* 0x0000000402847825 */ /* 0x002fca00078e02b6 */
[----:B------:R1:W-:Y:S04]  /*2f180*/  STL.64 [R1+0x850], R132 ;  /* 0x0008508401007387 */ /* 0x0003e80000100a00 */
[----:B------:R-:W2:Y:S04]  /*2f190*/  LDL.LU.64 R198, [R1+0x8b8] ;  /* 0x0008b80001c67983 */ /* 0x000ea80000300a00 */
[----:B------:R-:W2:Y:S04]  /*2f1a0*/  LDL.LU.64 R186, [R1+0x8b0] ;  /* 0x0008b00001ba7983 */ /* 0x000ea80000300a00 */
[----:B------:R-:W3:Y:S01]  /*2f1b0*/  LDL.LU.64 R182, [R1+0x8a0] ;  /* 0x0008a00001b67983 */ /* 0x000ee20000300a00 */
[----:B------:R-:W-:-:S02]  /*2f1c0*/  ISETP.GE.U32.AND P4, PT, R246, 0x7ffffd7f, PT ;  /* 0x7ffffd7ff600780c */ /* 0x000fc40003f86070 */
[----:B------:R-:W-:Y:S01]  /*2f1d0*/  IADD3 R246, PT, PT, R176, -0x203, RZ ;  /* 0xfffffdfdb0f67810 */ /* 0x000fe20007ffe0ff */
[----:B------:R-:W3:Y:S04]  /*2f1e0*/  LDL.LU.64 R196, [R1+0x888] ;  /* 0x0008880001c47983 */ /* 0x000ee80000300a00 */
[----:B------:R1:W-:Y:S01]  /*2f1f0*/  LDGSTS.E [R0+0x301fc], desc[UR22][R132.64], !P6 ;  /* 0x301fc00084007fae */ /* 0x0003e2000f1a1016 */
[----:B------:R-:W-:-:S03]  /*2f200*/  IMAD.WIDE R2, R135, 0x4, R172 ;  /* 0x0000000487027825 */ /* 0x000fc600078e02ac */
[----:B------:R-:W3:Y:S01]  /*2f210*/  LDL.LU.64 R176, [R1+0x878] ;  /* 0x0008780001b07983 */ /* 0x000ee20000300a00 */
[----:B----4-:R-:W-:-:S03]  /*2f220*/  IMAD.WIDE R194, R135, 0x4, R194 ;  /* 0x0000000487c27825 */ /* 0x010fc600078e02c2 */
[----:B------:R4:W-:Y:S04]  /*2f230*/  STL.64 [R1+0x838], R2 ;  /* 0x0008380201007387 */ /* 0x0009e80000100a00 */
[----:B------:R-:W4:Y:S01]  /*2f240*/  LDL.LU.64 R172, [R1+0x870] ;  /* 0x0008700001ac7983 */ /* 0x000f220000300a00 */
[----:B-1----:R-:W-:-:S03]  /*2f250*/  IMAD.WIDE R132, R135, 0x4, R192 ;  /* 0x0000000487847825 */ /* 0x002fc600078e02c0 */
[----:B------:R1:W-:Y:S01]  /*2f260*/  STL.64 [R1+0x910], R194 ;  /* 0x000910c201007387 */ /* 0x0003e20000100a00 */
[----:B------:R-:W-:-:S04]  /*2f270*/  IMAD.WIDE R210, R135, 0x4, R32 ;  /* 0x0000000487d27825 */ /* 0x000fc800078e0220 */
[----:B------:R-:W-:-:S04]  /*2f280*/  IMAD.WIDE R208, R135, 0x4, R54 ;  /* 0x0000000487d07825 */ /* 0x000fc800078e0236 */
[----:B------:R-:W-:-:S04]  /*2f290*/  IMAD.WIDE R206, R135, 0x4, R162 ;  /* 0x0000000487ce7825 */ /* 0x000fc800078e02a2 */
[----:B--2---:R-:W-:-:S04]  /*2f2a0*/  IMAD.WIDE R186, R135, 0x4, R186 ;  /* 0x0000000487ba7825 */ /* 0x004fc800078e02ba */
[----:B---3--:R-:W-:-:S04]  /*2f2b0*/  IMAD.WIDE R196, R135, 0x4, R196 ;  /* 0x0000000487c47825 */ /* 0x008fc800078e02c4 */
        /* <DEDUP_REMOVED lines=17> */
[----:B------:R-:W-:Y:S01]  /*2f3d0*/  ISETP.GE.U32.AND P6, PT, R246, 0x7ffffd7e, PT ;  /* 0x7ffffd7ef600780c */ /* 0x000fe20003fc6070 */
[----:B------:R-:W0:Y:S02]  /*2f3e0*/  LDGDEPBAR ;  /* 0x00000000000079af */ /* 0x000e240000000000 */
[C---:B----4-:R-:W-:Y:S02]  /*2f3f0*/  IMAD.WIDE R2, R135.reuse, 0x4, R170 ;  /* 0x0000000487027825 */ /* 0x050fe400078e02aa */
[----:B------:R-:W2:Y:S04]  /*2f400*/  LDL.LU.64 R170, [R1+0x860] ;  /* 0x0008600001aa7983 */ /* 0x000ea80000300a00 */
[----:B------:R3:W-:Y:S04]  /*2f410*/  STL.64 [R1+0x938], R132 ;  /* 0x0009388401007387 */ /* 0x0007e80000100a00 */
[----:B------:R4:W-:Y:S04]  /*2f420*/  STL.64 [R1+0x9e8], R2 ;  /* 0x0009e80201007387 */ /* 0x0009e80000100a00 */
[----:B-1----:R-:W2:Y:S01]  /*2f430*/  LDL.LU.64 R194, [R1+0x858] ;  /* 0x0008580001c27983 */ /* 0x002ea20000300a00 */
[----:B---3--:R-:W-:-:S04]  /*2f440*/  IMAD.WIDE R132, R135, 0x4, R190 ;  /* 0x0000000487847825 */ /* 0x008fc800078e02be */
[C---:B----4-:R-:W-:Y:S01]  /*2f450*/  IMAD.WIDE R2, R135.reuse, 0x4, R184 ;  /* 0x0000000487027825 */ /* 0x050fe200078e02b8 */
[----:B------:R1:W-:Y:S04]  /*2f460*/  STL.64 [R1+0xa38], R132 ;  /* 0x000a388401007387 */ /* 0x0003e80000100a00 */
[----:B------:R-:W3:Y:S04]  /*2f470*/  LDL.LU.64 R184, [R1+0x848] ;  /* 0x0008480001b87983 */ /* 0x000ee80000300a00 */
[----:B------:R4:W-:Y:S04]  /*2f480*/  STL.64 [R1+0xb68], R2 ;  /* 0x000b680201007387 */ /* 0x0009e80000100a00 */
[----:B------:R-:W3:Y:S01]  /*2f490*/  LDL.LU.64 R20, [R1+0x17d8] ;  /* 0x0017d80001147983 */ /* 0x000ee20000300a00 */
[----:B-1----:R-:W-:-:S04]  /*2f4a0*/  IMAD.WIDE R132, R135, 0x4, R188 ;  /* 0x0000000487847825 */ /* 0x002fc800078e02bc */
[----:B----4-:R-:W-:-:S05]  /*2f4b0*/  IMAD.WIDE R2, R135, 0x4, R180 ;  /* 0x0000000487027825 */ /* 0x010fca00078e02b4 */
[----:B------:R1:W-:Y:S04]  /*2f4c0*/  STL.64 [R1+0xbb0], R2 ;  /* 0x000bb00201007387 */ /* 0x0003e80000100a00 */
[----:B------:R-:W4:Y:S04]  /*2f4d0*/  LDL.LU.64 R180, [R1+0x828] ;  /* 0x0008280001b47983 */ /* 0x000f280000300a00 */
[----:B------:R-:W4:Y:S01]  /*2f4e0*/  LDL.LU.64 R192, [R1+0x820] ;  /* 0x0008200001c07983 */ /* 0x000f220000300a00 */
[----:B-1----:R-:W-:-:S03]  /*2f4f0*/  IMAD.WIDE R2, R135, 0x4, R178 ;  /* 0x0000000487027825 */ /* 0x002fc600078e02b2 */
[----:B------:R-:W-:Y:S04]  /*2f500*/  STL.64 [R1+0x810], R132 ;  /* 0x0008108401007387 */ /* 0x000fe80000100a00 */
[----:B------:R-:W4:Y:S04]  /*2f510*/  LDL.LU.64 R178, [R1+0x818] ;  /* 0x0008180001b27983 */ /* 0x000f280000300a00 */
[----:B------:R1:W-:Y:S04]  /*2f520*/  STL.64 [R1+0x8d0], R2 ;  /* 0x0008d00201007387 */ /* 0x0003e80000100a00 */
[----:B------:R-:W4:Y:S04]  /*2f530*/  LDL.LU.64 R190, [R1+0x808] ;  /* 0x0008080001be7983 */ /* 0x000f280000300a00 */
[----:B------:R-:W4:Y:S01]  /*2f540*/  LDL.LU.64 R188, [R1+0x800] ;  /* 0x0008000001bc7983 */ /* 0x000f220000300a00 */
[----:B-1----:R-:W-:-:S05]  /*2f550*/  IMAD.WIDE R2, R135, 0x4, R174 ;  /* 0x0000000487027825 */ /* 0x002fca00078e02ae */
[----:B------:R1:W-:Y:S04]  /*2f560*/  STL.64 [R1+0x930], R2 ;  /* 0x0009300201007387 */ /* 0x0003e80000100a00 */
[----:B------:R-:W4:Y:S01]  /*2f570*/  LDL.LU.64 R174, [R1+0x7f0] ;  /* 0x0007f00001ae7983 */ /* 0x000f220000300a00 */
[----:B------:R-:W-:-:S03]  /*2f580*/  IMAD.WIDE R132, R135, 0x4, R182 ;  /* 0x0000000487847825 */ /* 0x000fc600078e02b6 */
[----:B------:R-:W-:Y:S01]  /*2f590*/  STL.64 [R1+0xbd8], R212 ;  /* 0x000bd8d401007387 */ /* 0x000fe20000100a00 */
[----:B-1----:R-:W-:-:S03]  /*2f5a0*/  IMAD.WIDE R2, R135, 0x4, R198 ;  /* 0x0000000487027825 */ /* 0x002fc600078e02c6 */
[----:B------:R-:W-:Y:S04]  /*2f5b0*/  STL.64 [R1+0x1358], R212 ;  /* 0x001358d401007387 */ /* 0x000fe80000100a00 */
[----:B------:R1:W-:Y:S04]  /*2f5c0*/  STL.64 [R1+0x9d0], R2 ;  /* 0x0009d00201007387 */ /* 0x0003e80000100a00 */
[----:B------:R1:W-:Y:S02]  /*2f5d0*/  STL.64 [R1+0xa28], R186 ;  /* 0x000a28ba01007387 */ /* 0x0003e40000100a00 */
[----:B-1----:R-:W-:-:S02]  /*2f5e0*/  IMAD.WIDE R2, R135, 0x4, R82 ;  /* 0x0000000487027825 */ /* 0x002fc400078e0252 */
[----:B------:R-:W4:Y:S04]  /*2f5f0*/  LDL.LU.64 R82, [R1+0x17d0] ;  /* 0x0017d00001527983 */ /* 0x000f280000300a00 */
[----:B------:R1:W-:Y:S04]  /*2f600*/  STL.64 [R1+0xb50], R132 ;  /* 0x000b508401007387 */ /* 0x0003e80000100a00 */
[----:B------:R-:W4:Y:S04]  /*2f610*/  LDL.LU.64 R186, [R1+0x7d0] ;  /* 0x0007d00001ba7983 */ /* 0x000f280000300a00 */
[----:B------:R-:W4:Y:S01]  /*2f620*/  LDL.LU.64 R182, [R1+0x7c0] ;  /* 0x0007c00001b67983 */ /* 0x000f220000300a00 */
[----:B-1----:R-:W-:-:S03]  /*2f630*/  IMAD.WIDE R132, R135, 0x4, R176 ;  /* 0x0000000487847825 */ /* 0x002fc600078e02b0 */
[----:B------:R1:W-:Y:S04]  /*2f640*/  STL.64 [R1+0xba0], R2 ;  /* 0x000ba00201007387 */ /* 0x0003e80000100a00 */
[----:B------:R-:W4:Y:S04]  /*2f650*/  LDL.LU.64 R32, [R1+0x17c8] ;  /* 0x0017c80001207983 */ /* 0x000f280000300a00 */
[----:B------:R-:W-:Y:S01]  /*2f660*/  STL.64 [R1+0x7f8], R196 ;  /* 0x0007f8c401007387 */ /* 0x000fe20000100a00 */
[----:B-1----:R-:W-:-:S03]  /*2f670*/  IMAD.WIDE R2, R135, 0x4, R172 ;  /* 0x0000000487027825 */ /* 0x002fc600078e02ac */
[----:B------:R-:W4:Y:S04]  /*2f680*/  LDL.LU.64 R176, [R1+0x7b8] ;  /* 0x0007b80001b07983 */ /* 0x000f280000300a00 */
[----:B------:R-:W-:Y:S04]  /*2f690*/  STL.64 [R1+0x8b8], R132 ;  /* 0x0008b88401007387 */ /* 0x000fe80000100a00 */
[----:B------:R-:W-:Y:S04]  /*2f6a0*/  STL.64 [R1+0xbd0], R210 ;  /* 0x000bd0d201007387 */ /* 0x000fe80000100a00 */
[----:B------:R2:W-:Y:S04]  /*2f6b0*/  STL.64 [R1+0x920], R2 ;  /* 0x0009200201007387 */ /* 0x0005e80000100a00 */
[----:B------:R-:W-:Y:S04]  /*2f6c0*/  STL.64 [R1+0x1360], R210 ;  /* 0x001360d201007387 */ /* 0x000fe80000100a00 */
[----:B------:R-:W4:Y:S01]  /*2f6d0*/  LDL.LU.64 R172, [R1+0x7b0] ;  /* 0x0007b00001ac7983 */ /* 0x000f220000300a00 */
[----:B--2---:R-:W-:-:S03]  /*2f6e0*/  IMAD.WIDE R2, R135, 0x4, R170 ;  /* 0x0000000487027825 */ /* 0x004fc600078e02aa */
[----:B------:R-:W2:Y:S04]  /*2f6f0*/  LDL.LU.64 R170, [R1+0x7a8] ;  /* 0x0007a80001aa7983 */ /* 0x000ea80000300a00 */
[----:B------:R1:W-:Y:S01]  /*2f700*/  STL.64 [R1+0x9b8], R2 ;  /* 0x0009b80201007387 */ /* 0x0003e20000100a00 */
[----:B------:R-:W-:-:S05]  /*2f710*/  IMAD.WIDE R194, R135, 0x4, R194 ;  /* 0x0000000487c27825 */ /* 0x000fca00078e02c2 */
[----:B------:R-:W-:Y:S01]  /*2f720*/  STL.64 [R1+0xa18], R194 ;  /* 0x000a18c201007387 */ /* 0x000fe20000100a00 */
[----:B-1----:R-:W-:-:S03]  /*2f730*/  IMAD.WIDE R2, R135, 0x4, R6 ;  /* 0x0000000487027825 */ /* 0x002fc600078e0206 */
[----:B------:R-:W2:Y:S01]  /*2f740*/  LDL.LU.64 R6, [R1+0x17c0] ;  /* 0x0017c00001067983 */ /* 0x000ea20000300a00 */
[----:B---3--:R-:W-:-:S05]  /*2f750*/  IMAD.WIDE R132, R135, 0x4, R184 ;  /* 0x0000000487847825 */ /* 0x008fca00078e02b8 */
[----:B------:R-:W-:Y:S04]  /*2f760*/  STL.64 [R1+0xb38], R132 ;  /* 0x000b388401007387 */ /* 0x000fe80000100a00 */
[----:B------:R-:W3:Y:S04]  /*2f770*/  LDL.LU.64 R54, [R1+0x17b8] ;  /* 0x0017b80001367983 */ /* 0x000ee80000300a00 */
[----:B------:R4:W-:Y:S04]  /*2f780*/  STL.64 [R1+0xb90], R2 ;  /* 0x000b900201007387 */ /* 0x0009e80000100a00 */
[----:B------:R-:W3:Y:S01]  /*2f790*/  LDL.LU.64 R184, [R1+0x778] ;  /* 0x0007780001b87983 */ /* 0x000ee20000300a00 */
[----:B----4-:R-:W-:-:S03]  /*2f7a0*/  IMAD.WIDE R2, R135, 0x4, R180 ;  /* 0x0000000487027825 */ /* 0x010fc600078e02b4 */
[----:B------:R-:W4:Y:S01]  /*2f7b0*/  LDL.LU.64 R180, [R1+0x770] ;  /* 0x0007700001b47983 */ /* 0x000f220000300a00 */
[----:B------:R-:W-:-:S03]  /*2f7c0*/  IMAD.WIDE R132, R135, 0x4, R192 ;  /* 0x0000000487847825 */ /* 0x000fc600078e02c0 */
[----:B------:R1:W-:Y:S02]  /*2f7d0*/  STL.64 [R1+0x7e0], R2 ;  /* 0x0007e00201007387 */ /* 0x0003e40000100a00 */
[C---:B-1----:R-:W-:Y:S02]  /*2f7e0*/  IMAD.WIDE R2, R135.reuse, 0x4, R178 ;  /* 0x0000000487027825 */ /* 0x042fe400078e02b2 */
[----:B------:R-:W3:Y:S02]  /*2f7f0*/  LDL.LU.64 R178, [R1+0x760] ;  /* 0x0007600001b27983 */ /* 0x000ee40000300a00 */
[C---:B------:R-:W-:Y:S02]  /*2f800*/  IMAD.WIDE R190, R135.reuse, 0x4, R190 ;  /* 0x0000000487be7825 */ /* 0x040fe400078e02be */
[----:B------:R1:W-:Y:S04]  /*2f810*/  STL.64 [R1+0x820], R132 ;  /* 0x0008208401007387 */ /* 0x0003e80000100a00 */
[----:B------:R-:W-:Y:S04]  /*2f820*/  STL.64 [R1+0xbc8], R208 ;  /* 0x000bc8d001007387 */ /* 0x000fe80000100a00 */
[----:B------:R1:W-:Y:S02]  /*2f830*/  STL.64 [R1+0x818], R2 ;  /* 0x0008180201007387 */ /* 0x0003e40000100a00 */
[----:B-1----:R-:W-:-:S02]  /*2f840*/  IMAD.WIDE R132, R135, 0x4, R188 ;  /* 0x0000000487847825 */ /* 0x002fc400078e02bc */
[----:B------:R1:W-:Y:S04]  /*2f850*/  STL.64 [R1+0x1368], R208 ;  /* 0x001368d001007387 */ /* 0x0003e80000100a00 */
[----:B------:R-:W-:Y:S01]  /*2f860*/  STL.64 [R1+0x948], R190 ;  /* 0x000948be01007387 */ /* 0x000fe20000100a00 */
[----:B------:R-:W-:-:S03]  /*2f870*/  IMAD.WIDE R2, R135, 0x4, R174 ;  /* 0x0000000487027825 */ /* 0x000fc600078e02ae */
[----:B------:R-:W3:Y:S04]  /*2f880*/  LDL.LU.64 R188, [R1+0x758] ;  /* 0x0007580001bc7983 */ /* 0x000ee80000300a00 */
[----:B------:R1:W-:Y:S02]  /*2f890*/  STL.64 [R1+0xa00], R132 ;  /* 0x000a008401007387 */ /* 0x0003e40000100a00 */
[C---:B-1----:R-:W-:Y:S02]  /*2f8a0*/  IMAD.WIDE R208, R135.reuse, 0x4, R102 ;  /* 0x0000000487d07825 */ /* 0x042fe400078e0266 */
[----:B------:R-:W3:Y:S04]  /*2f8b0*/  LDL.LU.64 R174, [R1+0x750] ;  /* 0x0007500001ae7983 */ /* 0x000ee80000300a00 */
[----:B------:R1:W-:Y:S04]  /*2f8c0*/  STL.64 [R1+0xb20], R2 ;  /* 0x000b200201007387 */ /* 0x0003e80000100a00 */
[----:B------:R-:W3:Y:S04]  /*2f8d0*/  LDL.LU.64 R102, [R1+0x17b0] ;  /* 0x0017b00001667983 */ /* 0x000ee80000300a00 */
[----:B------:R-:W3:Y:S01]  /*2f8e0*/  LDL.LU.64 R162, [R1+0x17a8] ;  /* 0x0017a80001a27983 */ /* 0x000ee20000300a00 */
[----:B------:R-:W-:-:S03]  /*2f8f0*/  IMAD.WIDE R132, R135, 0x4, R186 ;  /* 0x0000000487847825 */ /* 0x000fc600078e02ba */
[----:B------:R-:W4:Y:S01]  /*2f900*/  LDL.LU.64 R186, [R1+0x720] ;  /* 0x0007200001ba7983 */ /* 0x000f220000300a00 */
[----:B-1----:R-:W-:-:S03]  /*2f910*/  IMAD.WIDE R2, R135, 0x4, R182 ;  /* 0x0000000487027825 */ /* 0x002fc600078e02b6 */
[----:B------:R-:W-:Y:S04]  /*2f920*/  STL.64 [R1+0x7d0], R132 ;  /* 0x0007d08401007387 */ /* 0x000fe80000100a00 */
[----:B------:R-:W4:Y:S04]  /*2f930*/  LDL.LU.64 R182, [R1+0x718] ;  /* 0x0007180001b67983 */ /* 0x000f280000300a00 */
[----:B------:R1:W-:Y:S04]  /*2f940*/  STL.64 [R1+0x7c0], R2 ;  /* 0x0007c00201007387 */ /* 0x0003e80000100a00 */
[----:B------:R-:W-:Y:S04]  /*2f950*/  STL.64 [R1+0xb80], R208 ;  /* 0x000b80d001007387 */ /* 0x000fe80000100a00 */
[----:B------:R-:W-:Y:S01]  /*2f960*/  STL.64 [R1+0x1370], R208 ;  /* 0x001370d001007387 */ /* 0x000fe20000100a00 */
[----:B-1----:R-:W-:-:S03]  /*2f970*/  IMAD.WIDE R2, R135, 0x4, R176 ;  /* 0x0000000487027825 */ /* 0x002fc600078e02b0 */
[----:B------:R-:W4:Y:S04]  /*2f980*/  LDL.LU.64 R176, [R1+0x708] ;  /* 0x0007080001b07983 */ /* 0x000f280000300a00 */
[----:B------:R-:W-:Y:S04]  /*2f990*/  STL.64 [R1+0xbc0], R206 ;  /* 0x000bc0ce01007387 */ /* 0x000fe80000100a00 */
[----:B------:R3:W-:Y:S01]  /*2f9a0*/  STL.64 [R1+0x7f0], R2 ;  /* 0x0007f00201007387 */ /* 0x0007e20000100a00 */
[----:B------:R-:W-:-:S03]  /*2f9b0*/  IMAD.WIDE R172, R135, 0x4, R172 ;  /* 0x0000000487ac7825 */ /* 0x000fc600078e02ac */
[----:B------:R-:W-:Y:S04]  /*2f9c0*/  STL.64 [R1+0x1378], R206 ;  /* 0x001378ce01007387 */ /* 0x000fe80000100a00 */
[----:B------:R1:W-:Y:S01]  /*2f9d0*/  STL.64 [R1+0x840], R172 ;  /* 0x000840ac01007387 */ /* 0x0003e20000100a00 */
[----:B--2---:R-:W-:-:S04]  /*2f9e0*/  IMAD.WIDE R132, R135, 0x4, R170 ;  /* 0x0000000487847825 */ /* 0x004fc800078e02aa */
[C---:B---3--:R-:W-:Y:S02]  /*2f9f0*/  IMAD.WIDE R2, R135.reuse, 0x4, R162 ;  /* 0x0000000487027825 */ /* 0x048fe400078e02a2 */
[----:B------:R-:W2:Y:S04]  /*2fa00*/  LDL.LU.64 R162, [R1+0x17a0] ;  /* 0x0017a00001a27983 */ /* 0x000ea80000300a00 */
[----:B------:R3:W-:Y:S04]  /*2fa10*/  STL.64 [R1+0x9f0], R132 ;  /* 0x0009f08401007387 */ /* 0x0007e80000100a00 */
[----:B-1----:R-:W2:Y:S04]  /*2fa20*/  LDL.LU.64 R172, [R1+0x700] ;  /* 0x0007000001ac7983 */ /* 0x002ea80000300a00 */
[----:B------:R-:W2:Y:S01]  /*2fa30*/  LDL.LU.64 R170, [R1+0x6f8] ;  /* 0x0006f80001aa7983 */ /* 0x000ea20000300a00 */
[----:B------:R-:W-:-:S03]  /*2fa40*/  IMAD.WIDE R210, R135, 0x4, R146 ;  /* 0x0000000487d27825 */ /* 0x000fc600078e0292 */
[----:B------:R4:W-:Y:S01]  /*2fa50*/  STL.64 [R1+0xa40], R2 ;  /* 0x000a400201007387 */ /* 0x0009e20000100a00 */
[----:B---3--:R-:W-:-:S03]  /*2fa60*/  IMAD.WIDE R132, R135, 0x4, R184 ;  /* 0x0000000487847825 */ /* 0x008fc600078e02b8 */
[----:B------:R-:W3:Y:S04]  /*2fa70*/  LDL.LU.64 R146, [R1+0x1798] ;  /* 0x0017980001927983 */ /* 0x000ee80000300a00 */
[----:B------:R-:W3:Y:S01]  /*2fa80*/  LDL.LU.64 R118, [R1+0x1790] ;  /* 0x0017900001767983 */ /* 0x000ee20000300a00 */
[----:B----4-:R-:W-:-:S03]  /*2fa90*/  IMAD.WIDE R2, R135, 0x4, R180 ;  /* 0x0000000487027825 */ /* 0x010fc600078e02b4 */
[----:B------:R-:W4:Y:S04]  /*2faa0*/  LDL.LU.64 R184, [R1+0x6d0] ;  /* 0x0006d00001b87983 */ /* 0x000f280000300a00 */
[----:B------:R1:W-:Y:S04]  /*2fab0*/  STL.64 [R1+0x778], R132 ;  /* 0x0007788401007387 */ /* 0x0003e80000100a00 */
[----:B------:R-:W3:Y:S01]  /*2fac0*/  LDL.LU.64 R180, [R1+0x6c0] ;  /* 0x0006c00001b47983 */ /* 0x000ee20000300a00 */
[----:B------:R-:W-:-:S03]  /*2fad0*/  IMAD.WIDE R188, R135, 0x4, R188 ;  /* 0x0000000487bc7825 */ /* 0x000fc600078e02bc */
[----:B------:R1:W-:Y:S04]  /*2fae0*/  STL.64 [R1+0x7b0], R2 ;  /* 0x0007b00201007387 */ /* 0x0003e80000100a00 */
[----:B------:R-:W-:Y:S01]  /*2faf0*/  STL.64 [R1+0xb70], R210 ;  /* 0x000b70d201007387 */ /* 0x000fe20000100a00 */
[----:B-1----:R-:W-:-:S03]  /*2fb00*/  IMAD.WIDE R132, R135, 0x4, R174 ;  /* 0x0000000487847825 */ /* 0x002fc600078e02ae */
[----:B------:R-:W-:Y:S01]  /*2fb10*/  STL.64 [R1+0x1380], R210 ;  /* 0x001380d201007387 */ /* 0x000fe20000100a00 */
[----:B------:R-:W-:-:S03]  /*2fb20*/  IMAD.WIDE R2, R135, 0x4, R178 ;  /* 0x0000000487027825 */ /* 0x000fc600078e02b2 */
[----:B------:R-:W3:Y:S04]  /*2fb30*/  LDL.LU.64 R178, [R1+0x6b8] ;  /* 0x0006b80001b27983 */ /* 0x000ee80000300a00 */
[----:B------:R-:W-:Y:S04]  /*2fb40*/  STL.64 [R1+0xbb8], R204 ;  /* 0x000bb8cc01007387 */ /* 0x000fe80000100a00 */
[----:B------:R1:W-:Y:S04]  /*2fb50*/  STL.64 [R1+0x7d8], R2 ;  /* 0x0007d80201007387 */ /* 0x0003e80000100a00 */
[----:B------:R-:W-:Y:S04]  /*2fb60*/  STL.64 [R1+0x1388], R204 ;  /* 0x001388cc01007387 */ /* 0x000fe80000100a00 */
[----:B------:R1:W-:Y:S02]  /*2fb70*/  STL.64 [R1+0x830], R188 ;  /* 0x000830bc01007387 */ /* 0x0003e40000100a00 */
[----:B-1----:R-:W-:-:S02]  /*2fb80*/  IMAD.WIDE R2, R135, 0x4, R102 ;  /* 0x0000000487027825 */ /* 0x002fc400078e0266 */
[----:B------:R-:W3:Y:S04]  /*2fb90*/  LDL.LU.64 R102, [R1+0x1788] ;  /* 0x0017880001667983 */ /* 0x000ee80000300a00 */
[----:B------:R1:W-:Y:S04]  /*2fba0*/  STL.64 [R1+0x9d8], R132 ;  /* 0x0009d88401007387 */ /* 0x0003e80000100a00 */
[----:B------:R-:W3:Y:S04]  /*2fbb0*/  LDL.LU.64 R188, [R1+0x6b0] ;  /* 0x0006b00001bc7983 */ /* 0x000ee80000300a00 */
[----:B------:R-:W3:Y:S01]  /*2fbc0*/  LDL.LU.64 R174, [R1+0x6a0] ;  /* 0x0006a00001ae7983 */ /* 0x000ee20000300a00 */
[----:B------:R-:W-:-:S03]  /*2fbd0*/  IMAD.WIDE R212, R135, 0x4, R86 ;  /* 0x0000000487d47825 */ /* 0x000fc600078e0256 */
[----:B------:R1:W-:Y:S02]  /*2fbe0*/  STL.64 [R1+0xa30], R2 ;  /* 0x000a300201007387 */ /* 0x0003e40000100a00 */
[C---:B-1----:R-:W-:Y:S02]  /*2fbf0*/  IMAD.WIDE R132, R135.reuse, 0x4, R186 ;  /* 0x0000000487847825 */ /* 0x042fe400078e02ba */
[----:B------:R-:W3:Y:S04]  /*2fc00*/  LDL.LU.64 R86, [R1+0x1780] ;  /* 0x0017800001567983 */ /* 0x000ee80000300a00 */
[----:B------:R-:W3:Y:S01]  /*2fc10*/  LDL.LU.64 R70, [R1+0x1778] ;  /* 0x0017780001467983 */ /* 0x000ee20000300a00 */
[----:B------:R-:W-:-:S03]  /*2fc20*/  IMAD.WIDE R2, R135, 0x4, R182 ;  /* 0x0000000487027825 */ /* 0x000fc600078e02b6 */
[----:B------:R-:W3:Y:S04]  /*2fc30*/  LDL.LU.64 R186, [R1+0x678] ;  /* 0x0006780001ba7983 */ /* 0x000ee80000300a00 */
[----:B------:R-:W-:Y:S04]  /*2fc40*/  STL.64 [R1+0x720], R132 ;  /* 0x0007208401007387 */ /* 0x000fe80000100a00 */
[----:B------:R-:W3:Y:S04]  /*2fc50*/  LDL.LU.64 R182, [R1+0x668] ;  /* 0x0006680001b67983 */ /* 0x000ee80000300a00 */
[----:B------:R1:W-:Y:S04]  /*2fc60*/  STL.64 [R1+0x718], R2 ;  /* 0x0007180201007387 */ /* 0x0003e80000100a00 */
[----:B------:R-:W-:Y:S04]  /*2fc70*/  STL.64 [R1+0xb58], R212 ;  /* 0x000b58d401007387 */ /* 0x000fe80000100a00 */
[----:B------:R-:W-:Y:S01]  /*2fc80*/  STL.64 [R1+0x1390], R212 ;  /* 0x001390d401007387 */ /* 0x000fe20000100a00 */
[----:B-1----:R-:W-:-:S03]  /*2fc90*/  IMAD.WIDE R2, R135, 0x4, R176 ;  /* 0x0000000487027825 */ /* 0x002fc600078e02b0 */
[----:B------:R-:W3:Y:S04]  /*2fca0*/  LDL.LU.64 R176, [R1+0x660] ;  /* 0x0006600001b07983 */ /* 0x000ee80000300a00 */
[----:B------:R-:W-:Y:S04]  /*2fcb0*/  STL.64 [R1+0xba8], R202 ;  /* 0x000ba8ca01007387 */ /* 0x000fe80000100a00 */
[----:B------:R1:W-:Y:S01]  /*2fcc0*/  STL.64 [R1+0x740], R2 ;  /* 0x0007400201007387 */ /* 0x0003e20000100a00 */
[----:B------:R-:W-:-:S03]  /*2fcd0*/  IMAD.WIDE R132, R135, 0x4, R54 ;  /* 0x0000000487847825 */ /* 0x000fc600078e0236 */
[----:B------:R-:W-:Y:S01]  /*2fce0*/  STL.64 [R1+0x1398], R202 ;  /* 0x001398ca01007387 */ /* 0x000fe20000100a00 */
[----:B--2---:R-:W-:-:S04]  /*2fcf0*/  IMAD.WIDE R172, R135, 0x4, R172 ;  /* 0x0000000487ac7825 */ /* 0x004fc800078e02ac */
[C---:B-1----:R-:W-:Y:S01]  /*2fd00*/  IMAD.WIDE R2, R135.reuse, 0x4, R170 ;  /* 0x0000000487027825 */ /* 0x042fe200078e02aa */
[----:B------:R1:W-:Y:S04]  /*2fd10*/  STL.64 [R1+0x828], R172 ;  /* 0x000828ac01007387 */ /* 0x0003e80000100a00 */
[----:B------:R-:W2:Y:S04]  /*2fd20*/  LDL.LU.64 R54, [R1+0x1770] ;  /* 0x0017700001367983 */ /* 0x000ea80000300a00 */
[----:B------:R4:W-:Y:S04]  /*2fd30*/  STL.64 [R1+0x9c0], R2 ;  /* 0x0009c00201007387 */ /* 0x0009e80000100a00 */
[----:B-1----:R-:W2:Y:S04]  /*2fd40*/  LDL.LU.64 R172, [R1+0x650] ;  /* 0x0006500001ac7983 */ /* 0x002ea80000300a00 */
[----:B------:R3:W-:Y:S01]  /*2fd50*/  STL.64 [R1+0xa20], R132 ;  /* 0x000a208401007387 */ /* 0x0007e20000100a00 */
[----:B----4-:R-:W-:-:S03]  /*2fd60*/  IMAD.WIDE R2, R135, 0x4, R38 ;  /* 0x0000000487027825 */ /* 0x010fc600078e0226 */
[----:B------:R-:W4:Y:S04]  /*2fd70*/  LDL.LU.64 R38, [R1+0x1768] ;  /* 0x0017680001267983 */ /* 0x000f280000300a00 */
[----:B------:R-:W4:Y:S01]  /*2fd80*/  LDL.LU.64 R170, [R1+0x648] ;  /* 0x0006480001aa7983 */ /* 0x000f220000300a00 */
[----:B------:R-:W-:-:S03]  /*2fd90*/  IMAD.WIDE R190, R135, 0x4, R184 ;  /* 0x0000000487be7825 */ /* 0x000fc600078e02b8 */
[----:B------:R-:W4:Y:S01]  /*2fda0*/  LDL.LU.64 R22, [R1+0x1760] ;  /* 0x0017600001167983 */ /* 0x000f220000300a00 */
[----:B---3--:R-:W-:-:S03]  /*2fdb0*/  IMAD.WIDE R132, R135, 0x4, R180 ;  /* 0x0000000487847825 */ /* 0x008fc600078e02b4 */
[----:B------:R-:W3:Y:S04]  /*2fdc0*/  LDL.LU.64 R184, [R1+0x618] ;  /* 0x0006180001b87983 */ /* 0x000ee80000300a00 */
[----:B------:R-:W-:Y:S04]  /*2fdd0*/  STL.64 [R1+0x6d0], R190 ;  /* 0x0006d0be01007387 */ /* 0x000fe80000100a00 */
[----:B------:R-:W3:Y:S04]  /*2fde0*/  LDL.LU.64 R180, [R1+0x610] ;  /* 0x0006100001b47983 */ /* 0x000ee80000300a00 */
[----:B------:R-:W-:Y:S04]  /*2fdf0*/  STL.64 [R1+0x6e8], R132 ;  /* 0x0006e88401007387 */ /* 0x000fe80000100a00 */
[----:B------:R-:W-:Y:S04]  /*2fe00*/  STL.64 [R1+0xb40], R2 ;  /* 0x000b400201007387 */ /* 0x000fe80000100a00 */
[----:B------:R1:W-:Y:S02]  /*2fe10*/  STL.64 [R1+0x13a0], R2 ;  /* 0x0013a00201007387 */ /* 0x0003e40000100a00 */
[----:B-1----:R-:W-:-:S02]  /*2fe20*/  IMAD.WIDE R2, R135, 0x4, R178 ;  /* 0x0000000487027825 */ /* 0x002fc400078e02b2 */
[----:B------:R-:W3:Y:S02]  /*2fe30*/  LDL.LU.64 R178, [R1+0x600] ;  /* 0x0006000001b27983 */ /* 0x000ee40000300a00 */
[C---:B------:R-:W-:Y:S02]  /*2fe40*/  IMAD.WIDE R188, R135.reuse, 0x4, R188 ;  /* 0x0000000487bc7825 */ /* 0x040fe400078e02bc */
[----:B------:R-:W-:Y:S02]  /*2fe50*/  STL.64 [R1+0xb98], R200 ;  /* 0x000b98c801007387 */ /* 0x000fe40000100a00 */
[C---:B------:R-:W-:Y:S02]  /*2fe60*/  IMAD.WIDE R132, R135.reuse, 0x4, R174 ;  /* 0x0000000487847825 */ /* 0x040fe400078e02ae */
[----:B------:R1:W-:Y:S04]  /*2fe70*/  STL.64 [R1+0x738], R2 ;  /* 0x0007380201007387 */ /* 0x0003e80000100a00 */
[----:B------:R-:W-:Y:S04]  /*2fe80*/  STL.64 [R1+0x13a8], R200 ;  /* 0x0013a8c801007387 */ /* 0x000fe80000100a00 */
[----:B------:R1:W-:Y:S02]  /*2fe90*/  STL.64 [R1+0x808], R188 ;  /* 0x000808bc01007387 */ /* 0x0003e40000100a00 */
[----:B-1----:R-:W-:-:S02]  /*2fea0*/  IMAD.WIDE R2, R135, 0x4, R6 ;  /* 0x0000000487027825 */ /* 0x002fc400078e0206 */
[----:B------:R-:W3:Y:S04]  /*2feb0*/  LDL.LU.64 R6, [R1+0x1758] ;  /* 0x0017580001067983 */ /* 0x000ee80000300a00 */
[----:B------:R1:W-:Y:S04]  /*2fec0*/  STL.64 [R1+0x950], R132 ;  /* 0x0009508401007387 */ /* 0x0003e80000100a00 */
[----:B------:R-:W3:Y:S01]  /*2fed0*/  LDL.LU.64 R188, [R1+0x5f0] ;  /* 0x0005f00001bc7983 */ /* 0x000ee20000300a00 */
[----:B------:R-:W-:-:S03]  /*2fee0*/  IMAD.WIDE R190, R135, 0x4, R186 ;  /* 0x0000000487be7825 */ /* 0x000fc600078e02ba */
        /* <DEDUP_REMOVED lines=16> */
[----:B------:R2:W-:Y:S04]  /*2fff0*/  STL.64 [R1+0x728], R2 ;  /* 0x0007280201007387 */ /* 0x0005e80000100a00 */
[----:B------:R-:W-:Y:S01]  /*30000*/  STL.64 [R1+0x13b8], R198 ;  /* 0x0013b8c601007387 */ /* 0x000fe20000100a00 */
[----:B--2---:R-:W-:-:S03]  /*30010*/  IMAD.WIDE R2, R135, 0x4, R172 ;  /* 0x0000000487027825 */ /* 0x004fc600078e02ac */
[----:B------:R-:W2:Y:S04]  /*30020*/  LDL.LU.64 R172, [R1+0x5a0] ;  /* 0x0005a00001ac7983 */ /* 0x000ea80000300a00 */
[----:B------:R1:W-:Y:S01]  /*30030*/  STL.64 [R1+0x800], R2 ;  /* 0x0008000201007387 */ /* 0x0003e20000100a00 */
[----:B----4-:R-:W-:-:S03]  /*30040*/  IMAD.WIDE R132, R135, 0x4, R170 ;  /* 0x0000000487847825 */ /* 0x010fc600078e02aa */
[----:B------:R-:W4:Y:S01]  /*30050*/  LDL.LU.64 R170, [R1+0x598] ;  /* 0x0005980001aa7983 */ /* 0x000f220000300a00 */
[----:B-1----:R-:W-:-:S03]  /*30060*/  IMAD.WIDE R2, R135, 0x4, R32 ;  /* 0x0000000487027825 */ /* 0x002fc600078e0220 */
[----:B------:R3:W-:Y:S01]  /*30070*/  STL.64 [R1+0x940], R132 ;  /* 0x0009408401007387 */ /* 0x0007e20000100a00 */
[----:B------:R-:W-:-:S03]  /*30080*/  IMAD.WIDE R196, R135, 0x4, R238 ;  /* 0x0000000487c47825 */ /* 0x000fc600078e02ee */
[----:B------:R-:W4:Y:S04]  /*30090*/  LDL.LU.64 R32, [R1+0x1740] ;  /* 0x0017400001207983 */ /* 0x000f280000300a00 */
[----:B------:R-:W4:Y:S01]  /*300a0*/  LDL.LU.64 R128, [R1+0x1738] ;  /* 0x0017380001807983 */ /* 0x000f220000300a00 */
[----:B---3--:R-:W-:-:S03]  /*300b0*/  IMAD.WIDE R132, R135, 0x4, R184 ;  /* 0x0000000487847825 */ /* 0x008fc600078e02b8 */
[----:B------:R1:W-:Y:S04]  /*300c0*/  STL.64 [R1+0x9f8], R2 ;  /* 0x0009f80201007387 */ /* 0x0003e80000100a00 */
[----:B------:R-:W3:Y:S04]  /*300d0*/  LDL.LU.64 R238, [R1+0x1730] ;  /* 0x0017300001ee7983 */ /* 0x000ee80000300a00 */
[----:B------:R-:W3:Y:S01]  /*300e0*/  LDL.LU.64 R184, [R1+0x568] ;  /* 0x0005680001b87983 */ /* 0x000ee20000300a00 */
[----:B-1----:R-:W-:-:S03]  /*300f0*/  IMAD.WIDE R2, R135, 0x4, R180 ;  /* 0x0000000487027825 */ /* 0x002fc600078e02b4 */
[----:B------:R-:W-:Y:S04]  /*30100*/  STL.64 [R1+0x618], R132 ;  /* 0x0006188401007387 */ /* 0x000fe80000100a00 */
[----:B------:R-:W3:Y:S04]  /*30110*/  LDL.LU.64 R180, [R1+0x560] ;  /* 0x0005600001b47983 */ /* 0x000ee80000300a00 */
[----:B------:R-:W-:Y:S04]  /*30120*/  STL.64 [R1+0xa48], R250 ;  /* 0x000a48fa01007387 */ /* 0x000fe80000100a00 */
[----:B------:R1:W-:Y:S04]  /*30130*/  STL.64 [R1+0x6b0], R2 ;  /* 0x0006b00201007387 */ /* 0x0003e80000100a00 */
[----:B------:R-:W-:Y:S01]  /*30140*/  STL.64 [R1+0x13c0], R250 ;  /* 0x0013c0fa01007387 */ /* 0x000fe20000100a00 */
[----:B-1----:R-:W-:-:S03]  /*30150*/  IMAD.WIDE R2, R135, 0x4, R178 ;  /* 0x0000000487027825 */ /* 0x002fc600078e02b2 */
[----:B------:R-:W3:Y:S04]  /*30160*/  LDL.LU.64 R178, [R1+0x558] ;  /* 0x0005580001b27983 */ /* 0x000ee80000300a00 */
[----:B------:R-:W-:Y:S04]  /*30170*/  STL.64 [R1+0xb78], R196 ;  /* 0x000b78c401007387 */ /* 0x000fe80000100a00 */
[----:B------:R1:W-:Y:S04]  /*30180*/  STL.64 [R1+0x708], R2 ;  /* 0x0007080201007387 */ /* 0x0003e80000100a00 */
[----:B------:R-:W-:Y:S01]  /*30190*/  STL.64 [R1+0x13c8], R196 ;  /* 0x0013c8c401007387 */ /* 0x000fe20000100a00 */
[----:B-1----:R-:W-:-:S04]  /*301a0*/  IMAD.WIDE R2, R135, 0x4, R188 ;  /* 0x0000000487027825 */ /* 0x002fc800078e02bc */
[C---:B------:R-:W-:Y:S02]  /*301b0*/  IMAD.WIDE R132, R135.reuse, 0x4, R174 ;  /* 0x0000000487847825 */ /* 0x040fe400078e02ae */
[----:B------:R-:W3:Y:S04]  /*301c0*/  LDL.LU.64 R174, [R1+0x550] ;  /* 0x0005500001ae7983 */ /* 0x000ee80000300a00 */
[----:B------:R1:W-:Y:S04]  /*301d0*/  STL.64 [R1+0x7e8], R2 ;  /* 0x0007e80201007387 */ /* 0x0003e80000100a00 */
[----:B------:R1:W-:Y:S01]  /*301e0*/  STL.64 [R1+0x848], R132 ;  /* 0x0008488401007387 */ /* 0x0003e20000100a00 */
[----:B------:R-:W-:-:S04]  /*301f0*/  IMAD.WIDE R194, R135, 0x4, R126 ;  /* 0x0000000487c27825 */ /* 0x000fc800078e027e */
[C---:B-1----:R-:W-:Y:S02]  /*30200*/  IMAD.WIDE R2, R135.reuse, 0x4, R82 ;  /* 0x0000000487027825 */ /* 0x042fe400078e0252 */
[----:B------:R-:W3:Y:S02]  /*30210*/  LDL.LU.64 R82, [R1+0x1728] ;  /* 0x0017280001527983 */ /* 0x000ee40000300a00 */
[C---:B------:R-:W-:Y:S02]  /*30220*/  IMAD.WIDE R132, R135.reuse, 0x4, R186 ;  /* 0x0000000487847825 */ /* 0x040fe400078e02ba */
[----:B------:R-:W3:Y:S04]  /*30230*/  LDL.LU.64 R98, [R1+0x1720] ;  /* 0x0017200001627983 */ /* 0x000ee80000300a00 */
[----:B------:R1:W-:Y:S04]  /*30240*/  STL.64 [R1+0x9e0], R2 ;  /* 0x0009e00201007387 */ /* 0x0003e80000100a00 */
[----:B------:R-:W3:Y:S01]  /*30250*/  LDL.LU.64 R126, [R1+0x1718] ;  /* 0x00171800017e7983 */ /* 0x000ee20000300a00 */
[----:B-1----:R-:W-:-:S03]  /*30260*/  IMAD.WIDE R2, R135, 0x4, R182 ;  /* 0x0000000487027825 */ /* 0x002fc600078e02b6 */
[----:B------:R-:W3:Y:S04]  /*30270*/  LDL.LU.64 R182, [R1+0x528] ;  /* 0x0005280001b67983 */ /* 0x000ee80000300a00 */
[----:B------:R-:W-:Y:S04]  /*30280*/  STL.64 [R1+0x5f0], R132 ;  /* 0x0005f08401007387 */ /* 0x000fe80000100a00 */
[----:B------:R-:W-:Y:S04]  /*30290*/  STL.64 [R1+0xa50], R248 ;  /* 0x000a50f801007387 */ /* 0x000fe80000100a00 */
[----:B------:R1:W-:Y:S04]  /*302a0*/  STL.64 [R1+0x698], R2 ;  /* 0x0006980201007387 */ /* 0x0003e80000100a00 */
[----:B------:R1:W-:Y:S02]  /*302b0*/  STL.64 [R1+0x13d0], R248 ;  /* 0x0013d0f801007387 */ /* 0x0003e40000100a00 */
[----:B-1----:R-:W-:-:S02]  /*302c0*/  IMAD.WIDE R2, R135, 0x4, R176 ;  /* 0x0000000487027825 */ /* 0x002fc400078e02b0 */
[----:B------:R-:W3:Y:S04]  /*302d0*/  LDL.LU.64 R176, [R1+0x520] ;  /* 0x0005200001b07983 */ /* 0x000ee80000300a00 */
[----:B------:R-:W-:Y:S04]  /*302e0*/  STL.64 [R1+0xb60], R194 ;  /* 0x000b60c201007387 */ /* 0x000fe80000100a00 */
[----:B------:R4:W-:Y:S01]  /*302f0*/  STL.64 [R1+0x6f8], R2 ;  /* 0x0006f80201007387 */ /* 0x0009e20000100a00 */
[----:B------:R-:W-:-:S03]  /*30300*/  IMAD.WIDE R248, R135, 0x4, R20 ;  /* 0x0000000487f87825 */ /* 0x000fc600078e0214 */
[----:B------:R-:W-:Y:S01]  /*30310*/  STL.64 [R1+0x13d8], R194 ;  /* 0x0013d8c201007387 */ /* 0x000fe20000100a00 */
[----:B------:R-:W-:-:S04]  /*30320*/  IMAD.WIDE R192, R135, 0x4, R160 ;  /* 0x0000000487c07825 */ /* 0x000fc800078e02a0 */
[C---:B--2---:R-:W-:Y:S02]  /*30330*/  IMAD.WIDE R132, R135.reuse, 0x4, R172 ;  /* 0x0000000487847825 */ /* 0x044fe400078e02ac */
[----:B------:R-:W2:Y:S04]  /*30340*/  LDL.LU.64 R172, [R1+0x510] ;  /* 0x0005100001ac7983 */ /* 0x000ea80000300a00 */
[----:B------:R-:W-:Y:S04]  /*30350*/  STL.64 [R1+0x750], R132 ;  /* 0x0007508401007387 */ /* 0x000fe80000100a00 */
[----:B------:R-:W2:Y:S01]  /*30360*/  LDL.LU.64 R20, [R1+0x1710] ;  /* 0x0017100001147983 */ /* 0x000ea20000300a00 */
[----:B----4-:R-:W-:-:S05]  /*30370*/  IMAD.WIDE R2, R135, 0x4, R170 ;  /* 0x0000000487027825 */ /* 0x010fca00078e02aa */
[----:B------:R3:W-:Y:S04]  /*30380*/  STL.64 [R1+0x928], R2 ;  /* 0x0009280201007387 */ /* 0x0007e80000100a00 */
[----:B------:R-:W4:Y:S04]  /*30390*/  LDL.LU.64 R84, [R1+0x1708] ;  /* 0x0017080001547983 */ /* 0x000f280000300a00 */
[----:B------:R-:W2:Y:S04]  /*303a0*/  LDL.LU.64 R160, [R1+0x1700] ;  /* 0x0017000001a07983 */ /* 0x000ea80000300a00 */
[----:B------:R-:W4:Y:S04]  /*303b0*/  LDL.LU.64 R170, [R1+0x508] ;  /* 0x0005080001aa7983 */ /* 0x000f280000300a00 */
[----:B------:R-:W-:Y:S01]  /*303c0*/  STL.64 [R1+0x9c8], R248 ;  /* 0x0009c8f801007387 */ /* 0x000fe20000100a00 */
[----:B---3--:R-:W-:-:S03]  /*303d0*/  IMAD.WIDE R2, R135, 0x4, R184 ;  /* 0x0000000487027825 */ /* 0x008fc600078e02b8 */
[----:B------:R-:W-:Y:S04]  /*303e0*/  STL.64 [R1+0x13e0], R248 ;  /* 0x0013e0f801007387 */ /* 0x000fe80000100a00 */
[----:B------:R1:W-:Y:S04]  /*303f0*/  STL.64 [R1+0x5d0], R2 ;  /* 0x0005d00201007387 */ /* 0x0003e80000100a00 */
[----:B------:R-:W3:Y:S04]  /*30400*/  LDL.LU.64 R184, [R1+0x4e0] ;  /* 0x0004e00001b87983 */ /* 0x000ee80000300a00 */
[----:B------:R-:W-:Y:S01]  /*30410*/  STL.64 [R1+0xa58], R236 ;  /* 0x000a58ec01007387 */ /* 0x000fe20000100a00 */
[----:B-1----:R-:W-:-:S05]  /*30420*/  IMAD.WIDE R2, R135, 0x4, R180 ;  /* 0x0000000487027825 */ /* 0x002fca00078e02b4 */
[----:B------:R1:W-:Y:S04]  /*30430*/  STL.64 [R1+0x680], R2 ;  /* 0x0006800201007387 */ /* 0x0003e80000100a00 */
[----:B------:R-:W-:Y:S04]  /*30440*/  STL.64 [R1+0x13f0], R236 ;  /* 0x0013f0ec01007387 */ /* 0x000fe80000100a00 */
[----:B------:R-:W3:Y:S01]  /*30450*/  LDL.LU.64 R180, [R1+0x4d8] ;  /* 0x0004d80001b47983 */ /* 0x000ee20000300a00 */
[----:B-1----:R-:W-:-:S03]  /*30460*/  IMAD.WIDE R2, R135, 0x4, R178 ;  /* 0x0000000487027825 */ /* 0x002fc600078e02b2 */
[----:B------:R-:W-:Y:S04]  /*30470*/  STL.64 [R1+0xb48], R192 ;  /* 0x000b48c001007387 */ /* 0x000fe80000100a00 */
[----:B------:R2:W-:Y:S01]  /*30480*/  STL.64 [R1+0x6f0], R2 ;  /* 0x0006f00201007387 */ /* 0x0005e20000100a00 */
[----:B------:R-:W-:-:S03]  /*30490*/  IMAD.WIDE R196, R135, 0x4, R144 ;  /* 0x0000000487c47825 */ /* 0x000fc600078e0290 */
[----:B------:R-:W-:Y:S04]  /*304a0*/  STL.64 [R1+0x13f8], R192 ;  /* 0x0013f8c001007387 */ /* 0x000fe80000100a00 */
[----:B------:R-:W3:Y:S01]  /*304b0*/  LDL.LU.64 R178, [R1+0x4d0] ;  /* 0x0004d00001b27983 */ /* 0x000ee20000300a00 */
[----:B------:R-:W-:-:S05]  /*304c0*/  IMAD.WIDE R132, R135, 0x4, R174 ;  /* 0x0000000487847825 */ /* 0x000fca00078e02ae */
[----:B------:R-:W-:Y:S01]  /*304d0*/  STL.64 [R1+0x758], R132 ;  /* 0x0007588401007387 */ /* 0x000fe20000100a00 */
[----:B--2---:R-:W-:-:S03]  /*304e0*/  IMAD.WIDE R2, R135, 0x4, R160 ;  /* 0x0000000487027825 */ /* 0x004fc600078e02a0 */
[----:B------:R-:W2:Y:S04]  /*304f0*/  LDL.LU.64 R160, [R1+0x16f8] ;  /* 0x0016f80001a07983 */ /* 0x000ea80000300a00 */
[----:B------:R-:W2:Y:S04]  /*30500*/  LDL.LU.64 R144, [R1+0x16f0] ;  /* 0x0016f00001907983 */ /* 0x000ea80000300a00 */
[----:B------:R1:W-:Y:S04]  /*30510*/  STL.64 [R1+0x858], R2 ;  /* 0x0008580201007387 */ /* 0x0003e80000100a00 */
[----:B------:R-:W2:Y:S04]  /*30520*/  LDL.LU.64 R116, [R1+0x16e8] ;  /* 0x0016e80001747983 */ /* 0x000ea80000300a00 */
[----:B------:R-:W2:Y:S01]  /*30530*/  LDL.LU.64 R174, [R1+0x4c8] ;  /* 0x0004c80001ae7983 */ /* 0x000ea20000300a00 */
[----:B------:R-:W-:-:S03]  /*30540*/  IMAD.WIDE R190, R135, 0x4, R100 ;  /* 0x0000000487be7825 */ /* 0x000fc600078e0264 */
[----:B------:R-:W2:Y:S01]  /*30550*/  LDL.LU.64 R100, [R1+0x16e0] ;  /* 0x0016e00001647983 */ /* 0x000ea20000300a00 */
[----:B-1----:R-:W-:-:S03]  /*30560*/  IMAD.WIDE R2, R135, 0x4, R182 ;  /* 0x0000000487027825 */ /* 0x002fc600078e02b6 */
[----:B------:R-:W-:Y:S04]  /*30570*/  STL.64 [R1+0x960], R196 ;  /* 0x000960c401007387 */ /* 0x000fe80000100a00 */
[----:B------:R-:W-:Y:S04]  /*30580*/  STL.64 [R1+0x1400], R196 ;  /* 0x001400c401007387 */ /* 0x000fe80000100a00 */
[----:B------:R1:W-:Y:S04]  /*30590*/  STL.64 [R1+0x5a8], R2 ;  /* 0x0005a80201007387 */ /* 0x0003e80000100a00 */
[----:B------:R-:W2:Y:S04]  /*305a0*/  LDL.LU.64 R182, [R1+0x498] ;  /* 0x0004980001b67983 */ /* 0x000ea80000300a00 */
[----:B------:R-:W-:Y:S01]  /*305b0*/  STL.64 [R1+0xa60], R234 ;  /* 0x000a60ea01007387 */ /* 0x000fe20000100a00 */
[----:B-1----:R-:W-:-:S05]  /*305c0*/  IMAD.WIDE R2, R135, 0x4, R176 ;  /* 0x0000000487027825 */ /* 0x002fca00078e02b0 */
[----:B------:R1:W-:Y:S04]  /*305d0*/  STL.64 [R1+0x638], R2 ;  /* 0x0006380201007387 */ /* 0x0003e80000100a00 */
[----:B------:R-:W-:Y:S01]  /*305e0*/  STL.64 [R1+0x1408], R234 ;  /* 0x001408ea01007387 */ /* 0x000fe20000100a00 */
[----:B----4-:R-:W-:-:S03]  /*305f0*/  IMAD.WIDE R132, R135, 0x4, R170 ;  /* 0x0000000487847825 */ /* 0x010fc600078e02aa */
[----:B------:R-:W4:Y:S01]  /*30600*/  LDL.LU.64 R176, [R1+0x490] ;  /* 0x0004900001b07983 */ /* 0x000f220000300a00 */
[----:B-1----:R-:W-:-:S03]  /*30610*/  IMAD.WIDE R2, R135, 0x4, R172 ;  /* 0x0000000487027825 */ /* 0x002fc600078e02ac */
[----:B------:R-:W4:Y:S04]  /*30620*/  LDL.LU.64 R172, [R1+0x488] ;  /* 0x0004880001ac7983 */ /* 0x000f280000300a00 */
[----:B------:R1:W-:Y:S01]  /*30630*/  STL.64 [R1+0x6d8], R2 ;  /* 0x0006d80201007387 */ /* 0x0003e20000100a00 */
[----:B------:R-:W-:-:S03]  /*30640*/  IMAD.WIDE R250, R135, 0x4, R68 ;  /* 0x0000000487fa7825 */ /* 0x000fc600078e0244 */
[----:B------:R-:W-:Y:S04]  /*30650*/  STL.64 [R1+0xb30], R190 ;  /* 0x000b30be01007387 */ /* 0x000fe80000100a00 */
[----:B------:R-:W-:Y:S01]  /*30660*/  STL.64 [R1+0x1410], R190 ;  /* 0x001410be01007387 */ /* 0x000fe20000100a00 */
[----:B-1----:R-:W-:-:S03]  /*30670*/  IMAD.WIDE R2, R135, 0x4, R84 ;  /* 0x0000000487027825 */ /* 0x002fc600078e0254 */
[----:B------:R-:W4:Y:S04]  /*30680*/  LDL.LU.64 R84, [R1+0x16d8] ;  /* 0x0016d80001547983 */ /* 0x000f280000300a00 */
[----:B------:R-:W-:Y:S04]  /*30690*/  STL.64 [R1+0x760], R132 ;  /* 0x0007608401007387 */ /* 0x000fe80000100a00 */
[----:B------:R-:W4:Y:S04]  /*306a0*/  LDL.LU.64 R68, [R1+0x16d0] ;  /* 0x0016d00001447983 */ /* 0x000f280000300a00 */
[----:B------:R3:W-:Y:S04]  /*306b0*/  STL.64 [R1+0x860], R2 ;  /* 0x0008600201007387 */ /* 0x0007e80000100a00 */
[----:B------:R-:W4:Y:S01]  /*306c0*/  LDL.LU.64 R52, [R1+0x16c8] ;  /* 0x0016c80001347983 */ /* 0x000f220000300a00 */
[----:B------:R-:W-:-:S03]  /*306d0*/  IMAD.WIDE R188, R135, 0x4, R36 ;  /* 0x0000000487bc7825 */ /* 0x000fc600078e0224 */
[----:B------:R-:W4:Y:S01]  /*306e0*/  LDL.LU.64 R170, [R1+0x480] ;  /* 0x0004800001aa7983 */ /* 0x000f220000300a00 */
[----:B---3--:R-:W-:-:S03]  /*306f0*/  IMAD.WIDE R2, R135, 0x4, R184 ;  /* 0x0000000487027825 */ /* 0x008fc600078e02b8 */
[----:B------:R-:W3:Y:S04]  /*30700*/  LDL.LU.64 R36, [R1+0x16c0] ;  /* 0x0016c00001247983 */ /* 0x000ee80000300a00 */
[----:B------:R-:W-:Y:S04]  /*30710*/  STL.64 [R1+0x968], R250 ;  /* 0x000968fa01007387 */ /* 0x000fe80000100a00 */
[----:B------:R-:W-:Y:S04]  /*30720*/  STL.64 [R1+0x1418], R250 ;  /* 0x001418fa01007387 */ /* 0x000fe80000100a00 */
[----:B------:R1:W-:Y:S02]  /*30730*/  STL.64 [R1+0x598], R2 ;  /* 0x0005980201007387 */ /* 0x0003e40000100a00 */
[----:B-1----:R-:W-:-:S02]  /*30740*/  IMAD.WIDE R2, R135, 0x4, R180 ;  /* 0x0000000487027825 */ /* 0x002fc400078e02b4 */
        /* <DEDUP_REMOVED lines=9> */
[----:B------:R-:W-:-:S04]  /*307e0*/  IMAD.WIDE R198, R135, 0x4, R4 ;  /* 0x0000000487c67825 */ /* 0x000fc800078e0204 */
[----:B-1----:R-:W-:-:S04]  /*307f0*/  IMAD.WIDE R2, R135, 0x4, R20 ;  /* 0x0000000487027825 */ /* 0x002fc800078e0214 */
[----:B------:R-:W-:-:S04]  /*30800*/  IMAD.WIDE R186, R135, 0x4, R138 ;  /* 0x0000000487ba7825 */ /* 0x000fc800078e028a */
[C---:B--2---:R-:W-:Y:S02]  /*30810*/  IMAD.WIDE R132, R135.reuse, 0x4, R174 ;  /* 0x0000000487847825 */ /* 0x044fe400078e02ae */
[----:B------:R-:W2:Y:S04]  /*30820*/  LDL.LU.64 R174, [R1+0x430] ;  /* 0x0004300001ae7983 */ /* 0x000ea80000300a00 */
[----:B------:R-:W-:Y:S04]  /*30830*/  STL.64 [R1+0x7b8], R132 ;  /* 0x0007b88401007387 */ /* 0x000fe80000100a00 */
[----:B------:R-:W2:Y:S04]  /*30840*/  LDL.LU.64 R20, [R1+0x16b8] ;  /* 0x0016b80001147983 */ /* 0x000ea80000300a00 */
[----:B------:R-:W2:Y:S04]  /*30850*/  LDL.LU.64 R4, [R1+0x16b0] ;  /* 0x0016b00001047983 */ /* 0x000ea80000300a00 */
[----:B------:R1:W-:Y:S04]  /*30860*/  STL.64 [R1+0x918], R2 ;  /* 0x0009180201007387 */ /* 0x0003e80000100a00 */
[----:B------:R-:W2:Y:S04]  /*30870*/  LDL.LU.64 R30, [R1+0x16a8] ;  /* 0x0016a800011e7983 */ /* 0x000ea80000300a00 */
[----:B------:R-:W2:Y:S01]  /*30880*/  LDL.LU.64 R138, [R1+0x420] ;  /* 0x00042000018a7983 */ /* 0x000ea20000300a00 */
[----:B-1----:R-:W-:-:S03]  /*30890*/  IMAD.WIDE R2, R135, 0x4, R182 ;  /* 0x0000000487027825 */ /* 0x002fc600078e02b6 */
[----:B------:R-:W-:Y:S04]  /*308a0*/  STL.64 [R1+0x970], R198 ;  /* 0x000970c601007387 */ /* 0x000fe80000100a00 */
[----:B------:R-:W-:Y:S04]  /*308b0*/  STL.64 [R1+0x1430], R198 ;  /* 0x001430c601007387 */ /* 0x000fe80000100a00 */
[----:B------:R4:W-:Y:S04]  /*308c0*/  STL.64 [R1+0x548], R2 ;  /* 0x0005480201007387 */ /* 0x0009e80000100a00 */
[----:B------:R-:W-:Y:S04]  /*308d0*/  STL.64 [R1+0xa70], R230 ;  /* 0x000a70e601007387 */ /* 0x000fe80000100a00 */
[----:B------:R-:W-:Y:S01]  /*308e0*/  STL.64 [R1+0x1438], R230 ;  /* 0x001438e601007387 */ /* 0x000fe20000100a00 */
[----:B----4-:R-:W-:-:S05]  /*308f0*/  IMAD.WIDE R2, R135, 0x4, R176 ;  /* 0x0000000487027825 */ /* 0x010fca00078e02b0 */
[----:B------:R1:W-:Y:S04]  /*30900*/  STL.64 [R1+0x600], R2 ;  /* 0x0006000201007387 */ /* 0x0003e80000100a00 */
[----:B------:R-:W4:Y:S01]  /*30910*/  LDL.LU.64 R176, [R1+0x3f8] ;  /* 0x0003f80001b07983 */ /* 0x000f220000300a00 */
[----:B-1----:R-:W-:-:S03]  /*30920*/  IMAD.WIDE R2, R135, 0x4, R172 ;  /* 0x0000000487027825 */ /* 0x002fc600078e02ac */
[----:B------:R-:W4:Y:S04]  /*30930*/  LDL.LU.64 R172, [R1+0x3f0] ;  /* 0x0003f00001ac7983 */ /* 0x000f280000300a00 */
[----:B------:R1:W-:Y:S01]  /*30940*/  STL.64 [R1+0x6a0], R2 ;  /* 0x0006a00201007387 */ /* 0x0003e20000100a00 */
[----:B------:R-:W-:-:S03]  /*30950*/  IMAD.WIDE R198, R135, 0x4, R126 ;  /* 0x0000000487c67825 */ /* 0x000fc600078e027e */
[----:B------:R-:W-:Y:S01]  /*30960*/  STL.64 [R1+0xb10], R186 ;  /* 0x000b10ba01007387 */ /* 0x000fe20000100a00 */
[----:B------:R-:W-:-:S03]  /*30970*/  IMAD.WIDE R132, R135, 0x4, R48 ;  /* 0x0000000487847825 */ /* 0x000fc600078e0230 */
[----:B------:R-:W-:Y:S01]  /*30980*/  STL.64 [R1+0x1440], R186 ;  /* 0x001440ba01007387 */ /* 0x000fe20000100a00 */
[----:B-1----:R-:W-:-:S03]  /*30990*/  IMAD.WIDE R2, R135, 0x4, R170 ;  /* 0x0000000487027825 */ /* 0x002fc600078e02aa */
[----:B------:R-:W4:Y:S04]  /*309a0*/  LDL.LU.64 R126, [R1+0x16a0] ;  /* 0x0016a000017e7983 */ /* 0x000f280000300a00 */
[----:B------:R3:W-:Y:S01]  /*309b0*/  STL.64 [R1+0x770], R2 ;  /* 0x0007700201007387 */ /* 0x0007e20000100a00 */
[----:B------:R-:W-:-:S03]  /*309c0*/  IMAD.WIDE R184, R135, 0x4, R18 ;  /* 0x0000000487b87825 */ /* 0x000fc600078e0212 */
[----:B------:R-:W4:Y:S04]  /*309d0*/  LDL.LU.64 R170, [R1+0x3e8] ;  /* 0x0003e80001aa7983 */ /* 0x000f280000300a00 */
[----:B------:R-:W4:Y:S04]  /*309e0*/  LDL.LU.64 R48, [R1+0x1698] ;  /* 0x0016980001307983 */ /* 0x000f280000300a00 */
[----:B------:R-:W4:Y:S04]  /*309f0*/  LDL.LU.64 R156, [R1+0x1690] ;  /* 0x00169000019c7983 */ /* 0x000f280000300a00 */
[----:B------:R-:W4:Y:S04]  /*30a00*/  LDL.LU.64 R18, [R1+0x1688] ;  /* 0x0016880001127983 */ /* 0x000f280000300a00 */
[----:B------:R-:W-:Y:S01]  /*30a10*/  STL.64 [R1+0x870], R198 ;  /* 0x000870c601007387 */ /* 0x000fe20000100a00 */
[----:B---3--:R-:W-:-:S03]  /*30a20*/  IMAD.WIDE R2, R135, 0x4, R180 ;  /* 0x0000000487027825 */ /* 0x008fc600078e02b4 */
[----:B------:R-:W-:Y:S04]  /*30a30*/  STL.64 [R1+0x1448], R198 ;  /* 0x001448c601007387 */ /* 0x000fe80000100a00 */
[----:B------:R-:W-:Y:S04]  /*30a40*/  STL.64 [R1+0x978], R132 ;  /* 0x0009788401007387 */ /* 0x000fe80000100a00 */
[----:B------:R-:W-:Y:S04]  /*30a50*/  STL.64 [R1+0x1450], R132 ;  /* 0x0014508401007387 */ /* 0x000fe80000100a00 */
[----:B------:R1:W-:Y:S04]  /*30a60*/  STL.64 [R1+0x4f8], R2 ;  /* 0x0004f80201007387 */ /* 0x0003e80000100a00 */
[----:B------:R-:W-:Y:S04]  /*30a70*/  STL.64 [R1+0xa78], R228 ;  /* 0x000a78e401007387 */ /* 0x000fe80000100a00 */
[----:B------:R-:W-:Y:S01]  /*30a80*/  STL.64 [R1+0x1458], R228 ;  /* 0x001458e401007387 */ /* 0x000fe20000100a00 */
[----:B-1----:R-:W-:-:S05]  /*30a90*/  IMAD.WIDE R2, R135, 0x4, R178 ;  /* 0x0000000487027825 */ /* 0x002fca00078e02b2 */
[----:B------:R2:W-:Y:S04]  /*30aa0*/  STL.64 [R1+0x5d8], R2 ;  /* 0x0005d80201007387 */ /* 0x0005e80000100a00 */
[----:B------:R-:W3:Y:S01]  /*30ab0*/  LDL.LU.64 R178, [R1+0x3b0] ;  /* 0x0003b00001b27983 */ /* 0x000ee20000300a00 */
[----:B------:R-:W-:-:S04]  /*30ac0*/  IMAD.WIDE R188, R135, 0x4, R98 ;  /* 0x0000000487bc7825 */ /* 0x000fc800078e0262 */
[C---:B--2---:R-:W-:Y:S02]  /*30ad0*/  IMAD.WIDE R2, R135.reuse, 0x4, R174 ;  /* 0x0000000487027825 */ /* 0x044fe400078e02ae */
[----:B------:R-:W2:Y:S04]  /*30ae0*/  LDL.LU.64 R174, [R1+0x3a8] ;  /* 0x0003a80001ae7983 */ /* 0x000ea80000300a00 */
[----:B------:R1:W-:Y:S04]  /*30af0*/  STL.64 [R1+0x688], R2 ;  /* 0x0006880201007387 */ /* 0x0003e80000100a00 */
[----:B------:R-:W-:Y:S04]  /*30b00*/  STL.64 [R1+0xb08], R184 ;  /* 0x000b08b801007387 */ /* 0x000fe80000100a00 */
[----:B------:R-:W-:Y:S04]  /*30b10*/  STL.64 [R1+0x1460], R184 ;  /* 0x001460b801007387 */ /* 0x000fe80000100a00 */
[----:B------:R-:W2:Y:S01]  /*30b20*/  LDL.LU.64 R98, [R1+0x1680] ;  /* 0x0016800001627983 */ /* 0x000ea20000300a00 */
[----:B-1----:R-:W-:-:S05]  /*30b30*/  IMAD.WIDE R2, R135, 0x4, R138 ;  /* 0x0000000487027825 */ /* 0x002fca00078e028a */
[----:B------:R4:W-:Y:S04]  /*30b40*/  STL.64 [R1+0x7a8], R2 ;  /* 0x0007a80201007387 */ /* 0x0009e80000100a00 */
[----:B------:R-:W2:Y:S01]  /*30b50*/  LDL.LU.64 R138, [R1+0x3a0] ;  /* 0x0003a000018a7983 */ /* 0x000ea20000300a00 */
[----:B------:R-:W-:-:S03]  /*30b60*/  IMAD.WIDE R200, R135, 0x4, R158 ;  /* 0x0000000487c87825 */ /* 0x000fc600078e029e */
[----:B------:R-:W2:Y:S01]  /*30b70*/  LDL.LU.64 R158, [R1+0x1678] ;  /* 0x00167800019e7983 */ /* 0x000ea20000300a00 */
[----:B------:R-:W-:-:S03]  /*30b80*/  IMAD.WIDE R182, R135, 0x4, R114 ;  /* 0x0000000487b67825 */ /* 0x000fc600078e0272 */
[----:B------:R-:W2:Y:S04]  /*30b90*/  LDL.LU.64 R130, [R1+0x1670] ;  /* 0x0016700001827983 */ /* 0x000ea80000300a00 */
[----:B------:R-:W2:Y:S04]  /*30ba0*/  LDL.LU.64 R114, [R1+0x1668] ;  /* 0x0016680001727983 */ /* 0x000ea80000300a00 */
[----:B------:R-:W-:Y:S04]  /*30bb0*/  STL.64 [R1+0x8c0], R188 ;  /* 0x0008c0bc01007387 */ /* 0x000fe80000100a00 */
[----:B------:R-:W-:Y:S01]  /*30bc0*/  STL.64 [R1+0x1468], R188 ;  /* 0x001468bc01007387 */ /* 0x000fe20000100a00 */
[----:B----4-:R-:W-:-:S03]  /*30bd0*/  IMAD.WIDE R2, R135, 0x4, R176 ;  /* 0x0000000487027825 */ /* 0x010fc600078e02b0 */
[----:B------:R-:W-:Y:S04]  /*30be0*/  STL.64 [R1+0x980], R200 ;  /* 0x000980c801007387 */ /* 0x000fe80000100a00 */
[----:B------:R-:W-:Y:S04]  /*30bf0*/  STL.64 [R1+0x1470], R200 ;  /* 0x001470c801007387 */ /* 0x000fe80000100a00 */
[----:B------:R1:W-:Y:S04]  /*30c00*/  STL.64 [R1+0x4d0], R2 ;  /* 0x0004d00201007387 */ /* 0x0003e80000100a00 */
[----:B------:R-:W-:Y:S04]  /*30c10*/  STL.64 [R1+0xa80], R226 ;  /* 0x000a80e201007387 */ /* 0x000fe80000100a00 */
[----:B------:R-:W-:Y:S01]  /*30c20*/  STL.64 [R1+0x1478], R226 ;  /* 0x001478e201007387 */ /* 0x000fe20000100a00 */
[----:B-1----:R-:W-:-:S05]  /*30c30*/  IMAD.WIDE R2, R135, 0x4, R172 ;  /* 0x0000000487027825 */ /* 0x002fca00078e02ac */
[----:B------:R1:W-:Y:S04]  /*30c40*/  STL.64 [R1+0x5b8], R2 ;  /* 0x0005b80201007387 */ /* 0x0003e80000100a00 */
[----:B------:R-:W4:Y:S04]  /*30c50*/  LDL.LU.64 R176, [R1+0x368] ;  /* 0x0003680001b07983 */ /* 0x000f280000300a00 */
[----:B------:R-:W-:Y:S01]  /*30c60*/  STL.64 [R1+0xb00], R182 ;  /* 0x000b00b601007387 */ /* 0x000fe20000100a00 */
[----:B-1----:R-:W-:-:S05]  /*30c70*/  IMAD.WIDE R2, R135, 0x4, R170 ;  /* 0x0000000487027825 */ /* 0x002fca00078e02aa */
[----:B------:R-:W-:Y:S01]  /*30c80*/  STL.64 [R1+0x660], R2 ;  /* 0x0006600201007387 */ /* 0x000fe20000100a00 */
[----:B------:R-:W-:-:S03]  /*30c90*/  IMAD.WIDE R232, R135, 0x4, R82 ;  /* 0x0000000487e87825 */ /* 0x000fc600078e0252 */
[----:B------:R1:W-:Y:S01]  /*30ca0*/  STL.64 [R1+0x1480], R182 ;  /* 0x001480b601007387 */ /* 0x0003e20000100a00 */
[----:B------:R-:W-:-:S04]  /*30cb0*/  IMAD.WIDE R180, R135, 0x4, R34 ;  /* 0x0000000487b47825 */ /* 0x000fc800078e0222 */
[----:B------:R-:W-:-:S04]  /*30cc0*/  IMAD.WIDE R250, R135, 0x4, R238 ;  /* 0x0000000487fa7825 */ /* 0x000fc800078e02ee */
[----:B-1----:R-:W-:-:S04]  /*30cd0*/  IMAD.WIDE R182, R135, 0x4, R18 ;  /* 0x0000000487b67825 */ /* 0x002fc800078e0212 */
[----:B------:R-:W-:-:S04]  /*30ce0*/  IMAD.WIDE R202, R135, 0x4, R242 ;  /* 0x0000000487ca7825 */ /* 0x000fc800078e02f2 */
[----:B---3--:R-:W-:-:S04]  /*30cf0*/  IMAD.WIDE R132, R135, 0x4, R178 ;  /* 0x0000000487847825 */ /* 0x008fc800078e02b2 */
[----:B------:R-:W-:-:S04]  /*30d00*/  IMAD.WIDE R178, R135, 0x4, R64 ;  /* 0x0000000487b27825 */ /* 0x000fc800078e0240 */
[C---:B--2---:R-:W-:Y:S02]  /*30d10*/  IMAD.WIDE R2, R135.reuse, 0x4, R98 ;  /* 0x0000000487027825 */ /* 0x044fe400078e0262 */
[----:B------:R-:W2:Y:S04]  /*30d20*/  LDL.LU.64 R98, [R1+0x1660] ;  /* 0x0016600001627983 */ /* 0x000ea80000300a00 */
[----:B------:R-:W3:Y:S04]  /*30d30*/  LDL.LU.64 R172, [R1+0x360] ;  /* 0x0003600001ac7983 */ /* 0x000ee80000300a00 */
[----:B------:R1:W-:Y:S04]  /*30d40*/  STL.64 [R1+0x780], R2 ;  /* 0x0007800201007387 */ /* 0x0003e80000100a00 */
[----:B------:R-:W2:Y:S01]  /*30d50*/  LDL.LU.64 R82, [R1+0x1658] ;  /* 0x0016580001527983 */ /* 0x000ea20000300a00 */
[----:B-1----:R-:W-:-:S03]  /*30d60*/  IMAD.WIDE R2, R135, 0x4, R66 ;  /* 0x0000000487027825 */ /* 0x002fc600078e0242 */
[----:B------:R-:W2:Y:S04]  /*30d70*/  LDL.LU.64 R66, [R1+0x1650] ;  /* 0x0016500001427983 */ /* 0x000ea80000300a00 */
[----:B------:R-:W2:Y:S04]  /*30d80*/  LDL.LU.64 R170, [R1+0x358] ;  /* 0x0003580001aa7983 */ /* 0x000ea80000300a00 */
[----:B------:R-:W2:Y:S04]  /*30d90*/  LDL.LU.64 R50, [R1+0x1648] ;  /* 0x0016480001327983 */ /* 0x000ea80000300a00 */
[----:B------:R-:W2:Y:S04]  /*30da0*/  LDL.LU.64 R34, [R1+0x1640] ;  /* 0x0016400001227983 */ /* 0x000ea80000300a00 */
[----:B------:R-:W-:Y:S04]  /*30db0*/  STL.64 [R1+0x888], R232 ;  /* 0x000888e801007387 */ /* 0x000fe80000100a00 */
[----:B------:R-:W-:Y:S04]  /*30dc0*/  STL.64 [R1+0x1488], R232 ;  /* 0x001488e801007387 */ /* 0x000fe80000100a00 */
[----:B------:R-:W-:Y:S04]  /*30dd0*/  STL.64 [R1+0x988], R2 ;  /* 0x0009880201007387 */ /* 0x000fe80000100a00 */
[----:B------:R1:W-:Y:S04]  /*30de0*/  STL.64 [R1+0x1498], R2 ;  /* 0x0014980201007387 */ /* 0x0003e80000100a00 */
[----:B------:R-:W-:Y:S04]  /*30df0*/  STL.64 [R1+0x498], R132 ;  /* 0x0004988401007387 */ /* 0x000fe80000100a00 */
[----:B------:R-:W-:Y:S01]  /*30e00*/  STL.64 [R1+0xa88], R224 ;  /* 0x000a88e001007387 */ /* 0x000fe20000100a00 */
[----:B-1----:R-:W-:-:S03]  /*30e10*/  IMAD.WIDE R2, R135, 0x4, R174 ;  /* 0x0000000487027825 */ /* 0x002fc600078e02ae */
[----:B------:R-:W-:Y:S04]  /*30e20*/  STL.64 [R1+0x14a0], R224 ;  /* 0x0014a0e001007387 */ /* 0x000fe80000100a00 */
[----:B------:R1:W-:Y:S04]  /*30e30*/  STL.64 [R1+0x5a0], R2 ;  /* 0x0005a00201007387 */ /* 0x0003e80000100a00 */
[----:B------:R-:W-:Y:S04]  /*30e40*/  STL.64 [R1+0xaf8], R180 ;  /* 0x000af8b401007387 */ /* 0x000fe80000100a00 */
[----:B------:R-:W-:Y:S01]  /*30e50*/  STL.64 [R1+0x14a8], R180 ;  /* 0x0014a8b401007387 */ /* 0x000fe20000100a00 */
[----:B-1----:R-:W-:-:S05]  /*30e60*/  IMAD.WIDE R2, R135, 0x4, R138 ;  /* 0x0000000487027825 */ /* 0x002fca00078e028a */
[----:B------:R4:W-:Y:S04]  /*30e70*/  STL.64 [R1+0x648], R2 ;  /* 0x0006480201007387 */ /* 0x0009e80000100a00 */
[----:B------:R-:W2:Y:S04]  /*30e80*/  LDL.LU.64 R18, [R1+0x1638] ;  /* 0x0016380001127983 */ /* 0x000ea80000300a00 */
[----:B------:R-:W2:Y:S04]  /*30e90*/  LDL.LU.64 R238, [R1+0x1630] ;  /* 0x0016300001ee7983 */ /* 0x000ea80000300a00 */
[----:B------:R-:W2:Y:S04]  /*30ea0*/  LDL.LU.64 R174, [R1+0x2d8] ;  /* 0x0002d80001ae7983 */ /* 0x000ea80000300a00 */
[----:B------:R-:W2:Y:S04]  /*30eb0*/  LDL.LU.64 R242, [R1+0x1628] ;  /* 0x0016280001f27983 */ /* 0x000ea80000300a00 */
[----:B------:R-:W2:Y:S04]  /*30ec0*/  LDL.LU.64 R154, [R1+0x1620] ;  /* 0x00162000019a7983 */ /* 0x000ea80000300a00 */
[----:B------:R-:W2:Y:S04]  /*30ed0*/  LDL.LU.64 R138, [R1+0x2b8] ;  /* 0x0002b800018a7983 */ /* 0x000ea80000300a00 */
[----:B------:R-:W-:Y:S04]  /*30ee0*/  STL.64 [R1+0x798], R182 ;  /* 0x000798b601007387 */ /* 0x000fe80000100a00 */
[----:B------:R-:W-:Y:S04]  /*30ef0*/  STL.64 [R1+0x14b0], R182 ;  /* 0x0014b0b601007387 */ /* 0x000fe80000100a00 */
[----:B------:R-:W2:Y:S01]  /*30f00*/  LDL.LU.64 R64, [R1+0x1618] ;  /* 0x0016180001407983 */ /* 0x000ea20000300a00 */
[----:B----4-:R-:W-:-:S03]  /*30f10*/  IMAD.WIDE R2, R135, 0x4, R176 ;  /* 0x0000000487027825 */ /* 0x010fc600078e02b0 */
[----:B------:R-:W-:Y:S04]  /*30f20*/  STL.64 [R1+0x890], R250 ;  /* 0x000890fa01007387 */ /* 0x000fe80000100a00 */
[----:B------:R-:W-:Y:S04]  /*30f30*/  STL.64 [R1+0x14b8], R250 ;  /* 0x0014b8fa01007387 */ /* 0x000fe80000100a00 */
[----:B------:R-:W-:Y:S04]  /*30f40*/  STL.64 [R1+0x990], R202 ;  /* 0x000990ca01007387 */ /* 0x000fe80000100a00 */
[----:B------:R-:W-:Y:S04]  /*30f50*/  STL.64 [R1+0x14c0], R202 ;  /* 0x0014c0ca01007387 */ /* 0x000fe80000100a00 */
[----:B------:R3:W-:Y:S04]  /*30f60*/  STL.64 [R1+0x488], R2 ;  /* 0x0004880201007387 */ /* 0x0007e80000100a00 */
[----:B------:R-:W-:Y:S01]  /*30f70*/  STL.64 [R1+0xa90], R222 ;  /* 0x000a90de01007387 */ /* 0x000fe20000100a00 */
[----:B------:R-:W-:-:S03]  /*30f80*/  IMAD.WIDE R226, R135, 0x4, R156 ;  /* 0x0000000487e27825 */ /* 0x000fc600078e029c */
[----:B------:R-:W-:Y:S01]  /*30f90*/  STL.64 [R1+0x14c8], R222 ;  /* 0x0014c8de01007387 */ /* 0x000fe20000100a00 */
[----:B------:R-:W-:-:S04]  /*30fa0*/  IMAD.WIDE R190, R135, 0x4, R128 ;  /* 0x0000000487be7825 */ /* 0x000fc800078e0280 */
[----:B------:R-:W-:-:S04]  /*30fb0*/  IMAD.WIDE R212, R135, 0x4, R112 ;  /* 0x0000000487d47825 */ /* 0x000fc800078e0270 */
[----:B------:R-:W-:-:S04]  /*30fc0*/  IMAD.WIDE R176, R135, 0x4, R80 ;  /* 0x0000000487b07825 */ /* 0x000fc800078e0250 */
[----:B------:R-:W-:-:S04]  /*30fd0*/  IMAD.WIDE R200, R135, 0x4, R48 ;  /* 0x0000000487c87825 */ /* 0x000fc800078e0230 */
[----:B------:R-:W-:-:S04]  /*30fe0*/  IMAD.WIDE R234, R135, 0x4, R32 ;  /* 0x0000000487ea7825 */ /* 0x000fc800078e0220 */
[----:B------:R-:W-:-:S04]  /*30ff0*/  IMAD.WIDE R204, R135, 0x4, R16 ;  /* 0x0000000487cc7825 */ /* 0x000fc800078e0210 */
[----:B---3--:R-:W-:-:S05]  /*31000*/  IMAD.WIDE R2, R135, 0x4, R172 ;  /* 0x0000000487027825 */ /* 0x008fca00078e02ac */
[----:B------:R1:W-:Y:S04]  /*31010*/  STL.64 [R1+0x558], R2 ;  /* 0x0005580201007387 */ /* 0x0003e80000100a00 */
[----:B------:R-:W-:Y:S04]  /*31020*/  STL.64 [R1+0xaf0], R178 ;  /* 0x000af0b201007387 */ /* 0x000fe80000100a00 */
[----:B------:R-:W-:Y:S04]  /*31030*/  STL.64 [R1+0x14d0], R178 ;  /* 0x0014d0b201007387 */ /* 0x000fe80000100a00 */
[----:B------:R-:W3:Y:S04]  /*31040*/  LDL.LU.64 R156, [R1+0x1610] ;  /* 0x00161000019c7983 */ /* 0x000ee80000300a00 */
[----:B------:R-:W4:Y:S01]  /*31050*/  LDL.LU.64 R128, [R1+0x1608] ;  /* 0x0016080001807983 */ /* 0x000f220000300a00 */
[----:B--2---:R-:W-:-:S03]  /*31060*/  IMAD.WIDE R202, R135, 0x4, R170 ;  /* 0x0000000487ca7825 */ /* 0x004fc600078e02aa */
[----:B------:R-:W2:Y:S04]  /*31070*/  LDL.LU.64 R172, [R1+0x1d8] ;  /* 0x0001d80001ac7983 */ /* 0x000ea80000300a00 */
[----:B------:R-:W-:Y:S04]  /*31080*/  STL.64 [R1+0x630], R202 ;  /* 0x000630ca01007387 */ /* 0x000fe80000100a00 */
[----:B------:R-:W-:Y:S04]  /*31090*/  STL.64 [R1+0x14d8], R202 ;  /* 0x0014d8ca01007387 */ /* 0x000fe80000100a00 */
[----:B------:R-:W3:Y:S04]  /*310a0*/  LDL.LU.64 R112, [R1+0x1600] ;  /* 0x0016000001707983 */ /* 0x000ee80000300a00 */
[----:B------:R-:W3:Y:S04]  /*310b0*/  LDL.LU.64 R170, [R1+0x1b8] ;  /* 0x0001b80001aa7983 */ /* 0x000ee80000300a00 */
[----:B------:R-:W4:Y:S04]  /*310c0*/  LDL.LU.64 R96, [R1+0x15f8] ;  /* 0x0015f80001607983 */ /* 0x000f280000300a00 */
[----:B------:R-:W-:Y:S04]  /*310d0*/  STL.64 [R1+0x790], R226 ;  /* 0x000790e201007387 */ /* 0x000fe80000100a00 */
[----:B------:R-:W-:Y:S04]  /*310e0*/  STL.64 [R1+0x14e0], R226 ;  /* 0x0014e0e201007387 */ /* 0x000fe80000100a00 */
[----:B------:R-:W4:Y:S04]  /*310f0*/  LDL.LU.64 R80, [R1+0x15f0] ;  /* 0x0015f00001507983 */ /* 0x000f280000300a00 */
[----:B------:R-:W-:Y:S04]  /*31100*/  STL.64 [R1+0x898], R190 ;  /* 0x000898be01007387 */ /* 0x000fe80000100a00 */
[----:B------:R-:W-:Y:S04]  /*31110*/  STL.64 [R1+0x14e8], R190 ;  /* 0x0014e8be01007387 */ /* 0x000fe80000100a00 */
[----:B------:R-:W-:Y:S04]  /*31120*/  STL.64 [R1+0x998], R212 ;  /* 0x000998d401007387 */ /* 0x000fe80000100a00 */
[----:B------:R-:W-:Y:S01]  /*31130*/  STL.64 [R1+0x14f0], R212 ;  /* 0x0014f0d401007387 */ /* 0x000fe20000100a00 */
[----:B-1----:R-:W-:-:S05]  /*31140*/  IMAD.WIDE R2, R135, 0x4, R174 ;  /* 0x0000000487027825 */ /* 0x002fca00078e02ae */
[----:B------:R1:W-:Y:S04]  /*31150*/  STL.64 [R1+0x478], R2 ;  /* 0x0004780201007387 */ /* 0x0003e80000100a00 */
[----:B------:R-:W-:Y:S04]  /*31160*/  STL.64 [R1+0xa98], R220 ;  /* 0x000a98dc01007387 */ /* 0x000fe80000100a00 */
[----:B------:R-:W-:Y:S01]  /*31170*/  STL.64 [R1+0x14f8], R220 ;  /* 0x0014f8dc01007387 */ /* 0x000fe20000100a00 */
[----:B-1----:R-:W-:-:S05]  /*31180*/  IMAD.WIDE R2, R135, 0x4, R138 ;  /* 0x0000000487027825 */ /* 0x002fca00078e028a */
[----:B------:R2:W-:Y:S01]  /*31190*/  STL.64 [R1+0x530], R2 ;  /* 0x0005300201007387 */ /* 0x0005e20000100a00 */
[----:B------:R-:W-:-:S03]  /*311a0*/  IMAD.WIDE R250, R135, 0x4, R64 ;  /* 0x0000000487fa7825 */ /* 0x000fc600078e0240 */
[----:B------:R-:W4:Y:S04]  /*311b0*/  LDL.LU.64 R64, [R1+0x15e8] ;  /* 0x0015e80001407983 */ /* 0x000f280000300a00 */
[----:B------:R-:W-:Y:S04]  /*311c0*/  STL.64 [R1+0xae8], R176 ;  /* 0x000ae8b001007387 */ /* 0x000fe80000100a00 */
[----:B------:R-:W-:Y:S04]  /*311d0*/  STL.64 [R1+0x1500], R176 ;  /* 0x001500b001007387 */ /* 0x000fe80000100a00 */
[----:B------:R-:W4:Y:S04]  /*311e0*/  LDL.LU.64 R48, [R1+0x15e0] ;  /* 0x0015e00001307983 */ /* 0x000f280000300a00 */
[----:B------:R-:W4:Y:S04]  /*311f0*/  LDL.LU.64 R32, [R1+0x15d8] ;  /* 0x0015d80001207983 */ /* 0x000f280000300a00 */
[----:B------:R-:W4:Y:S04]  /*31200*/  LDL.LU.64 R138, [R1+0xc0] ;  /* 0x0000c000018a7983 */ /* 0x000f280000300a00 */
[----:B------:R-:W-:Y:S04]  /*31210*/  STL.64 [R1+0x5e8], R250 ;  /* 0x0005e8fa01007387 */ /* 0x000fe80000100a00 */
[----:B------:R-:W-:Y:S01]  /*31220*/  STL.64 [R1+0x1508], R250 ;  /* 0x001508fa01007387 */ /* 0x000fe20000100a00 */
[----:B------:R-:W-:-:S03]  /*31230*/  IMAD.WIDE R174, R135, 0x4, R46 ;  /* 0x0000000487ae7825 */ /* 0x000fc600078e022e */
[----:B------:R-:W4:Y:S04]  /*31240*/  LDL.LU.64 R16, [R1+0x15d0] ;  /* 0x0015d00001107983 */ /* 0x000f280000300a00 */
[----:B------:R-:W4:Y:S04]  /*31250*/  LDL.LU.64 R240, [R1+0x15c8] ;  /* 0x0015c80001f07983 */ /* 0x000f280000300a00 */
[----:B------:R-:W-:Y:S04]  /*31260*/  STL.64 [R1+0x700], R200 ;  /* 0x000700c801007387 */ /* 0x000fe80000100a00 */
[----:B------:R3:W-:Y:S04]  /*31270*/  STL.64 [R1+0x1510], R200 ;  /* 0x001510c801007387 */ /* 0x0007e80000100a00 */
[----:B------:R-:W4:Y:S04]  /*31280*/  LDL.LU.64 R46, [R1+0x15c0] ;  /* 0x0015c000012e7983 */ /* 0x000f280000300a00 */
[----:B------:R-:W-:Y:S04]  /*31290*/  STL.64 [R1+0x8a0], R234 ;  /* 0x0008a0ea01007387 */ /* 0x000fe80000100a00 */
[----:B------:R-:W-:Y:S04]  /*312a0*/  STL.64 [R1+0x1520], R234 ;  /* 0x001520ea01007387 */ /* 0x000fe80000100a00 */
        /* <DEDUP_REMOVED lines=11> */
[----:B------:R-:W-:Y:S04]  /*31360*/  STL.64 [R1+0xaa0], R218 ;  /* 0x000aa0da01007387 */ /* 0x000fe80000100a00 */
[----:B------:R-:W-:Y:S01]  /*31370*/  STL.64 [R1+0x1530], R218 ;  /* 0x001530da01007387 */ /* 0x000fe20000100a00 */
[----:B---3--:R-:W-:-:S03]  /*31380*/  IMAD.WIDE R200, R135, 0x4, R170 ;  /* 0x0000000487c87825 */ /* 0x008fc600078e02aa */
[----:B------:R-:W2:Y:S04]  /*31390*/  LDL.LU.64 R154, [R1+0x15b8] ;  /* 0x0015b800019a7983 */ /* 0x000ea80000300a00 */
[----:B------:R-:W-:Y:S04]  /*313a0*/  STL.64 [R1+0xae0], R174 ;  /* 0x000ae0ae01007387 */ /* 0x000fe80000100a00 */
[----:B------:R-:W-:Y:S04]  /*313b0*/  STL.64 [R1+0x1538], R174 ;  /* 0x001538ae01007387 */ /* 0x000fe80000100a00 */
[----:B------:R-:W-:Y:S04]  /*313c0*/  STL.64 [R1+0x4e8], R200 ;  /* 0x0004e8c801007387 */ /* 0x000fe80000100a00 */
[----:B------:R-:W-:Y:S04]  /*313d0*/  STL.64 [R1+0x1540], R200 ;  /* 0x001540c801007387 */ /* 0x000fe80000100a00 */
[----:B------:R-:W3:Y:S04]  /*313e0*/  LDL.LU.64 R126, [R1+0x15b0] ;  /* 0x0015b000017e7983 */ /* 0x000ee80000300a00 */
[----:B------:R-:W2:Y:S04]  /*313f0*/  LDL.LU.64 R110, [R1+0x15a8] ;  /* 0x0015a800016e7983 */ /* 0x000ea80000300a00 */
[----:B------:R-:W-:Y:S04]  /*31400*/  STL.64 [R1+0x5c0], R182 ;  /* 0x0005c0b601007387 */ /* 0x000fe80000100a00 */
[----:B------:R-:W-:Y:S01]  /*31410*/  STL.64 [R1+0x1548], R182 ;  /* 0x001548b601007387 */ /* 0x000fe20000100a00 */
[----:B------:R-:W-:-:S03]  /*31420*/  IMAD.WIDE R172, R135, 0x4, R62 ;  /* 0x0000000487ac7825 */ /* 0x000fc600078e023e */
[----:B------:R-:W2:Y:S04]  /*31430*/  LDL.LU.64 R94, [R1+0x15a0] ;  /* 0x0015a000015e7983 */ /* 0x000ea80000300a00 */
[----:B------:R-:W2:Y:S04]  /*31440*/  LDL.LU.64 R78, [R1+0x1598] ;  /* 0x00159800014e7983 */ /* 0x000ea80000300a00 */
[----:B------:R-:W-:Y:S04]  /*31450*/  STL.64 [R1+0x668], R188 ;  /* 0x000668bc01007387 */ /* 0x000fe80000100a00 */
[----:B------:R-:W-:Y:S04]  /*31460*/  STL.64 [R1+0x1550], R188 ;  /* 0x001550bc01007387 */ /* 0x000fe80000100a00 */
[----:B------:R-:W2:Y:S04]  /*31470*/  LDL.LU.64 R62, [R1+0x1590] ;  /* 0x00159000013e7983 */ /* 0x000ea80000300a00 */
[----:B------:R-:W-:Y:S04]  /*31480*/  STL.64 [R1+0x8b0], R196 ;  /* 0x0008b0c401007387 */ /* 0x000fe80000100a00 */
[----:B------:R-:W-:Y:S04]  /*31490*/  STL.64 [R1+0x1558], R196 ;  /* 0x001558c401007387 */ /* 0x000fe80000100a00 */
[----:B------:R-:W-:Y:S04]  /*314a0*/  STL.64 [R1+0x9a8], R210 ;  /* 0x0009a8d201007387 */ /* 0x000fe80000100a00 */
[----:B------:R-:W-:Y:S01]  /*314b0*/  STL.64 [R1+0x1560], R210 ;  /* 0x001560d201007387 */ /* 0x000fe20000100a00 */
[----:B----4-:R-:W-:-:S05]  /*314c0*/  IMAD.WIDE R2, R135, 0x4, R138 ;  /* 0x0000000487027825 */ /* 0x010fca00078e028a */
[----:B------:R-:W-:Y:S01]  /*314d0*/  STL.64 [R1+0x450], R2 ;  /* 0x0004500201007387 */ /* 0x000fe20000100a00 */
[----:B------:R-:W-:-:S03]  /*314e0*/  IMAD.WIDE R250, R135, 0x4, R46 ;  /* 0x0000000487fa7825 */ /* 0x000fc600078e022e */
[----:B------:R-:W4:Y:S04]  /*314f0*/  LDL.LU.64 R46, [R1+0x1588] ;  /* 0x00158800012e7983 */ /* 0x000f280000300a00 */
[----:B------:R-:W-:Y:S04]  /*31500*/  STL.64 [R1+0xaa8], R216 ;  /* 0x000aa8d801007387 */ /* 0x000fe80000100a00 */
[----:B------:R1:W-:Y:S04]  /*31510*/  STL.64 [R1+0x1568], R216 ;  /* 0x001568d801007387 */ /* 0x0003e80000100a00 */
[----:B------:R-:W2:Y:S04]  /*31520*/  LDL.LU.64 R242, [R1+0x1580] ;  /* 0x0015800001f27983 */ /* 0x000ea80000300a00 */
[----:B------:R-:W-:Y:S04]  /*31530*/  STL.64 [R1+0xad8], R172 ;  /* 0x000ad8ac01007387 */ /* 0x000fe80000100a00 */
[----:B------:R-:W-:Y:S04]  /*31540*/  STL.64 [R1+0x4a0], R250 ;  /* 0x0004a0fa01007387 */ /* 0x000fe80000100a00 */
[----:B------:R-:W3:Y:S04]  /*31550*/  LDL.LU.64 R30, [R1+0x1578] ;  /* 0x00157800011e7983 */ /* 0x000ee80000300a00 */
[----:B------:R-:W3:Y:S01]  /*31560*/  LDL.LU.64 R14, [R1+0x1570] ;  /* 0x00157000010e7983 */ /* 0x000ee20000300a00 */
[----:B------:R-:W-:-:S03]  /*31570*/  IMAD.WIDE R206, R135, 0x4, R140 ;  /* 0x0000000487ce7825 */ /* 0x000fc600078e028c */
[----:B------:R-:W-:Y:S01]  /*31580*/  STL.64 [R1+0x5b0], R180 ;  /* 0x0005b0b401007387 */ /* 0x000fe20000100a00 */
[----:B------:R-:W-:-:S03]  /*31590*/  IMAD.WIDE R170, R135, 0x4, R244 ;  /* 0x0000000487aa7825 */ /* 0x000fc600078e02f4 */
[----:B-1----:R-:W3:Y:S01]  /*315a0*/  LDL.64 R216, [R1+0x810] ;  /* 0x0008100001d87983 */ /* 0x002ee20000100a00 */
[----:B------:R-:W-:-:S03]  /*315b0*/  IMAD.WIDE R176, R135, 0x4, R240 ;  /* 0x0000000487b07825 */ /* 0x000fc600078e02f0 */
[----:B------:R-:W-:Y:S01]  /*315c0*/  STL.64 [R1+0x650], R184 ;  /* 0x000650b801007387 */ /* 0x000fe20000100a00 */
[----:B------:R-:W-:-:S03]  /*315d0*/  IMAD.WIDE R224, R135, 0x4, R238 ;  /* 0x0000000487e07825 */ /* 0x000fc600078e02ee */
[----:B------:R-:W-:Y:S01]  /*315e0*/  STL.64 [R1+0x8a8], R192 ;  /* 0x0008a8c001007387 */ /* 0x000fe20000100a00 */
[----:B------:R-:W-:-:S03]  /*315f0*/  IMAD.WIDE R228, R135, 0x4, R4 ;  /* 0x0000000487e47825 */ /* 0x000fc600078e0204 */
[----:B------:R-:W-:Y:S04]  /*31600*/  STL.64 [R1+0x9b0], R206 ;  /* 0x0009b0ce01007387 */ /* 0x000fe80000100a00 */
[----:B------:R-:W-:Y:S01]  /*31610*/  STL.64 [R1+0xac0], R214 ;  /* 0x000ac0d601007387 */ /* 0x000fe20000100a00 */
        /* <DEDUP_REMOVED lines=9> */
[----:B------:R-:W-:Y:S02]  /*316b0*/  VIADD R0, R247, 0xfffffdfc ;  /* 0xfffffdfcf7007836 */ /* 0x000fe40000000000 */
        /* <DEDUP_REMOVED lines=13> */
[----:B------:R-:W2:Y:S04]  /*31790*/  LDL.64 R238, [R1+0x468] ;  /* 0x0004680001ee7983 */ /* 0x000ea80000100a00 */
[----:B------:R-:W-:Y:S04]  /*317a0*/  STL.64 [R1+0xad0], R170 ;  /* 0x000ad0aa01007387 */ /* 0x000fe80000100a00 */
[----:B------:R-:W-:Y:S04]  /*317b0*/  STL.64 [R1+0x490], R176 ;  /* 0x000490b001007387 */ /* 0x000fe80000100a00 */
[----:B------:R-:W2:Y:S04]  /*317c0*/  LDL.64 R4, [R1+0x478] ;  /* 0x0004780001047983 */ /* 0x000ea80000100a00 */
[----:B------:R-:W2:Y:S04]  /*317d0*/  LDL.64 R6, [R1+0x488] ;  /* 0x0004880001067983 */ /* 0x000ea80000100a00 */
[----:B------:R-:W-:Y:S01]  /*317e0*/  STL.64 [R1+0x590], R224 ;  /* 0x000590e001007387 */ /* 0x000fe20000100a00 */
[----:B---3--:R-:W-:-:S03]  /*317f0*/  IMAD.WIDE R196, R135, 0x4, R14 ;  /* 0x0000000487c47825 */ /* 0x008fc600078e020e */
[----:B------:R-:W-:Y:S04]  /*31800*/  STL.64 [R1+0x610], R228 ;  /* 0x000610e401007387 */ /* 0x000fe80000100a00 */
[----:B------:R-:W3:Y:S04]  /*31810*/  LDL.LU.64 R10, [R1+0x4d0] ;  /* 0x0004d000010a7983 */ /* 0x000ee80000300a00 */
[----:B------:R-:W-:Y:S04]  /*31820*/  STL.64 [R1+0x878], R236 ;  /* 0x000878ec01007387 */ /* 0x000fe80000100a00 */
[----:B------:R-:W-:Y:S04]  /*31830*/  STL.64 [R1+0x958], R208 ;  /* 0x000958d001007387 */ /* 0x000fe80000100a00 */
[----:B------:R-:W2:Y:S04]  /*31840*/  LDL.LU.64 R12, [R1+0x4f8] ;  /* 0x0004f800010c7983 */ /* 0x000ea80000300a00 */
[----:B------:R-:W-:Y:S04]  /*31850*/  STL.64 [R1+0xab0], R240 ;  /* 0x000ab0f001007387 */ /* 0x000fe80000100a00 */
[----:B------:R-:W2:Y:S04]  /*31860*/  LDL.LU.64 R14, [R1+0x548] ;  /* 0x00054800010e7983 */ /* 0x000ea80000300a00 */
[----:B------:R-:W-:Y:S04]  /*31870*/  STL.64 [R1+0xac8], R244 ;  /* 0x000ac8f401007387 */ /* 0x000fe80000100a00 */
[----:B------:R1:W-:Y:S04]  /*31880*/  STL.64 [R1+0x3e0], R196 ;  /* 0x0003e0c401007387 */ /* 0x0003e80000100a00 */
[----:B------:R-:W2:Y:S04]  /*31890*/  LDL.LU.64 R16, [R1+0x598] ;  /* 0x0005980001107983 */ /* 0x000ea80000300a00 */
[----:B------:R-:W2:Y:S04]  /*318a0*/  LDL.LU.64 R18, [R1+0x5a8] ;  /* 0x0005a80001127983 */ /* 0x000ea80000300a00 */
[----:B------:R-:W-:Y:S04]  /*318b0*/  STL.64 [R1+0x480], R220 ;  /* 0x000480dc01007387 */ /* 0x000fe80000100a00 */
[----:B------:R-:W2:Y:S01]  /*318c0*/  LDL.LU.64 R20, [R1+0x5d0] ;  /* 0x0005d00001147983 */ /* 0x000ea20000300a00 */
[----:B------:R-:W-:-:S03]  /*318d0*/  IMAD.WIDE R242, R135, 0x4, R26 ;  /* 0x0000000487f27825 */ /* 0x000fc600078e021a */
[----:B------:R-:W-:Y:S04]  /*318e0*/  STL.64 [R1+0x580], R2 ;  /* 0x0005800201007387 */ /* 0x000fe80000100a00 */
[----:B------:R-:W2:Y:S04]  /*318f0*/  LDL.LU.64 R22, [R1+0x5f0] ;  /* 0x0005f00001167983 */ /* 0x000ea80000300a00 */
[----:B------:R-:W-:Y:S01]  /*31900*/  STL.64 [R1+0x578], R132 ;  /* 0x0005788401007387 */ /* 0x000fe20000100a00 */
[----:B------:R-:W-:-:S03]  /*31910*/  IMAD.WIDE R188, R135, 0x4, R30 ;  /* 0x0000000487bc7825 */ /* 0x000fc600078e021e */
[----:B------:R-:W2:Y:S04]  /*31920*/  LDL.LU.64 R24, [R1+0x618] ;  /* 0x0006180001187983 */ /* 0x000ea80000300a00 */
[----:B------:R-:W-:Y:S04]  /*31930*/  STL.64 [R1+0x568], R138 ;  /* 0x0005688a01007387 */ /* 0x000fe80000100a00 */
[----:B------:R-:W2:Y:S04]  /*31940*/  LDL.LU.64 R26, [R1+0x678] ;  /* 0x00067800011a7983 */ /* 0x000ea80000300a00 */
[----:B------:R-:W-:Y:S04]  /*31950*/  STL.64 [R1+0x560], R8 ;  /* 0x0005600801007387 */ /* 0x000fe80000100a00 */
[----:B------:R-:W2:Y:S04]  /*31960*/  LDL.LU.64 R28, [R1+0x6d0] ;  /* 0x0006d000011c7983 */ /* 0x000ea80000300a00 */
[----:B------:R-:W-:Y:S04]  /*31970*/  STL.64 [R1+0xa10], R242 ;  /* 0x000a10f201007387 */ /* 0x000fe80000100a00 */
[----:B------:R-:W2:Y:S04]  /*31980*/  LDL.LU.64 R30, [R1+0x720] ;  /* 0x00072000011e7983 */ /* 0x000ea80000300a00 */
[----:B------:R-:W-:Y:S04]  /*31990*/  STL.64 [R1+0xab8], R246 ;  /* 0x000ab8f601007387 */ /* 0x000fe80000100a00 */
[----:B------:R1:W-:Y:S04]  /*319a0*/  STL.64 [R1+0x398], R188 ;  /* 0x000398bc01007387 */ /* 0x0003e80000100a00 */
[----:B------:R-:W2:Y:S04]  /*319b0*/  LDL.LU.64 R32, [R1+0x778] ;  /* 0x0007780001207983 */ /* 0x000ea80000300a00 */
[----:B------:R-:W2:Y:S01]  /*319c0*/  LDL.LU.64 R34, [R1+0x7d0] ;  /* 0x0007d00001227983 */ /* 0x000ea20000300a00 */
[----:B----4-:R-:W-:-:S03]  /*319d0*/  IMAD.WIDE R182, R135, 0x4, R46 ;  /* 0x0000000487b67825 */ /* 0x010fc600078e022e */
[----:B------:R-:W-:Y:S04]  /*319e0*/  STL.64 [R1+0x470], R212 ;  /* 0x000470d401007387 */ /* 0x000fe80000100a00 */
[----:B------:R-:W4:Y:S04]  /*319f0*/  LDL.LU.64 R36, [R1+0x7e0] ;  /* 0x0007e00001247983 */ /* 0x000f280000300a00 */
[----:B------:R-:W-:Y:S04]  /*31a00*/  STL.64 [R1+0x550], R140 ;  /* 0x0005508c01007387 */ /* 0x000fe80000100a00 */
[----:B------:R-:W2:Y:S04]  /*31a10*/  LDL.LU.64 R38, [R1+0x7f8] ;  /* 0x0007f80001267983 */ /* 0x000ea80000300a00 */
[----:B------:R-:W-:Y:S04]  /*31a20*/  STL.64 [R1+0x540], R198 ;  /* 0x000540c601007387 */ /* 0x000fe80000100a00 */
[----:B------:R-:W-:Y:S04]  /*31a30*/  STL.64 [R1+0x538], R248 ;  /* 0x000538f801007387 */ /* 0x000fe80000100a00 */
[----:B------:R-:W-:Y:S04]  /*31a40*/  STL.64 [R1+0x528], R40 ;  /* 0x0005282801007387 */ /* 0x000fe80000100a00 */
[----:B------:R-:W-:Y:S04]  /*31a50*/  STL.64 [R1+0x520], R42 ;  /* 0x0005202a01007387 */ /* 0x000fe80000100a00 */
[----:B------:R1:W-:Y:S04]  /*31a60*/  STL.64 [R1+0x340], R182 ;  /* 0x000340b601007387 */ /* 0x0003e80000100a00 */
[----:B------:R-:W2:Y:S04]  /*31a70*/  LDL.64 R50, [R1+0x498] ;  /* 0x0004980001327983 */ /* 0x000ea80000100a00 */
[----:B------:R-:W-:Y:S04]  /*31a80*/  STL.64 [R1+0x510], R44 ;  /* 0x0005102c01007387 */ /* 0x000fe80000100a00 */
[----:B------:R-:W-:Y:S04]  /*31a90*/  STL.64 [R1+0x458], R190 ;  /* 0x000458be01007387 */ /* 0x000fe80000100a00 */
[----:B------:R-:W2:Y:S01]  /*31aa0*/  LDL.64 R52, [R1+0x838] ;  /* 0x0008380001347983 */ /* 0x000ea20000100a00 */
[----:B------:R-:W-:-:S04]  /*31ab0*/  IMAD.WIDE R194, R135, 0x4, R54 ;  /* 0x0000000487c27825 */ /* 0x000fc800078e0236 */
[C---:B------:R-:W-:Y:S01]  /*31ac0*/  IMAD.WIDE R56, R135.reuse, 0x4, R56 ;  /* 0x0000000487387825 */ /* 0x040fe200078e0238 */
[----:B------:R-:W-:Y:S03]  /*31ad0*/  STL.64 [R1+0x508], R232 ;  /* 0x000508e801007387 */ /* 0x000fe60000100a00 */
        /* <DEDUP_REMOVED lines=9> */
[----:B------:R1:W-:Y:S03]  /*31b70*/  STL.64 [R1+0x310], R200 ;  /* 0x000310c801007387 */ /* 0x0003e60000100a00 */
        /* <DEDUP_REMOVED lines=87> */
[----:B------:R-:W-:Y:S04]  /*320f0*/  STL.64 [R1+0x268], R160 ;  /* 0x000268a001007387 */ /* 0x000fe80000100a00 */
[----:B------:R-:W-:Y:S04]  /*32100*/  STL.64 [R1+0x250], R162 ;  /* 0x000250a201007387 */ /* 0x000fe80000100a00 */
[----:B------:R-:W-:Y:S04]  /*32110*/  STL.64 [R1+0x238], R164 ;  /* 0x000238a401007387 */ /* 0x000fe80000100a00 */
[----:B------:R-:W-:Y:S04]  /*32120*/  STL.64 [R1+0x230], R166 ;  /* 0x000230a601007387 */ /* 0x000fe80000100a00 */
[----:B--2---:R-:W-:Y:S04]  /*32130*/  LDGSTS.E [R136+0x60000], desc[UR22][R52.64], P2 ;  /* 0x6000000034887fae */ /* 0x004fe800091a1016 */
[----:B------:R-:W-:Y:S04]  /*32140*/  LDGSTS.E [R136+0x60400], desc[UR22][R216.64], P2 ;  /* 0x60400000d8887fae */ /* 0x000fe800091a1016 */
[----:B------:R-:W-:Y:S04]  /*32150*/  LDGSTS.E [R136+0x60800], desc[UR22][R38.64], P2 ;  /* 0x6080000026887fae */ /* 0x000fe800091a1016 */
[----:B----4-:R-:W-:Y:S04]  /*32160*/  LDGSTS.E [R136+0x60c00], desc[UR22][R36.64], P2 ;  /* 0x60c0000024887fae */ /* 0x010fe800091a1016 */
        /* <DEDUP_REMOVED lines=18> */
[----:B------:R-:W-:Y:S04]  /*32290*/  STL.64 [R1+0x218], R168 ;  /* 0x000218a801007387 */ /* 0x000fe80000100a00 */
[----:B------:R-:W-:Y:S04]  /*322a0*/  LDGSTS.E [R136+0x65000], desc[UR22][R238.64], P2 ;  /* 0x65000000ee887fae */ /* 0x000fe800091a1016 */
[----:B------:R-:W3:Y:S04]  /*322b0*/  LDL.64 R154, [R1+0x910] ;  /* 0x00091000019a7983 */ /* 0x000ee80000100a00 */
[----:B------:R-:W4:Y:S04]  /*322c0*/  LDL.64 R126, [R1+0x8d0] ;  /* 0x0008d000017e7983 */ /* 0x000f280000100a00 */
        /* <DEDUP_REMOVED lines=17> */
[----:B--2---:R-:W-:Y:S04]  /*323e0*/  LDGSTS.E [R136+0x65400], desc[UR22][R216.64], P2 ;  /* 0x65400000d8887fae */ /* 0x004fe800091a1016 */
[----:B------:R-:W-:Y:S04]  /*323f0*/  LDGSTS.E [R136+0x65800], desc[UR22][R210.64], P2 ;  /* 0x65800000d2887fae */ /* 0x000fe800091a1016 */
[----:B------:R-:W-:Y:S04]  /*32400*/  LDGSTS.E [R136+0x65c00], desc[UR22][R196.64], P2 ;  /* 0x65c00000c4887fae */ /* 0x000fe800091a1016 */
[----:B------:R-:W2:Y:S04]  /*32410*/  LDL.LU.64 R216, [R1+0x1568] ;  /* 0x0015680001d87983 */ /* 0x000ea80000300a00 */
[----:B-1----:R-:W2:Y:S04]  /*32420*/  LDL.LU.64 R210, [R1+0x1560] ;  /* 0x0015600001d27983 */ /* 0x002ea80000300a00 */
        /* <DEDUP_REMOVED lines=16> */
[----:B------:R-:W3:Y:S04]  /*32530*/  LDL.LU.64 R142, [R1+0x1518] ;  /* 0x00151800018e7983 */ /* 0x000ee80000300a00 */
[----:B---3--:R-:W-:Y:S04]  /*32540*/  LDGSTS.E [R143+0x60080], desc[UR22][R154.64], P2 ;  /* 0x600800009a8f7fae */ /* 0x008fe800091a1016 */
[----:B----4-:R-:W-:Y:S04]  /*32550*/  LDGSTS.E [R143+0x60480], desc[UR22][R126.64], P2 ;  /* 0x604800007e8f7fae */ /* 0x010fe800091a1016 */
[----:B------:R-:W-:Y:S04]  /*32560*/  LDGSTS.E [R143+0x60880], desc[UR22][R112.64], P2 ;  /* 0x60880000708f7fae */ /* 0x000fe800091a1016 */
[----:B------:R-:W3:Y:S04]  /*32570*/  LDL.64 R154, [R1+0x530] ;  /* 0x00053000019a7983 */ /* 0x000ee80000100a00 */
        /* <DEDUP_REMOVED lines=34> */
[----:B---3--:R-:W-:Y:S04]  /*327a0*/  LDGSTS.E [R143+0x64c80], desc[UR22][R154.64], P2 ;  /* 0x64c800009a8f7fae */ /* 0x008fe800091a1016 */
[----:B--2---:R-:W-:Y:S04]  /*327b0*/  LDGSTS.E [R143+0x65080], desc[UR22][R200.64], P2 ;  /* 0x65080000c88f7fae */ /* 0x004fe800091a1016 */
[----:B------:R-:W-:Y:S04]  /*327c0*/  LDGSTS.E [R143+0x65480], desc[UR22][R250.64], P2 ;  /* 0x65480000fa8f7fae */ /* 0x000fe800091a1016 */
[----:B------:R-:W-:Y:S04]  /*327d0*/  LDGSTS.E [R143+0x65880], desc[UR22][R176.64], P2 ;  /* 0x65880000b08f7fae */ /* 0x000fe800091a1016 */
[----:B------:R-:W2:Y:S04]  /*327e0*/  LDL.LU.64 R200, [R1+0x1510] ;  /* 0x0015100001c87983 */ /* 0x000ea80000300a00 */
[----:B------:R-:W3:Y:S04]  /*327f0*/  LDL.LU.64 R250, [R1+0x1508] ;  /* 0x0015080001fa7983 */ /* 0x000ee80000300a00 */
        /* <DEDUP_REMOVED lines=31> */
[----:B------:R-:W4:Y:S04]  /*329f0*/  LDL.LU.64 R178, [R1+0x14d0] ;  /* 0x0014d00001b27983 */ /* 0x000f280000300a00 */
[----:B------:R-:W-:Y:S04]  /*32a00*/  LDGSTS.E [R142+0x64100], desc[UR22][R4.64], P2 ;  /* 0x64100000048e7fae */ /* 0x000fe800091a1016 */
[----:B------:R-:W4:Y:S04]  /*32a10*/  LDL.LU.64 R222, [R1+0x14c8] ;  /* 0x0014c80001de7983 */ /* 0x000f280000300a00 */
        /* <DEDUP_REMOVED lines=17> */
[----:B---3--:R-:W-:Y:S04]  /*32b30*/  LDGSTS.E [R142+0x64d00], desc[UR22][R250.64], P2 ;  /* 0x64d00000fa8e7fae */ /* 0x008fe800091a1016 */
        /* <DEDUP_REMOVED lines=13> */
[----:B------:R-:W4:Y:S04]  /*32c10*/  LDL.LU.64 R140, [R1+0x1490] ;  /* 0x00149000018c7983 */ /* 0x000f280000300a00 */
[----:B------:R-:W2:Y:S04]  /*32c20*/  LDL.LU.64 R232, [R1+0x1488] ;  /* 0x0014880001e87983 */ /* 0x000ea80000300a00 */
[----:B------:R-:W-:Y:S04]  /*32c30*/  LDGSTS.E [R142+0x66d00], desc[UR22][R46.64], P2 ;  /* 0x66d000002e8e7fae */ /* 0x000fe800091a1016 */
[----:B------:R-:W2:Y:S04]  /*32c40*/  LDL.64 R48, [R1+0x7a8] ;  /* 0x0007a80001307983 */ /* 0x000ea80000100a00 */
[----:B------:R-:W-:Y:S04]  /*32c50*/  LDGSTS.E [R142+0x67100], desc[UR22][R98.64], P2 ;  /* 0x67100000628e7fae */ /* 0x000fe800091a1016 */
[----:B------:R-:W2:Y:S04]  /*32c60*/  LDL.64 R46, [R1+0x780] ;  /* 0x00078000012e7983 */ /* 0x000ea80000100a00 */
        /* <DEDUP_REMOVED lines=18> */
[----:B------:R-:W3:Y:S04]  /*32d90*/  LDL.64 R78, [R1+0xa28] ;  /* 0x000a2800014e7983 */ /* 0x000ee80000100a00 */
[----:B------:R-:W-:Y:S04]  /*32da0*/  LDGSTS.E [R141+0x63980], desc[UR22][R238.64], P2 ;  /* 0x63980000ee8d7fae */ /* 0x000fe800091a1016 */
[----:B------:R-:W3:Y:S04]  /*32db0*/  LDL.64 R68, [R1+0xa18] ;  /* 0x000a180001447983 */ /* 0x000ee80000100a00 */
[----:B------:R-:W3:Y:S04]  /*32dc0*/  LDL.64 R66, [R1+0xa00] ;  /* 0x000a000001427983 */ /* 0x000ee80000100a00 */
[----:B--2---:R-:W-:Y:S04]  /*32dd0*/  LDGSTS.E [R141+0x63d80], desc[UR22][R48.64], P2 ;  /* 0x63d80000308d7fae */ /* 0x004fe800091a1016 */
[----:B------:R-:W2:Y:S04]  /*32de0*/  LDL.64 R64, [R1+0x9f0] ;  /* 0x0009f00001407983 */ /* 0x000ea80000100a00 */
[----:B------:R-:W-:Y:S04]  /*32df0*/  LDGSTS.E [R141+0x64180], desc[UR22][R46.64], P2 ;  /* 0x641800002e8d7fae */ /* 0x000fe800091a1016 */
[----:B------:R-:W2:Y:S04]  /*32e00*/  LDL.64 R62, [R1+0x9d8] ;  /* 0x0009d800013e7983 */ /* 0x000ea80000100a00 */
[----:B------:R-:W2:Y:S04]  /*32e10*/  LDL.64 R54, [R1+0x9c0] ;  /* 0x0009c00001367983 */ /* 0x000ea80000100a00 */
[----:B------:R-:W2:Y:S04]  /*32e20*/  LDL.64 R52, [R1+0x950] ;  /* 0x0009500001347983 */ /* 0x000ea80000100a00 */
[----:B------:R-:W2:Y:S04]  /*32e30*/  LDL.64 R6, [R1+0x940] ;  /* 0x0009400001067983 */ /* 0x000ea80000100a00 */
[----:B------:R-:W2:Y:S04]  /*32e40*/  LDL.64 R4, [R1+0x848] ;  /* 0x0008480001047983 */ /* 0x000ea80000100a00 */
[----:B------:R-:W2:Y:S04]  /*32e50*/  LDL.64 R238, [R1+0x928] ;  /* 0x0009280001ee7983 */ /* 0x000ea80000100a00 */
[----:B------:R-:W-:Y:S04]  /*32e60*/  LDGSTS.E [R141+0x64580], desc[UR22][R182.64], P2 ;  /* 0x64580000b68d7fae */ /* 0x000fe800091a1016 */
[----:B------:R-:W-:Y:S04]  /*32e70*/  LDGSTS.E [R141+0x64980], desc[UR22][R226.64], P2 ;  /* 0x64980000e28d7fae */ /* 0x000fe800091a1016 */
[----:B------:R-:W-:Y:S04]  /*32e80*/  LDGSTS.E [R141+0x64d80], desc[UR22][R200.64], P2 ;  /* 0x64d80000c88d7fae */ /* 0x000fe800091a1016 */
[----:B------:R-:W2:Y:S04]  /*32e90*/  LDL.LU.64 R182, [R1+0x1480] ;  /* 0x0014800001b67983 */ /* 0x000ea80000300a00 */
[----:B------:R-:W2:Y:S04]  /*32ea0*/  LDL.LU.64 R226, [R1+0x1478] ;  /* 0x0014780001e27983 */ /* 0x000ea80000300a00 */
[----:B------:R-:W2:Y:S04]  /*32eb0*/  LDL.64 R50, [R1+0x858] ;  /* 0x0008580001327983 */ /* 0x000ea80000100a00 */
[----:B------:R-:W2:Y:S04]  /*32ec0*/  LDL.64 R48, [R1+0x860] ;  /* 0x0008600001307983 */ /* 0x000ea80000100a00 */
[----:B------:R-:W2:Y:S04]  /*32ed0*/  LDL.64 R46, [R1+0x918] ;  /* 0x00091800012e7983 */ /* 0x000ea80000100a00 */
        /* <DEDUP_REMOVED lines=18> */
[----:B------:R-:W2:Y:S04]  /*33000*/  LDL.LU.64 R186, [R1+0x1440] ;  /* 0x0014400001ba7983 */ /* 0x000ea80000300a00 */
[----:B------:R-:W2:Y:S04]  /*33010*/  LDL.LU.64 R230, [R1+0x1438] ;  /* 0x0014380001e67983 */ /* 0x000ea80000300a00 */
[----:B----4-:R-:W-:Y:S04]  /*33020*/  LDGSTS.E [R140+0x60200], desc[UR22][R80.64], P2 ;  /* 0x60200000508c7fae */ /* 0x010fe800091a1016 */
[----:B---3--:R-:W-:Y:S04]  /*33030*/  LDGSTS.E [R140+0x60600], desc[UR22][R78.64], P2 ;  /* 0x606000004e8c7fae */ /* 0x008fe800091a1016 */
        /* <DEDUP_REMOVED lines=8> */
[----:B------:R-:W-:Y:S04]  /*330c0*/  LDGSTS.E [R140+0x62a00], desc[UR22][R238.64], P2 ;  /* 0x62a00000ee8c7fae */ /* 0x000fe800091a1016 */
[----:B------:R-:W2:Y:S04]  /*330d0*/  LDL.64 R64, [R1+0xb68] ;  /* 0x000b680001407983 */ /* 0x000ea80000100a00 */
[----:B------:R-:W3:Y:S04]  /*330e0*/  LDL.64 R6, [R1+0xb50] ;  /* 0x000b500001067983 */ /* 0x000ee80000100a00 */
[----:B------:R-:W4:Y:S04]  /*330f0*/  LDL.64 R4, [R1+0xb38] ;  /* 0x000b380001047983 */ /* 0x000f280000100a00 */
        /* <DEDUP_REMOVED lines=32> */
[----:B------:R-:W3:Y:S04]  /*33300*/  LDL.LU.64 R248, [R1+0x13e0] ;  /* 0x0013e00001f87983 */ /* 0x000ee80000300a00 */
[----:B------:R-:W-:Y:S04]  /*33310*/  LDGSTS.E [R140+0x66a00], desc[UR22][R70.64], P2 ;  /* 0x66a00000468c7fae */ /* 0x000fe800091a1016 */
[----:B------:R-:W-:Y:S04]  /*33320*/  LDGSTS.E [R140+0x66e00], desc[UR22][R86.64], P2 ;  /* 0x66e00000568c7fae */ /* 0x000fe800091a1016 */
[----:B------:R-:W-:Y:S04]  /*33330*/  LDGSTS.E [R140+0x67200], desc[UR22][R102.64], P2 ;  /* 0x67200000668c7fae */ /* 0x000fe800091a1016 */
[----:B------:R-:W-:Y:S04]  /*33340*/  LDGSTS.E [R140+0x67600], desc[UR22][R118.64], P2 ;  /* 0x67600000768c7fae */ /* 0x000fe800091a1016 */
[----:B------:R-:W-:Y:S04]  /*33350*/  LDGSTS.E [R140+0x67a00], desc[UR22][R146.64], P2 ;  /* 0x67a00000928c7fae */ /* 0x000fe800091a1016 */
[----:B------:R-:W-:Y:S04]  /*33360*/  LDGSTS.E [R140+0x67e00], desc[UR22][R162.64], P2 ;  /* 0x67e00000a28c7fae */ /* 0x000fe800091a1016 */
[----:B------:R-:W4:Y:S04]  /*33370*/  LDL.LU.64 R194, [R1+0x13d8] ;  /* 0x0013d80001c27983 */ /* 0x000f280000300a00 */
[----:B--2---:R-:W-:Y:S04]  /*33380*/  LDGSTS.E [R139+0x60280], desc[UR22][R64.64], P2 ;  /* 0x60280000408b7fae */ /* 0x004fe800091a1016 */
        /* <DEDUP_REMOVED lines=12> */
[----:B------:R-:W-:Y:S04]  /*33450*/  LDGSTS.E [R139+0x62a80], desc[UR22][R248.64], P2 ;  /* 0x62a80000f88b7fae */ /* 0x000fe800091a1016 */
[----:B------:R-:W-:Y:S04]  /*33460*/  LDGSTS.E [R139+0x62e80], desc[UR22][R196.64], P2 ;  /* 0x62e80000c48b7fae */ /* 0x000fe800091a1016 */
[----:B------:R-:W-:Y:S04]  /*33470*/  LDGSTS.E [R139+0x63280], desc[UR22][R250.64], P2 ;  /* 0x63280000fa8b7fae */ /* 0x000fe800091a1016 */
[----:B------:R-:W4:Y:S04]  /*33480*/  LDL.LU.64 R248, [R1+0x13d0] ;  /* 0x0013d00001f87983 */ /* 0x000f280000300a00 */
[----:B------:R-:W4:Y:S04]  /*33490*/  LDL.LU.64 R196, [R1+0x13c8] ;  /* 0x0013c80001c47983 */ /* 0x000f280000300a00 */
[----:B------:R-:W4:Y:S04]  /*334a0*/  LDL.LU.64 R250, [R1+0x13c0] ;  /* 0x0013c00001fa7983 */ /* 0x000f280000300a00 */
        /* <DEDUP_REMOVED lines=22> */
[----:B------:R-:W-:Y:S04]  /*33610*/  LDGSTS.E [R139+0x66680], desc[UR22][R56.64], P2 ;  /* 0x66680000388b7fae */ /* 0x000fe800091a1016 */
[----:B------:R-:W-:Y:S04]  /*33620*/  LDGSTS.E [R139+0x66a80], desc[UR22][R72.64], P2 ;  /* 0x66a80000488b7fae */ /* 0x000fe800091a1016 */
[----:B------:R-:W-:Y:S04]  /*33630*/  LDGSTS.E [R139+0x66e80], desc[UR22][R88.64], P2 ;  /* 0x66e80000588b7fae */ /* 0x000fe800091a1016 */
[----:B------:R-:W-:Y:S04]  /*33640*/  LDGSTS.E [R139+0x67280], desc[UR22][R104.64], P2 ;  /* 0x67280000688b7fae */ /* 0x000fe800091a1016 */
[----:B------:R-:W-:Y:S04]  /*33650*/  LDGSTS.E [R139+0x67680], desc[UR22][R120.64], P2 ;  /* 0x67680000788b7fae */ /* 0x000fe800091a1016 */
[----:B------:R-:W-:Y:S04]  /*33660*/  LDGSTS.E [R139+0x67a80], desc[UR22][R148.64], P2 ;  /* 0x67a80000948b7fae */ /* 0x000fe800091a1016 */
[----:B------:R-:W-:Y:S04]  /*33670*/  LDGSTS.E [R139+0x67e80], desc[UR22][R164.64], P2 ;  /* 0x67e80000a48b7fae */ /* 0x000fe800091a1016 */
[----:B--2---:R1:W-:Y:S04]  /*33680*/  LDGSTS.E [R138+0x60300], desc[UR22][R6.64], P2 ;  /* 0x60300000068a7fae */ /* 0x0043e800091a1016 */
[----:B---3--:R2:W-:Y:S04]  /*33690*/  LDGSTS.E [R138+0x60700], desc[UR22][R4.64], P2 ;  /* 0x60700000048a7fae */ /* 0x0085e800091a1016 */
[----:B----4-:R-:W-:Y:S01]  /*336a0*/  LDGSTS.E [R138+0x60b00], desc[UR22][R238.64], P2 ;  /* 0x60b00000ee8a7fae */ /* 0x010fe200091a1016 */
[----:B-1----:R-:W1:Y:S08]  /*336b0*/  LDC R6, c[0x0][0x3a0] ;  /* 0x0000e800ff067b82 */ /* 0x002e700000000800 */
[----:B--2---:R-:W2:Y:S08]  /*336c0*/  LDC R4, c[0x0][0x3a0] ;  /* 0x0000e800ff047b82 */ /* 0x004eb00000000800 */
[----:B------:R-:W3:Y:S08]  /*336d0*/  LDC R5, c[0x0][0x3a0] ;  /* 0x0000e800ff057b82 */ /* 0x000ef00000000800 */
[----:B------:R-:W4:Y:S01]  /*336e0*/  LDC R7, c[0x0][0x3a0] ;  /* 0x0000e800ff077b82 */ /* 0x000f220000000800 */
        /* <DEDUP_REMOVED lines=48> */
[----:B--2---:R-:W-:Y:S04]  /*339f0*/  LDGSTS.E [R137+0x60380], desc[UR22][R212.64], P2 ;  /* 0x60380000d4897fae */ /* 0x004fe800091a1016 */
        /* <DEDUP_REMOVED lines=56> */
[----:B------:R-:W-:Y:S01]  /*33d80*/  IADD3 R4, PT, PT, R4, -0x205, RZ ;  /* 0xfffffdfb04047810 */ /* 0x000fe20007ffe0ff */
[----:B------:R-:W-:Y:S01]  /*33d90*/  BAR.SYNC.DEFER_BLOCKING 0x0 ;  /* 0x0000000000007b1d */ /* 0x000fe20000010000 */
[----:B---3--:R-:W-:-:S05]  /*33da0*/  IMAD.WIDE R8, R2, 0x4, R170 ;  /* 0x0000000402087825 */ /* 0x008fca00078e02aa */
[----:B------:R2:W-:Y:S04]  /*33db0*/  STL.64 [R1+0x200], R8 ;  /* 0x0002000801007387 */ /* 0x0005e80000100a00 */
[----:B------:R-:W-:Y:S01]  /*33dc0*/  @!PT LDS RZ, [RZ] ;  /* 0x00000000fffff984 */ /* 0x000fe20000000800 */
[----:B------:R-:W-:Y:S01]  /*33dd0*/  @!PT LDS RZ, [RZ] ;  /* 0x00000000fffff984 */ /* 0x000fe20000000800 */
[----:B------:R-:W-:Y:S01]  /*33de0*/  @!PT LDS RZ, [RZ] ;  /* 0x00000000fffff984 */ /* 0x000fe20000000800 */
[----:B------:R2:W-:Y:S01]  /*33df0*/  LDGSTS.E [R0+0x40000], desc[UR22][R8.64], !P5 ;  /* 0x4000000008007fae */ /* 0x0005e2000e9a1016 */
[----:B------:R-:W-:Y:S01]  /*33e00*/  ISETP.GE.U32.AND P5, PT, R4, 0x7ffffd7c, PT ;  /* 0x7ffffd7c0400780c */ /* 0x000fe20003fa6070 */
[----:B------:R-:W-:Y:S02]  /*33e10*/  VIADD R4, R5, 0xfffffdfa ;  /* 0xfffffdfa05047836 */ /* 0x000fe40000000000 */
[----:B------:R-:W3:Y:S01]  /*33e20*/  LDC R5, c[0x0][0x3a0] ;  /* 0x0000e800ff057b82 */ /* 0x000ee20000000800 */
[----:B--2---:R-:W-:-:S05]  /*33e30*/  IMAD.WIDE R8, R2, 0x4, R172 ;  /* 0x0000000402087825 */ /* 0x004fca00078e02ac */
[----:B------:R2:W-:Y:S01]  /*33e40*/  LDGSTS.E [R0+0x40004], desc[UR22][R8.64], !P4 ;  /* 0x4000400008007fae */ /* 0x0005e2000e1a1016 */
[----:B------:R-:W-:Y:S01]  /*33e50*/  ISETP.GE.U32.AND P4, PT, R4, 0x7ffffd7b, PT ;  /* 0x7ffffd7b0400780c */ /* 0x000fe20003f86070 */
[----:B-1----:R-:W-:Y:S02]  /*33e60*/  VIADD R4, R6, 0xfffffdf9 ;  /* 0xfffffdf906047836 */ /* 0x002fe40000000000 */
[----:B------:R-:W1:Y:S01]  /*33e70*/  LDC R6, c[0x0][0x3a0] ;  /* 0x0000e800ff067b82 */ /* 0x000e620000000800 */
[----:B------:R2:W-:Y:S02]  /*33e80*/  STL.64 [R1+0x1f8], R8 ;  /* 0x0001f80801007387 */ /* 0x0005e40000100a00 */
[----:B--2---:R-:W-:-:S05]  /*33e90*/  IMAD.WIDE R8, R2, 0x4, R174 ;  /* 0x0000000402087825 */ /* 0x004fca00078e02ae */
[----:B------:R2:W-:Y:S04]  /*33ea0*/  STL.64 [R1+0x1e0], R8 ;  /* 0x0001e00801007387 */ /* 0x0005e80000100a00 */
[----:B------:R2:W-:Y:S01]  /*33eb0*/  LDGSTS.E [R0+0x40008], desc[UR22][R8.64], !P6 ;  /* 0x4000800008007fae */ /* 0x0005e2000f1a1016 */
[----:B------:R-:W-:Y:S02]  /*33ec0*/  ISETP.GE.U32.AND P6, PT, R4, 0x7ffffd7a, PT ;  /* 0x7ffffd7a0400780c */ /* 0x000fe40003fc6070 */
[----:B----4-:R-:W-:Y:S02]  /*33ed0*/  IADD3 R4, PT, PT, R7, -0x208, RZ ;  /* 0xfffffdf807047810 */ /* 0x010fe40007ffe0ff */
[----:B------:R-:W4:Y:S01]  /*33ee0*/  LDC R7, c[0x0][0x3a0] ;  /* 0x0000e800ff077b82 */ /* 0x000f220000000800 */
[----:B--2---:R-:W-:-:S05]  /*33ef0*/  IMAD.WIDE R8, R2, 0x4, R176 ;  /* 0x0000000402087825 */ /* 0x004fca00078e02b0 */
[----:B------:R2:W-:Y:S04]  /*33f00*/  STL.64 [R1+0x1d8], R8 ;  /* 0x0001d80801007387 */ /* 0x0005e80000100a00 */
[----:B------:R2:W-:Y:S01]  /*33f10*/  LDGSTS.E [R0+0x4000c], desc[UR22][R8.64], !P2 ;  /* 0x4000c00008007fae */ /* 0x0005e2000d1a1016 */
[----:B------:R-:W-:Y:S01]  /*33f20*/  ISETP.GE.U32.AND P2, PT, R4, 0x7ffffd79, PT ;  /* 0x7ffffd790400780c */ /* 0x000fe20003f46070 */
[----:B---3--:R-:W-:Y:S02]  /*33f30*/  VIADD R4, R5, 0xfffffdf7 ;  /* 0xfffffdf705047836 */ /* 0x008fe40000000000 */
        /* <DEDUP_REMOVED lines=118> */
[----:B------:R-:W-:Y:S01]  /*346a0*/  ISETP.GE.U32.AND P2, PT, R4, 0x7ffffd65, PT ;  /* 0x7ffffd650400780c */ /* 0x000fe20003f46070 */
[----:B--2---:R-:W-:-:S05]  /*346b0*/  IMAD.WIDE R8, R2, 0x4, R218 ;  /* 0x0000000402087825 */ /* 0x004fca00078e02da */
[----:B------:R2:W-:Y:S04]  /*346c0*/  STL.64 [R1+0x68], R8 ;  /* 0x0000680801007387 */ /* 0x0005e80000100a00 */
[----:B------:R2:W-:Y:S01]  /*346d0*/  LDGSTS.E [R0+0x40060], desc[UR22][R8.64], !P5 ;  /* 0x4006000008007fae */ /* 0x0005e2000e9a1016 */
[----:B----4-:R-:W-:Y:S02]  /*346e0*/  IADD3 R4, PT, PT, R7, -0x21d, RZ ;  /* 0xfffffde307047810 */ /* 0x010fe40007ffe0ff */
[----:B------:R-:W4:Y:S01]  /*346f0*/  LDC R7, c[0x0][0x3a0] ;  /* 0x0000e800ff077b82 */ /* 0x000f220000000800 */
[----:B--2---:R-:W-:-:S05]  /*34700*/  IMAD.WIDE R8, R2, 0x4, R220 ;  /* 0x0000000402087825 */ /* 0x004fca00078e02dc */
[----:B------:R2:W-:Y:S04]  /*34710*/  STL.64 [R1+0x60], R8 ;  /* 0x0000600801007387 */ /* 0x0005e80000100a00 */
[----:B------:R2:W-:Y:S01]  /*34720*/  LDGSTS.E [R0+0x40064], desc[UR22][R8.64], !P4 ;  /* 0x4006400008007fae */ /* 0x0005e2000e1a1016 */
[----:B------:R-:W-:Y:S01]  /*34730*/  ISETP.GE.U32.AND P5, PT, R4, 0x7ffffd64, PT ;  /* 0x7ffffd640400780c */ /* 0x000fe20003fa6070 */
[----:B---3--:R-:W-:Y:S02]  /*34740*/  VIADD R4, R5, 0xfffffde2 ;  /* 0xfffffde205047836 */ /* 0x008fe40000000000 */
[C---:B------:R-:W-:Y:S01]  /*34750*/  IMAD.WIDE R246, R2.reuse, 0x4, R234 ;  /* 0x0000000402f67825 */ /* 0x040fe200078e02ea */
[----:B------:R-:W3:Y:S03]  /*34760*/  LDC R5, c[0x0][0x3a0] ;  /* 0x0000e800ff057b82 */ /* 0x000ee60000000800 */
[----:B--2---:R-:W-:-:S05]  /*34770*/  IMAD.WIDE R8, R2, 0x4, R222 ;  /* 0x0000000402087825 */ /* 0x004fca00078e02de */
[----:B------:R2:W-:Y:S04]  /*34780*/  STL.64 [R1+0x48], R8 ;  /* 0x0000480801007387 */ /* 0x0005e80000100a00 */
[----:B------:R2:W-:Y:S01]  /*34790*/  LDGSTS.E [R0+0x40068], desc[UR22][R8.64], !P6 ;  /* 0x4006800008007fae */ /* 0x0005e2000f1a1016 */
[----:B------:R-:W-:Y:S01]  /*347a0*/  ISETP.GE.U32.AND P4, PT, R4, 0x7ffffd63, PT ;  /* 0x7ffffd630400780c */ /* 0x000fe20003f86070 */
[----:B-1----:R-:W-:Y:S02]  /*347b0*/  VIADD R4, R6, 0xfffffde1 ;  /* 0xfffffde106047836 */ /* 0x002fe40000000000 */
[C---:B------:R-:W-:Y:S01]  /*347c0*/  IMAD.WIDE R244, R2.reuse, 0x4, R236 ;  /* 0x0000000402f47825 */ /* 0x040fe200078e02ec */
[----:B------:R-:W1:Y:S03]  /*347d0*/  LDC R6, c[0x0][0x3a0] ;  /* 0x0000e800ff067b82 */ /* 0x000e660000000800 */
[----:B--2---:R-:W-:-:S05]  /*347e0*/  IMAD.WIDE R8, R2, 0x4, R224 ;  /* 0x0000000402087825 */ /* 0x004fca00078e02e0 */
[----:B------:R2:W-:Y:S04]  /*347f0*/  STL.64 [R1+0x40], R8 ;  /* 0x0000400801007387 */ /* 0x0005e80000100a00 */
[----:B------:R2:W-:Y:S01]  /*34800*/  LDGSTS.E [R0+0x4006c], desc[UR22][R8.64], !P2 ;  /* 0x4006c00008007fae */ /* 0x0005e2000d1a1016 */
[----:B------:R-:W-:Y:S01]  /*34810*/  ISETP.GE.U32.AND P6, PT, R4, 0x7ffffd62, PT ;  /* 0x7ffffd620400780c */ /* 0x000fe20003fc6070 */
[----:B--2---:R-:W-:-:S05]  /*34820*/  IMAD.WIDE R8, R2, 0x4, R226 ;  /* 0x0000000402087825 */ /* 0x004fca00078e02e2 */
[----:B------:R2:W-:Y:S04]  /*34830*/  STL.64 [R1+0x28], R8 ;  /* 0x0000280801007387 */ /* 0x0005e80000100a00 */
[----:B------:R2:W-:Y:S01]  /*34840*/  LDGSTS.E [R0+0x40070], desc[UR22][R8.64], !P5 ;  /* 0x4007000008007fae */ /* 0x0005e2000e9a1016 */
[----:B----4-:R-:W-:Y:S01]  /*34850*/  IADD3 R4, PT, PT, R7, -0x220, RZ ;  /* 0xfffffde007047810 */ /* 0x010fe20007ffe0ff */
[C---:B------:R-:W-:Y:S01]  /*34860*/  IMAD.WIDE R242, R2.reuse, 0x4, R248 ;  /* 0x0000000402f27825 */ /* 0x040fe200078e02f8 */
[----:B------:R-:W4:Y:S03]  /*34870*/  LDC R7, c[0x0][0x3a0] ;  /* 0x0000e800ff077b82 */ /* 0x000f260000000800 */
[----:B--2---:R-:W-:-:S05]  /*34880*/  IMAD.WIDE R8, R2, 0x4, R228 ;  /* 0x0000000402087825 */ /* 0x004fca00078e02e4 */
[----:B------:R2:W-:Y:S04]  /*34890*/  STL.64 [R1+0x20], R8 ;  /* 0x0000200801007387 */ /* 0x0005e80000100a00 */
[----:B------:R2:W-:Y:S01]  /*348a0*/  LDGSTS.E [R0+0x40074], desc[UR22][R8.64], !P4 ;  /* 0x4007400008007fae */ /* 0x0005e2000e1a1016 */
[----:B------:R-:W-:Y:S01]  /*348b0*/  ISETP.GE.U32.AND P2, PT, R4, 0x7ffffd61, PT ;  /* 0x7ffffd610400780c */ /* 0x000fe20003f46070 */
[----:B--2---:R-:W-:-:S05]  /*348c0*/  IMAD.WIDE R8, R2, 0x4, R230 ;  /* 0x0000000402087825 */ /* 0x004fca00078e02e6 */
[----:B------:R2:W-:Y:S04]  /*348d0*/  STL.64 [R1+0x8], R8 ;  /* 0x0000080801007387 */ /* 0x0005e80000100a00 */
[----:B------:R2:W-:Y:S02]  /*348e0*/  LDGSTS.E [R0+0x40078], desc[UR22][R8.64], !P6 ;  /* 0x4007800008007fae */ /* 0x0005e4000f1a1016 */
[----:B--2---:R-:W-:-:S05]  /*348f0*/  IMAD.WIDE R8, R2, 0x4, R232 ;  /* 0x0000000402087825 */ /* 0x004fca00078e02e8 */
[----:B------:R2:W-:Y:S04]  /*34900*/  STL.64 [R1], R8 ;  /* 0x0000000801007387 */ /* 0x0005e80000100a00 */
[----:B------:R-:W3:Y:S04]  /*34910*/  LDL.LU.64 R238, [R1+0x10] ;  /* 0x0000100001ee7983 */ /* 0x000ee80000300a00 */
[----:B------:R-:W4:Y:S04]  /*34920*/  LDL.LU.64 R40, [R1+0x18] ;  /* 0x0000180001287983 */ /* 0x000f280000300a00 */
[----:B------:R-:W4:Y:S04]  /*34930*/  LDL.LU.64 R42, [R1+0x30] ;  /* 0x00003000012a7983 */ /* 0x000f280000300a00 */
[----:B------:R1:W-:Y:S04]  /*34940*/  LDGSTS.E [R0+0x4007c], desc[UR22][R8.64], !P2 ;  /* 0x4007c00008007fae */ /* 0x0003e8000d1a1016 */
[----:B--2---:R-:W2:Y:S01]  /*34950*/  LDL.LU.64 R8, [R1+0x38] ;  /* 0x0000380001087983 */ /* 0x004ea20000300a00 */
[----:B------:R-:W-:-:S03]  /*34960*/  IMAD.WIDE R240, R2, 0x4, R250 ;  /* 0x0000000402f07825 */ /* 0x000fc600078e02fa */
[----:B------:R1:W-:Y:S04]  /*34970*/  STL.64 [R1+0x11d8], R246 ;  /* 0x0011d8f601007387 */ /* 0x0003e80000100a00 */
[----:B------:R-:W-:Y:S04]  /*34980*/  STL.64 [R1+0x11e0], R244 ;  /* 0x0011e0f401007387 */ /* 0x000fe80000100a00 */
[----:B------:R1:W-:Y:S04]  /*34990*/  STL.64 [R1+0x11e8], R242 ;  /* 0x0011e8f201007387 */ /* 0x0003e80000100a00 */
[----:B------:R-:W-:Y:S04]  /*349a0*/  STL.64 [R1+0x11f0], R240 ;  /* 0x0011f0f001007387 */ /* 0x000fe80000100a00 */
[----:B------:R-:W2:Y:S01]  /*349b0*/  LDL.LU.64 R46, [R1+0x50] ;  /* 0x00005000012e7983 */ /* 0x000ea20000300a00 */
[----:B---3--:R-:W-:-:S04]  /*349c0*/  IMAD.WIDE R238, R2, 0x4, R238 ;  /* 0x0000000402ee7825 */ /* 0x008fc800078e02ee */
[C---:B----4-:R-:W-:Y:S01]  /*349d0*/  IMAD.WIDE R40, R2.reuse, 0x4, R40 ;  /* 0x0000000402287825 */ /* 0x050fe200078e0228 */
[----:B------:R3:W-:Y:S03]  /*349e0*/  STL.64 [R1+0x11f8], R238 ;  /* 0x0011f8ee01007387 */ /* 0x0007e60000100a00 */
[C---:B------:R-:W-:Y:S01]  /*349f0*/  IMAD.WIDE R42, R2.reuse, 0x4, R42 ;  /* 0x00000004022a7825 */ /* 0x040fe200078e022a */
[----:B------:R-:W4:Y:S04]  /*34a00*/  LDL.LU.64 R48, [R1+0x58] ;  /* 0x0000580001307983 */ /* 0x000f280000300a00 */
[----:B------:R-:W-:Y:S04]  /*34a10*/  STL.64 [R1+0x1200], R40 ;  /* 0x0012002801007387 */ /* 0x000fe80000100a00 */
[----:B------:R-:W3:Y:S04]  /*34a20*/  LDL.LU.64 R50, [R1+0x70] ;  /* 0x0000700001327983 */ /* 0x000ee80000300a00 */
[----:B------:R1:W-:Y:S01]  /*34a30*/  STL.64 [R1+0x1208], R42 ;  /* 0x0012082a01007387 */ /* 0x0003e20000100a00 */
[----:B--2---:R-:W-:-:S03]  /*34a40*/  IMAD.WIDE R44, R2, 0x4, R8 ;  /* 0x00000004022c7825 */ /* 0x004fc600078e0208 */
[----:B------:R-:W2:Y:S04]  /*34a50*/  LDL.LU.64 R8, [R1+0x78] ;  /* 0x0000780001087983 */ /* 0x000ea80000300a00 */
[----:B------:R-:W3:Y:S04]  /*34a60*/  LDL.LU.64 R54, [R1+0x90] ;  /* 0x0000900001367983 */ /* 0x000ee80000300a00 */
[----:B------:R-:W-:Y:S04]  /*34a70*/  STL.64 [R1+0x1210], R44 ;  /* 0x0012102c01007387 */ /* 0x000fe80000100a00 */
[----:B------:R-:W3:Y:S01]  /*34a80*/  LDL.LU.64 R56, [R1+0x98] ;  /* 0x0000980001387983 */ /* 0x000ee20000300a00 */
[----:B------:R-:W-:-:S05]  /*34a90*/  IMAD.WIDE R46, R2, 0x4, R46 ;  /* 0x00000004022e7825 */ /* 0x000fca00078e022e */
[----:B------:R1:W-:Y:S04]  /*34aa0*/  STL.64 [R1+0x1218], R46 ;  /* 0x0012182e01007387 */ /* 0x0003e80000100a00 */
[----:B------:R-:W3:Y:S01]  /*34ab0*/  LDL.LU.64 R58, [R1+0xb0] ;  /* 0x0000b000013a7983 */ /* 0x000ee20000300a00 */
[----:B----4-:R-:W-:-:S05]  /*34ac0*/  IMAD.WIDE R48, R2, 0x4, R48 ;  /* 0x0000000402307825 */ /* 0x010fca00078e0230 */
[----:B------:R4:W-:Y:S04]  /*34ad0*/  STL.64 [R1+0x1220], R48 ;  /* 0x0012203001007387 */ /* 0x0009e80000100a00 */
[----:B------:R-:W3:Y:S01]  /*34ae0*/  LDL.LU.64 R60, [R1+0xb8] ;  /* 0x0000b800013c7983 */ /* 0x000ee20000300a00 */
[----:B--2---:R-:W-:-:S03]  /*34af0*/  IMAD.WIDE R52, R2, 0x4, R8 ;  /* 0x0000000402347825 */ /* 0x004fc600078e0208 */
[----:B------:R-:W2:Y:S04]  /*34b00*/  LDL.LU.64 R8, [R1+0xd0] ;  /* 0x0000d00001087983 */ /* 0x000ea80000300a00 */
[----:B------:R-:W3:Y:S04]  /*34b10*/  LDL.LU.64 R64, [R1+0xd8] ;  /* 0x0000d80001407983 */ /* 0x000ee80000300a00 */
[----:B------:R-:W3:Y:S04]  /*34b20*/  LDL.LU.64 R66, [R1+0xf0] ;  /* 0x0000f00001427983 */ /* 0x000ee80000300a00 */
[----:B------:R-:W3:Y:S04]  /*34b30*/  LDL.LU.64 R68, [R1+0xf8] ;  /* 0x0000f80001447983 */ /* 0x000ee80000300a00 */
        /* <DEDUP_REMOVED lines=53> */
[----:B------:R-:W4:Y:S04]  /*34e90*/  LDL.LU.64 R170, [R1+0x570] ;  /* 0x0005700001aa7983 */ /* 0x000f280000300a00 */
[----:B------:R-:W4:Y:S01]  /*34ea0*/  LDL.LU.64 R172, [R1+0x588] ;  /* 0x0005880001ac7983 */ /* 0x000f220000300a00 */
[----:B------:R-:W-:-:S02]  /*34eb0*/  VIADD R4, R5, 0xfffffddf ;  /* 0xfffffddf05047836 */ /* 0x000fc40000000000 */
[----:B------:R-:W1:Y:S03]  /*34ec0*/  LDC R5, c[0x0][0x3a0] ;  /* 0x0000e800ff057b82 */ /* 0x000e660000000800 */
[----:B------:R-:W-:Y:S01]  /*34ed0*/  ISETP.GE.U32.AND P5, PT, R4, 0x7ffffd60, PT ;  /* 0x7ffffd600400780c */ /* 0x000fe20003fa6070 */
[----:B-1----:R-:W-:-:S04]  /*34ee0*/  VIADD R4, R6, 0xfffffdde ;  /* 0xfffffdde06047836 */ /* 0x002fc80000000000 */
[----:B------:R-:W1:Y:S01]  /*34ef0*/  LDC R6, c[0x0][0x3a0] ;  /* 0x0000e800ff067b82 */ /* 0x000e620000000800 */
[----:B------:R-:W-:Y:S02]  /*34f00*/  ISETP.GE.U32.AND P4, PT, R4, 0x7ffffd5f, PT ;  /* 0x7ffffd5f0400780c */ /* 0x000fe40003f86070 */
[----:B------:R-:W-:-:S05]  /*34f10*/  IADD3 R4, PT, PT, R7, -0x223, RZ ;  /* 0xfffffddd07047810 */ /* 0x000fca0007ffe0ff */
[----:B------:R-:W1:Y:S01]  /*34f20*/  LDC R7, c[0x0][0x3a0] ;  /* 0x0000e800ff077b82 */ /* 0x000e620000000800 */
[----:B------:R-:W-:Y:S01]  /*34f30*/  ISETP.GE.U32.AND P6, PT, R4, 0x7ffffd5e, PT ;  /* 0x7ffffd5e0400780c */ /* 0x000fe20003fc6070 */
[----:B------:R-:W-:Y:S04]  /*34f40*/  LDGSTS.E [R0+0x40080], desc[UR22][R246.64], !P5 ;  /* 0x40080000f6007fae */ /* 0x000fe8000e9a1016 */
[----:B------:R-:W-:Y:S01]  /*34f50*/  LDGSTS.E [R0+0x40084], desc[UR22][R244.64], !P4 ;  /* 0x40084000f4007fae */ /* 0x000fe2000e1a1016 */
[----:B------:R-:W-:Y:S02]  /*34f60*/  VIADD R4, R5, 0xfffffddc ;  /* 0xfffffddc05047836 */ /* 0x000fe40000000000 */
[----:B------:R-:W1:Y:S03]  /*34f70*/  LDC R5, c[0x0][0x3a0] ;  /* 0x0000e800ff057b82 */ /* 0x000e660000000800 */
[----:B------:R-:W-:-:S02]  /*34f80*/  ISETP.GE.U32.AND P2, PT, R4, 0x7ffffd5d, PT ;  /* 0x7ffffd5d0400780c */ /* 0x000fc40003f46070 */
[----:B------:R-:W-:Y:S01]  /*34f90*/  LDGSTS.E [R0+0x40088], desc[UR22][R242.64], !P6 ;  /* 0x40088000f2007fae */ /* 0x000fe2000f1a1016 */
[----:B-1----:R-:W-:Y:S02]  /*34fa0*/  VIADD R4, R6, 0xfffffddb ;  /* 0xfffffddb06047836 */ /* 0x002fe40000000000 */
[----:B------:R-:W1:Y:S03]  /*34fb0*/  LDC R6, c[0x0][0x3a0] ;  /* 0x0000e800ff067b82 */ /* 0x000e660000000800 */
[----:B------:R-:W-:Y:S02]  /*34fc0*/  ISETP.GE.U32.AND P5, PT, R4, 0x7ffffd5c, PT ;  /* 0x7ffffd5c0400780c */ /* 0x000fe40003fa6070 */
[----:B------:R-:W-:-:S03]  /*34fd0*/  IADD3 R4, PT, PT, R7, -0x226, RZ ;  /* 0xfffffdda07047810 */ /* 0x000fc60007ffe0ff */
[----:B------:R-:W1:Y:S01]  /*34fe0*/  LDC R7, c[0x0][0x3a0] ;  /* 0x0000e800ff077b82 */ /* 0x000e620000000800 */
[----:B------:R-:W-:Y:S01]  /*34ff0*/  LDGSTS.E [R0+0x4008c], desc[UR22][R240.64], !P2 ;  /* 0x4008c000f0007fae */ /* 0x000fe2000d1a1016 */
[----:B------:R-:W-:Y:S01]  /*35000*/  ISETP.GE.U32.AND P4, PT, R4, 0x7ffffd5b, PT ;  /* 0x7ffffd5b0400780c */ /* 0x000fe20003f86070 */
[----:B------:R-:W-:-:S05]  /*35010*/  VIADD R4, R5, 0xfffffdd9 ;  /* 0xfffffdd905047836 */ /* 0x000fca0000000000 */
[----:B------:R-:W-:Y:S01]  /*35020*/  LDGSTS.E [R0+0x40090], desc[UR22][R238.64], !P5 ;  /* 0x40090000ee007fae */ /* 0x000fe2000e9a1016 */
[----:B------:R-:W1:Y:S01]  /*35030*/  LDC R5, c[0x0][0x3a0] ;  /* 0x0000e800ff057b82 */ /* 0x000e620000000800 */
[----:B------:R-:W-:-:S05]  /*35040*/  ISETP.GE.U32.AND P6, PT, R4, 0x7ffffd5a, PT ;  /* 0x7ffffd5a0400780c */ /* 0x000fca0003fc6070 */
        /* <DEDUP_REMOVED lines=10> */
[----:B------:R-:W2:Y:S01]  /*350f0*/  LDC R5, c[0x0][0x3a0] ;  /* 0x0000e800ff057b82 */ /* 0x000ea20000000800 */
        /* <DEDUP_REMOVED lines=8> */
[----:B--2---:R-:W-:-:S03]  /*35180*/  IMAD.WIDE R164, R2, 0x4, R8 ;  /* 0x0000000402a47825 */ /* 0x004fc600078e0208 */
[----:B------:R-:W2:Y:S01]  /*35190*/  LDL.LU.64 R8, [R1+0x5c8] ;  /* 0x0005c80001087983 */ /* 0x000ea20000300a00 */
[----:B------:R-:W-:Y:S01]  /*351a0*/  ISETP.GE.U32.AND P2, PT, R4, 0x7ffffd55, PT ;  /* 0x7ffffd550400780c */ /* 0x000fe20003f46070 */
[----:B------:R-:W-:Y:S02]  /*351b0*/  VIADD R4, R5, 0xfffffdd3 ;  /* 0xfffffdd305047836 */ /* 0x000fe40000000000 */
[----:B------:R-:W4:Y:S01]  /*351c0*/  LDC R5, c[0x0][0x3a0] ;  /* 0x0000e800ff057b82 */ /* 0x000f220000000800 */
[----:B---3--:R-:W-:Y:S01]  /*351d0*/  IMAD.WIDE R50, R2, 0x4, R50 ;  /* 0x0000000402327825 */ /* 0x008fe200078e0232 */
[----:B------:R-:W3:Y:S01]  /*351e0*/  LDL.LU.64 R176, [R1+0x5e0] ;  /* 0x0005e00001b07983 */ /* 0x000ee20000300a00 */
[----:B------:R-:W-:Y:S02]  /*351f0*/  ISETP.GE.U32.AND P5, PT, R4, 0x7ffffd54, PT ;  /* 0x7ffffd540400780c */ /* 0x000fe40003fa6070 */
[----:B-1----:R-:W-:Y:S01]  /*35200*/  VIADD R4, R6, 0xfffffdd2 ;  /* 0xfffffdd206047836 */ /* 0x002fe20000000000 */
[----:B------:R-:W-:Y:S02]  /*35210*/  LDGSTS.E [R0+0x400a8], desc[UR22][R50.64], !P6 ;  /* 0x400a800032007fae */ /* 0x000fe4000f1a1016 */
[----:B------:R-:W1:Y:S02]  /*35220*/  LDC R6, c[0x0][0x3a0] ;  /* 0x0000e800ff067b82 */ /* 0x000e640000000800 */
[----:B------:R-:W-:Y:S01]  /*35230*/  ISETP.GE.U32.AND P4, PT, R4, 0x7ffffd53, PT ;  /* 0x7ffffd530400780c */ /* 0x000fe20003f86070 */
[----:B------:R-:W-:Y:S01]  /*35240*/  LDGSTS.E [R0+0x400ac], desc[UR22][R52.64], !P2 ;  /* 0x400ac00034007fae */ /* 0x000fe2000d1a1016 */
[----:B------:R-:W-:Y:S01]  /*35250*/  IADD3 R4, PT, PT, R7, -0x22f, RZ ;  /* 0xfffffdd107047810 */ /* 0x000fe20007ffe0ff */
[----:B------:R-:W-:-:S02]  /*35260*/  IMAD.WIDE R54, R2, 0x4, R54 ;  /* 0x0000000402367825 */ /* 0x000fc400078e0236 */
[----:B------:R-:W2:Y:S01]  /*35270*/  LDL.LU.64 R178, [R1+0x5f8] ;  /* 0x0005f80001b27983 */ /* 0x000ea20000300a00 */
[----:B------:R-:W1:Y:S01]  /*35280*/  LDC R7, c[0x0][0x3a0] ;  /* 0x0000e800ff077b82 */ /* 0x000e620000000800 */
[----:B------:R-:W-:Y:S01]  /*35290*/  ISETP.GE.U32.AND P6, PT, R4, 0x7ffffd52, PT ;  /* 0x7ffffd520400780c */ /* 0x000fe20003fc6070 */
[C---:B------:R-:W-:Y:S01]  /*352a0*/  IMAD.WIDE R56, R2.reuse, 0x4, R56 ;  /* 0x0000000402387825 */ /* 0x040fe200078e0238 */
[----:B------:R-:W-:Y:S03]  /*352b0*/  LDGSTS.E [R0+0x400b0], desc[UR22][R54.64], !P5 ;  /* 0x400b000036007fae */ /* 0x000fe6000e9a1016 */
[----:B------:R-:W-:Y:S01]  /*352c0*/  IMAD.WIDE R58, R2, 0x4, R58 ;  /* 0x00000004023a7825 */ /* 0x000fe200078e023a */
[----:B------:R-:W-:Y:S03]  /*352d0*/  LDGSTS.E [R0+0x400b4], desc[UR22][R56.64], !P4 ;  /* 0x400b400038007fae */ /* 0x000fe6000e1a1016 */
[----:B----4-:R-:W-:Y:S01]  /*352e0*/  VIADD R4, R5, 0xfffffdd0 ;  /* 0xfffffdd005047836 */ /* 0x010fe20000000000 */
[----:B------:R-:W4:Y:S01]  /*352f0*/  LDL.LU.64 R180, [R1+0x608] ;  /* 0x0006080001b47983 */ /* 0x000f220000300a00 */
[----:B------:R-:W1:Y:S03]  /*35300*/  LDC R5, c[0x0][0x3a0] ;  /* 0x0000e800ff057b82 */ /* 0x000e660000000800 */
[----:B------:R-:W-:Y:S01]  /*35310*/  ISETP.GE.U32.AND P2, PT, R4, 0x7ffffd51, PT ;  /* 0x7ffffd510400780c */ /* 0x000fe20003f46070 */
[----:B-1----:R-:W-:Y:S01]  /*35320*/  VIADD R4, R6, 0xfffffdcf ;  /* 0xfffffdcf06047836 */ /* 0x002fe20000000000 */
[----:B------:R-:W-:Y:S03]  /*35330*/  LDGSTS.E [R0+0x400b8], desc[UR22][R58.64], !P6 ;  /* 0x400b80003a007fae */ /* 0x000fe6000f1a1016 */
[----:B------:R-:W1:Y:S01]  /*35340*/  LDC R6, c[0x0][0x3a0] ;  /* 0x0000e800ff067b82 */ /* 0x000e620000000800 */
[----:B------:R-:W-:Y:S01]  /*35350*/  ISETP.GE.U32.AND P5, PT, R4, 0x7ffffd50, PT ;  /* 0x7ffffd500400780c */ /* 0x000fe20003fa6070 */
[----:B------:R-:W-:Y:S01]  /*35360*/  IMAD.WIDE R60, R2, 0x4, R60 ;  /* 0x00000004023c7825 */ /* 0x000fe200078e023c */
[----:B------:R-:W2:Y:S01]  /*35370*/  LDL.LU.64 R182, [R1+0x620] ;  /* 0x0006200001b67983 */ /* 0x000ea20000300a00 */
[----:B------:R-:W-:-:S04]  /*35380*/  IADD3 R4, PT, PT, R7, -0x232, RZ ;  /* 0xfffffdce07047810 */ /* 0x000fc80007ffe0ff */
[----:B------:R-:W1:Y:S01]  /*35390*/  LDC R7, c[0x0][0x3a0] ;  /* 0x0000e800ff077b82 */ /* 0x000e620000000800 */
[----:B------:R-:W-:Y:S01]  /*353a0*/  ISETP.GE.U32.AND P4, PT, R4, 0x7ffffd4f, PT ;  /* 0x7ffffd4f0400780c */ /* 0x000fe20003f86070 */
[----:B------:R-:W-:Y:S01]  /*353b0*/  LDGSTS.E [R0+0x400bc], desc[UR22][R60.64], !P2 ;  /* 0x400bc0003c007fae */ /* 0x000fe2000d1a1016 */
[----:B------:R-:W-:-:S03]  /*353c0*/  IMAD.WIDE R64, R2, 0x4, R64 ;  /* 0x0000000402407825 */ /* 0x000fc600078e0240 */
[----:B------:R-:W-:Y:S01]  /*353d0*/  LDGSTS.E [R0+0x400c0], desc[UR22][R62.64], !P5 ;  /* 0x400c00003e007fae */ /* 0x000fe2000e9a1016 */
[----:B------:R-:W-:Y:S02]  /*353e0*/  VIADD R4, R5, 0xfffffdcd ;  /* 0xfffffdcd05047836 */ /* 0x000fe40000000000 */
[----:B------:R-:W1:Y:S03]  /*353f0*/  LDC R5, c[0x0][0x3a0] ;  /* 0x0000e800ff057b82 */ /* 0x000e660000000800 */
[----:B------:R-:W-:Y:S02]  /*35400*/  ISETP.GE.U32.AND P6, PT, R4, 0x7ffffd4e, PT ;  /* 0x7ffffd4e0400780c */ /* 0x000fe40003fc6070 */
[----:B------:R-:W-:Y:S01]  /*35410*/  LDGSTS.E [R0+0x400c4], desc[UR22][R64.64], !P4 ;  /* 0x400c400040007fae */ /* 0x000fe2000e1a1016 */
[----:B-1----:R-:W-:Y:S02]  /*35420*/  VIADD R4, R6, 0xfffffdcc ;  /* 0xfffffdcc06047836 */ /* 0x002fe40000000000 */
[----:B------:R-:W1:Y:S03]  /*35430*/  LDC R6, c[0x0][0x3a0] ;  /* 0x0000e800ff067b82 */ /* 0x000e660000000800 */
[----:B------:R-:W-:-:S02]  /*35440*/  ISETP.GE.U32.AND P2, PT, R4, 0x7ffffd4d, PT ;  /* 0x7ffffd4d0400780c */ /* 0x000fc40003f46070 */
[----:B------:R-:W-:-:S03]  /*35450*/  IADD3 R4, PT, PT, R7, -0x235, RZ ;  /* 0xfffffdcb07047810 */ /* 0x000fc60007ffe0ff */
[----:B------:R-:W1:Y:S01]  /*35460*/  LDC R7, c[0x0][0x3a0] ;  /* 0x0000e800ff077b82 */ /* 0x000e620000000800 */
[----:B------:R-:W-:Y:S01]  /*35470*/  ISETP.GE.U32.AND P5, PT, R4, 0x7ffffd4c, PT ;  /* 0x7ffffd4c0400780c */ /* 0x000fe20003fa6070 */
[----:B------:R-:W-:-:S06]  /*35480*/  VIADD R4, R5, 0xfffffdca ;  /* 0xfffffdca05047836 */ /* 0x000fcc0000000000 */
[----:B------:R-:W1:Y:S01]  /*35490*/  LDC R5, c[0x0][0x3a0] ;  /* 0x0000e800ff057b82 */ /* 0x000e620000000800 */
[----:B------:R-:W-:Y:S01]  /*354a0*/  ISETP.GE.U32.AND P4, PT, R4, 0x7ffffd4b, PT ;  /* 0x7ffffd4b0400780c */ /* 0x000fe20003f86070 */
[----:B-1----:R-:W-:-:S06]  /*354b0*/  VIADD R4, R6, 0xfffffdc9 ;  /* 0xfffffdc906047836 */ /* 0x002fcc0000000000 */
[----:B------:R-:W1:Y:S01]  /*354c0*/  LDC R6, c[0x0][0x3a0] ;  /* 0x0000e800ff067b82 */ /* 0x000e620000000800 */
[----:B------:R-:W-:-:S04]  /*354d0*/  IMAD.WIDE R66, R2, 0x4, R66 ;  /* 0x0000000402427825 */ /* 0x000fc800078e0242 */
[----:B------:R-:W-:Y:S01]  /*354e0*/  IMAD.WIDE R68, R2, 0x4, R68 ;  /* 0x0000000402447825 */ /* 0x000fe200078e0244 */
[----:B------:R-:W-:Y:S01]  /*354f0*/  LDGSTS.E [R0+0x400c8], desc[UR22][R66.64], !P6 ;  /* 0x400c800042007fae */ /* 0x000fe2000f1a1016 */
[----:B------:R-:W-:Y:S02]  /*35500*/  ISETP.GE.U32.AND P6, PT, R4, 0x7ffffd4a, PT ;  /* 0x7ffffd4a0400780c */ /* 0x000fe40003fc6070 */
[----:B------:R-:W-:Y:S01]  /*35510*/  IADD3 R4, PT, PT, R7, -0x238, RZ ;  /* 0xfffffdc807047810 */ /* 0x000fe20007ffe0ff */
[----:B------:R-:W-:Y:S01]  /*35520*/  LDGSTS.E [R0+0x400cc], desc[UR22][R68.64], !P2 ;  /* 0x400cc00044007fae */ /* 0x000fe2000d1a1016 */
[----:B------:R-:W1:Y:S01]  /*35530*/  LDC R7, c[0x0][0x3a0] ;  /* 0x0000e800ff077b82 */ /* 0x000e620000000800 */
[----:B------:R-:W-:Y:S01]  /*35540*/  IMAD.WIDE R70, R2, 0x4, R70 ;  /* 0x0000000402467825 */ /* 0x000fe200078e0246 */
[----:B------:R-:W-:-:S03]  /*35550*/  ISETP.GE.U32.AND P2, PT, R4, 0x7ffffd49, PT ;  /* 0x7ffffd490400780c */ /* 0x000fc60003f46070 */
[----:B------:R-:W-:Y:S01]  /*35560*/  VIADD R4, R5, 0xfffffdc7 ;  /* 0xfffffdc705047836 */ /* 0x000fe20000000000 */
[----:B------:R-:W-:Y:S02]  /*35570*/  LDGSTS.E [R0+0x400d0], desc[UR22][R70.64], !P5 ;  /* 0x400d000046007fae */ /* 0x000fe4000e9a1016 */
[----:B------:R-:W1:Y:S02]  /*35580*/  LDC R5, c[0x0][0x3a0] ;  /* 0x0000e800ff057b82 */ /* 0x000e640000000800 */
[----:B------:R-:W-:Y:S01]  /*35590*/  ISETP.GE.U32.AND P5, PT, R4, 0x7ffffd48, PT ;  /* 0x7ffffd480400780c */ /* 0x000fe20003fa6070 */
[----:B------:R-:W-:Y:S01]  /*355a0*/  LDGSTS.E [R0+0x400d4], desc[UR22][R72.64], !P4 ;  /* 0x400d400048007fae */ /* 0x000fe2000e1a1016 */
[----:B-1----:R-:W-:-:S04]  /*355b0*/  VIADD R4, R6, 0xfffffdc6 ;  /* 0xfffffdc606047836 */ /* 0x002fc80000000000 */
[----:B------:R-:W1:Y:S01]  /*355c0*/  LDC R6, c[0x0][0x3a0] ;  /* 0x0000e800ff067b82 */ /* 0x000e620000000800 */
[----:B------:R-:W-:Y:S01]  /*355d0*/  IMAD.WIDE R74, R2, 0x4, R74 ;  /* 0x00000004024a7825 */ /* 0x000fe200078e024a */
[----:B------:R-:W-:-:S03]  /*355e0*/  ISETP.GE.U32.AND P4, PT, R4, 0x7ffffd47, PT ;  /* 0x7ffffd470400780c */ /* 0x000fc60003f86070 */
[----:B------:R-:W-:Y:S01]  /*355f0*/  IMAD.WIDE R76, R2, 0x4, R76 ;  /* 0x00000004024c7825 */ /* 0x000fe200078e024c */
[----:B------:R-:W-:Y:S01]  /*35600*/  LDGSTS.E [R0+0x400d8], desc[UR22][R74.64], !P6 ;  /* 0x400d80004a007fae */ /* 0x000fe2000f1a1016 */
[----:B------:R-:W-:Y:S02]  /*35610*/  IADD3 R4, PT, PT, R7, -0x23b, RZ ;  /* 0xfffffdc507047810 */ /* 0x000fe40007ffe0ff */
[----:B------:R-:W1:Y:S01]  /*35620*/  LDC R7, c[0x0][0x3a0] ;  /* 0x0000e800ff077b82 */ /* 0x000e620000000800 */
[----:B------:R-:W-:Y:S01]  /*35630*/  LDGSTS.E [R0+0x400dc], desc[UR22][R76.64], !P2 ;  /* 0x400dc0004c007fae */ /* 0x000fe2000d1a1016 */
[----:B------:R-:W-:Y:S01]  /*35640*/  ISETP.GE.U32.AND P6, PT, R4, 0x7ffffd46, PT ;  /* 0x7ffffd460400780c */ /* 0x000fe20003fc6070 */
[----:B------:R-:W-:-:S05]  /*35650*/  VIADD R4, R5, 0xfffffdc4 ;  /* 0xfffffdc405047836 */ /* 0x000fca0000000000 */
[----:B------:R-:W3:Y:S01]  /*35660*/  LDC R5, c[0x0][0x3a0] ;  /* 0x0000e800ff057b82 */ /* 0x000ee20000000800 */
        /* <DEDUP_REMOVED lines=9> */
[----:B------:R-:W1:Y:S02]  /*35700*/  LDC R7, c[0x0][0x3a0] ;  /* 0x0000e800ff077b82 */ /* 0x000e640000000800 */
[----:B------:R-:W-:Y:S01]  /*35710*/  ISETP.GE.U32.AND P4, PT, R4, 0x7ffffd43, PT ;  /* 0x7ffffd430400780c */ /* 0x000fe20003f86070 */
[----:B------:R-:W-:Y:S01]  /*35720*/  LDGSTS.E [R0+0x400e8], desc[UR22][R82.64], !P6 ;  /* 0x400e800052007fae */ /* 0x000fe2000f1a1016 */
[----:B---3--:R-:W-:-:S04]  /*35730*/  VIADD R4, R5, 0xfffffdc1 ;  /* 0xfffffdc105047836 */ /* 0x008fc80000000000 */
        /* <DEDUP_REMOVED lines=10> */
[----:B------:R-:W2:Y:S01]  /*357e0*/  LDC R7, c[0x0][0x3a0] ;  /* 0x0000e800ff077b82 */ /* 0x000ea20000000800 */
[----:B------:R-:W-:Y:S01]  /*357f0*/  IMAD.WIDE R88, R2, 0x4, R88 ;  /* 0x0000000402587825 */ /* 0x000fe200078e0258 */
[----:B------:R-:W-:-:S03]  /*35800*/  ISETP.GE.U32.AND P5, PT, R4, 0x7ffffd40, PT ;  /* 0x7ffffd400400780c */ /* 0x000fc60003fa6070 */
[----:B---3--:R-:W-:Y:S01]  /*35810*/  VIADD R4, R5, 0xfffffdbe ;  /* 0xfffffdbe05047836 */ /* 0x008fe20000000000 */
[----:B------:R-:W-:Y:S02]  /*35820*/  LDGSTS.E [R0+0x400f4], desc[UR22][R88.64], !P4 ;  /* 0x400f400058007fae */ /* 0x000fe4000e1a1016 */
[----:B------:R-:W3:Y:S02]  /*35830*/  LDC R5, c[0x0][0x3a0] ;  /* 0x0000e800ff057b82 */ /* 0x000ee40000000800 */
[----:B------:R-:W-:Y:S01]  /*35840*/  ISETP.GE.U32.AND P4, PT, R4, 0x7ffffd3f, PT ;  /* 0x7ffffd3f0400780c */ /* 0x000fe20003f86070 */
[----:B-1----:R-:W-:-:S05]  /*35850*/  VIADD R4, R6, 0xfffffdbd ;  /* 0xfffffdbd06047836 */ /* 0x002fca0000000000 */
[----:B------:R-:W1:Y:S01]  /*35860*/  LDC R6, c[0x0][0x3a0] ;  /* 0x0000e800ff067b82 */ /* 0x000e620000000800 */
[----:B------:R-:W-:-:S05]  /*35870*/  IMAD.WIDE R90, R2, 0x4, R90 ;  /* 0x00000004025a7825 */ /* 0x000fca00078e025a */
[----:B------:R-:W-:Y:S01]  /*35880*/  LDGSTS.E [R0+0x400f8], desc[UR22][R90.64], !P6 ;  /* 0x400f80005a007fae */ /* 0x000fe2000f1a1016 */
[----:B------:R-:W-:Y:S02]  /*35890*/  ISETP.GE.U32.AND P6, PT, R4, 0x7ffffd3e, PT ;  /* 0x7ffffd3e0400780c */ /* 0x000fe40003fc6070 */
[----:B--2---:R-:W-:Y:S01]  /*358a0*/  IADD3 R4, PT, PT, R7, -0x244, RZ ;  /* 0xfffffdbc07047810 */ /* 0x004fe20007ffe0ff */
[----:B------:R-:W-:Y:S01]  /*358b0*/  LDGSTS.E [R0+0x400fc], desc[UR22][R92.64], !P2 ;  /* 0x400fc0005c007fae */ /* 0x000fe2000d1a1016 */
[----:B------:R-:W2:Y:S01]  /*358c0*/  LDC R7, c[0x0][0x3a0] ;  /* 0x0000e800ff077b82 */ /* 0x000ea20000000800 */
[----:B------:R-:W-:Y:S01]  /*358d0*/  IMAD.WIDE R94, R2, 0x4, R94 ;  /* 0x00000004025e7825 */ /* 0x000fe200078e025e */
[----:B------:R-:W-:-:S03]  /*358e0*/  ISETP.GE.U32.AND P2, PT, R4, 0x7ffffd3d, PT ;  /* 0x7ffffd3d0400780c */ /* 0x000fc60003f46070 */
[----:B------:R-:W-:Y:S01]  /*358f0*/  IMAD.WIDE R174, R2, 0x4, R8 ;  /* 0x0000000402ae7825 */ /* 0x000fe200078e0208 */
[----:B------:R-:W-:Y:S04]  /*35900*/  LDGSTS.E [R0+0x40100], desc[UR22][R94.64], !P5 ;  /* 0x401000005e007fae */ /* 0x000fe8000e9a1016 */
[----:B------:R-:W4:Y:S04]  /*35910*/  LDL.LU.64 R8, [R1+0x640] ;  /* 0x0006400001087983 */ /* 0x000f280000300a00 */
        /* <DEDUP_REMOVED lines=25> */
[----:B------:R-:W4:Y:S01]  /*35ab0*/  LDL.LU.64 R246, [R1+0x810] ;  /* 0x0008100001f67983 */ /* 0x000f220000300a00 */
[----:B---3--:R-:W-:-:S02]  /*35ac0*/  VIADD R4, R5, 0xfffffdbb ;  /* 0xfffffdbb05047836 */ /* 0x008fc40000000000 */
[----:B------:R-:W3:Y:S01]  /*35ad0*/  LDC R5, c[0x0][0x3a0] ;  /* 0x0000e800ff057b82 */ /* 0x000ee20000000800 */
[----:B------:R-:W-:Y:S01]  /*35ae0*/  IMAD.WIDE R96, R2, 0x4, R96 ;  /* 0x0000000402607825 */ /* 0x000fe200078e0260 */
[----:B------:R-:W4:Y:S01]  /*35af0*/  LDL.LU.64 R250, [R1+0x498] ;  /* 0x0004980001fa7983 */ /* 0x000f220000300a00 */
[----:B------:R-:W-:Y:S02]  /*35b00*/  ISETP.GE.U32.AND P5, PT, R4, 0x7ffffd3c, PT ;  /* 0x7ffffd3c0400780c */ /* 0x000fe40003fa6070 */
[----:B-1----:R-:W-:Y:S01]  /*35b10*/  VIADD R4, R6, 0xfffffdba ;  /* 0xfffffdba06047836 */ /* 0x002fe20000000000 */
[----:B------:R-:W-:Y:S02]  /*35b20*/  LDGSTS.E [R0+0x40104], desc[UR22][R96.64], !P4 ;  /* 0x4010400060007fae */ /* 0x000fe4000e1a1016 */
[----:B------:R-:W1:Y:S01]  /*35b30*/  LDC R6, c[0x0][0x3a0] ;  /* 0x0000e800ff067b82 */ /* 0x000e620000000800 */
[----:B------:R-:W-:Y:S01]  /*35b40*/  IMAD.WIDE R98, R2, 0x4, R98 ;  /* 0x0000000402627825 */ /* 0x000fe200078e0262 */
[----:B------:R-:W-:Y:S01]  /*35b50*/  ISETP.GE.U32.AND P4, PT, R4, 0x7ffffd3b, PT ;  /* 0x7ffffd3b0400780c */ /* 0x000fe20003f86070 */
[----:B------:R-:W4:Y:S01]  /*35b60*/  LDL.LU.64 R242, [R1+0x488] ;  /* 0x0004880001f27983 */ /* 0x000f220000300a00 */
[----:B--2---:R-:W-:Y:S01]  /*35b70*/  IADD3 R4, PT, PT, R7, -0x247, RZ ;  /* 0xfffffdb907047810 */ /* 0x004fe20007ffe0ff */
[----:B------:R-:W-:-:S02]  /*35b80*/  IMAD.WIDE R100, R2, 0x4, R100 ;  /* 0x0000000402647825 */ /* 0x000fc400078e0264 */
[----:B------:R-:W-:Y:S01]  /*35b90*/  LDGSTS.E [R0+0x40108], desc[UR22][R98.64], !P6 ;  /* 0x4010800062007fae */ /* 0x000fe2000f1a1016 */
[----:B------:R-:W2:Y:S01]  /*35ba0*/  LDC R7, c[0x0][0x3a0] ;  /* 0x0000e800ff077b82 */ /* 0x000ea20000000800 */
[----:B------:R-:W-:Y:S02]  /*35bb0*/  ISETP.GE.U32.AND P6, PT, R4, 0x7ffffd3a, PT ;  /* 0x7ffffd3a0400780c */ /* 0x000fe40003fc6070 */
[----:B------:R-:W-:Y:S01]  /*35bc0*/  LDGSTS.E [R0+0x4010c], desc[UR22][R100.64], !P2 ;  /* 0x4010c00064007fae */ /* 0x000fe2000d1a1016 */
[----:B------:R-:W-:-:S03]  /*35bd0*/  IMAD.WIDE R104, R2, 0x4, R104 ;  /* 0x0000000402687825 */ /* 0x000fc600078e0268 */
[----:B------:R-:W-:Y:S01]  /*35be0*/  LDGSTS.E [R0+0x40110], desc[UR22][R102.64], !P5 ;  /* 0x4011000066007fae */ /* 0x000fe2000e9a1016 */
[----:B---3--:R-:W-:Y:S02]  /*35bf0*/  VIADD R4, R5, 0xfffffdb8 ;  /* 0xfffffdb805047836 */ /* 0x008fe40000000000 */
[----:B------:R-:W3:Y:S01]  /*35c00*/  LDC R5, c[0x0][0x3a0] ;  /* 0x0000e800ff057b82 */ /* 0x000ee20000000800 */
[----:B------:R-:W-:Y:S02]  /*35c10*/  LDGSTS.E [R0+0x40114], desc[UR22][R104.64], !P4 ;  /* 0x4011400068007fae */ /* 0x000fe4000e1a1016 */
[----:B------:R-:W-:Y:S01]  /*35c20*/  ISETP.GE.U32.AND P2, PT, R4, 0x7ffffd39, PT ;  /* 0x7ffffd390400780c */ /* 0x000fe20003f46070 */
[----:B------:R-:W-:Y:S01]  /*35c30*/  IMAD.WIDE R106, R2, 0x4, R106 ;  /* 0x00000004026a7825 */ /* 0x000fe200078e026a */
[----:B------:R-:W4:Y:S03]  /*35c40*/  LDL.LU.64 R248, [R1+0x478] ;  /* 0x0004780001f87983 */ /* 0x000f260000300a00 */
[----:B-1----:R-:W-:Y:S01]  /*35c50*/  VIADD R4, R6, 0xfffffdb7 ;  /* 0xfffffdb706047836 */ /* 0x002fe20000000000 */
[----:B------:R-:W-:Y:S01]  /*35c60*/  LDGSTS.E [R0+0x40118], desc[UR22][R106.64], !P6 ;  /* 0x401180006a007fae */ /* 0x000fe2000f1a1016 */
[----:B------:R-:W1:Y:S03]  /*35c70*/  LDC R6, c[0x0][0x3a0] ;  /* 0x0000e800ff067b82 */ /* 0x000e660000000800 */
[----:B------:R-:W-:Y:S01]  /*35c80*/  ISETP.GE.U32.AND P5, PT, R4, 0x7ffffd38, PT ;  /* 0x7ffffd380400780c */ /* 0x000fe20003fa6070 */
[----:B------:R-:W-:Y:S01]  /*35c90*/  IMAD.WIDE R108, R2, 0x4, R108 ;  /* 0x00000004026c7825 */ /* 0x000fe200078e026c */
[----:B--2---:R-:W-:Y:S01]  /*35ca0*/  IADD3 R4, PT, PT, R7, -0x24a, RZ ;  /* 0xfffffdb607047810 */ /* 0x004fe20007ffe0ff */
[----:B------:R-:W2:Y:S02]  /*35cb0*/  LDL.LU.64 R244, [R1+0x468] ;  /* 0x0004680001f47983 */ /* 0x000ea40000300a00 */
[----:B------:R-:W1:Y:S01]  /*35cc0*/  LDC R7, c[0x0][0x3a0] ;  /* 0x0000e800ff077b82 */ /* 0x000e620000000800 */
[----:B------:R-:W-:Y:S01]  /*35cd0*/  ISETP.GE.U32.AND P4, PT, R4, 0x7ffffd37, PT ;  /* 0x7ffffd370400780c */ /* 0x000fe20003f86070 */
[----:B------:R-:W-:Y:S01]  /*35ce0*/  LDGSTS.E [R0+0x4011c], desc[UR22][R108.64], !P2 ;  /* 0x4011c0006c007fae */ /* 0x000fe2000d1a1016 */
[----:B---3--:R-:W-:-:S03]  /*35cf0*/  VIADD R4, R5, 0xfffffdb5 ;  /* 0xfffffdb505047836 */ /* 0x008fc60000000000 */
[----:B------:R-:W3:Y:S02]  /*35d00*/  LDL.LU.64 R238, [R1+0x450] ;  /* 0x0004500001ee7983 */ /* 0x000ee40000300a00 */
[----:B------:R-:W1:Y:S01]  /*35d10*/  LDC R5, c[0x0][0x3a0] ;  /* 0x0000e800ff057b82 */ /* 0x000e620000000800 */
[----:B------:R-:W-:Y:S01]  /*35d20*/  ISETP.GE.U32.AND P6, PT, R4, 0x7ffffd36, PT ;  /* 0x7ffffd360400780c */ /* 0x000fe20003fc6070 */
[----:B------:R-:W-:Y:S01]  /*35d30*/  IMAD.WIDE R110, R2, 0x4, R110 ;  /* 0x00000004026e7825 */ /* 0x000fe200078e026e */
[----:B------:R-:W2:Y:S03]  /*35d40*/  LDL.LU.64 R240, [R1+0x3f8] ;  /* 0x0003f80001f07983 */ /* 0x000ea60000300a00 */
[----:B-1----:R-:W-:Y:S01]  /*35d50*/  VIADD R4, R6, 0xfffffdb4 ;  /* 0xfffffdb406047836 */ /* 0x002fe20000000000 */
[----:B------:R-:W-:Y:S01]  /*35d60*/  LDGSTS.E [R0+0x40120], desc[UR22][R110.64], !P5 ;  /* 0x401200006e007fae */ /* 0x000fe2000e9a1016 */
[----:B------:R-:W1:Y:S03]  /*35d70*/  LDC R6, c[0x0][0x3a0] ;  /* 0x0000e800ff067b82 */ /* 0x000e660000000800 */
[----:B------:R-:W-:Y:S01]  /*35d80*/  ISETP.GE.U32.AND P2, PT, R4, 0x7ffffd35, PT ;  /* 0x7ffffd350400780c */ /* 0x000fe20003f46070 */
[----:B------:R-:W-:Y:S01]  /*35d90*/  LDGSTS.E [R0+0x40124], desc[UR22][R112.64], !P4 ;  /* 0x4012400070007fae */ /* 0x000fe2000e1a1016 */
[----:B------:R-:W-:-:S03]  /*35da0*/  IADD3 R4, PT, PT, R7, -0x24d, RZ ;  /* 0xfffffdb307047810 */ /* 0x000fc60007ffe0ff */
[----:B------:R-:W1:Y:S01]  /*35db0*/  LDC R7, c[0x0][0x3a0] ;  /* 0x0000e800ff077b82 */ /* 0x000e620000000800 */
[----:B------:R-:W-:Y:S01]  /*35dc0*/  IMAD.WIDE R114, R2, 0x4, R114 ;  /* 0x0000000402727825 */ /* 0x000fe200078e0272 */
[----:B------:R-:W-:Y:S01]  /*35dd0*/  ISETP.GE.U32.AND P5, PT, R4, 0x7ffffd34, PT ;  /* 0x7ffffd340400780c */ /* 0x000fe20003fa6070 */
[----:B------:R-:W2:Y:S02]  /*35de0*/  LDL.LU.64 R42, [R1+0x3e0] ;  /* 0x0003e000012a7983 */ /* 0x000ea40000300a00 */
[----:B------:R-:W-:Y:S02]  /*35df0*/  VIADD R4, R5, 0xfffffdb2 ;  /* 0xfffffdb205047836 */ /* 0x000fe40000000000 */
[----:B------:R-:W-:Y:S01]  /*35e00*/  LDGSTS.E [R0+0x40128], desc[UR22][R114.64], !P6 ;  /* 0x4012800072007fae */ /* 0x000fe2000f1a1016 */
[----:B------:R-:W1:Y:S02]  /*35e10*/  LDC R5, c[0x0][0x3a0] ;  /* 0x0000e800ff057b82 */ /* 0x000e640000000800 */
[----:B------:R-:W-:Y:S01]  /*35e20*/  ISETP.GE.U32.AND P4, PT, R4, 0x7ffffd33, PT ;  /* 0x7ffffd330400780c */ /* 0x000fe20003f86070 */
[----:B-1----:R-:W-:-:S05]  /*35e30*/  VIADD R4, R6, 0xfffffdb1 ;  /* 0xfffffdb106047836 */ /* 0x002fca0000000000 */
[----:B------:R-:W1:Y:S01]  /*35e40*/  LDC R6, c[0x0][0x3a0] ;  /* 0x0000e800ff067b82 */ /* 0x000e620000000800 */
[----:B------:R-:W-:Y:S01]  /*35e50*/  IMAD.WIDE R116, R2, 0x4, R116 ;  /* 0x0000000402747825 */ /* 0x000fe200078e0274 */
[----:B------:R-:W-:Y:S02]  /*35e60*/  ISETP.GE.U32.AND P6, PT, R4, 0x7ffffd32, PT ;  /* 0x7ffffd320400780c */ /* 0x000fe40003fc6070 */
[----:B------:R-:W-:Y:S02]  /*35e70*/  IADD3 R4, PT, PT, R7, -0x250, RZ ;  /* 0xfffffdb007047810 */ /* 0x000fe40007ffe0ff */
[----:B------:R-:W-:Y:S02]  /*35e80*/  LDGSTS.E [R0+0x4012c], desc[UR22][R116.64], !P2 ;  /* 0x4012c00074007fae */ /* 0x000fe4000d1a1016 */
[----:B------:R-:W1:Y:S01]  /*35e90*/  LDC R7, c[0x0][0x3a0] ;  /* 0x0000e800ff077b82 */ /* 0x000e620000000800 */
[----:B------:R-:W-:Y:S01]  /*35ea0*/  IMAD.WIDE R118, R2, 0x4, R118 ;  /* 0x0000000402767825 */ /* 0x000fe200078e0276 */
[----:B------:R-:W-:-:S03]  /*35eb0*/  ISETP.GE.U32.AND P2, PT, R4, 0x7ffffd31, PT ;  /* 0x7ffffd310400780c */ /* 0x000fc60003f46070 */
[----:B------:R-:W-:Y:S01]  /*35ec0*/  VIADD R4, R5, 0xfffffdaf ;  /* 0xfffffdaf05047836 */ /* 0x000fe20000000000 */
[----:B------:R-:W-:Y:S02]  /*35ed0*/  LDGSTS.E [R0+0x40130], desc[UR22][R118.64], !P5 ;  /* 0x4013000076007fae */ /* 0x000fe4000e9a1016 */
[----:B------:R-:W1:Y:S02]  /*35ee0*/  LDC R5, c[0x0][0x3a0] ;  /* 0x0000e800ff057b82 */ /* 0x000e640000000800 */
[----:B------:R-:W-:Y:S01]  /*35ef0*/  ISETP.GE.U32.AND P5, PT, R4, 0x7ffffd30, PT ;  /* 0x7ffffd300400780c */ /* 0x000fe20003fa6070 */
[----:B-1----:R-:W-:-:S05]  /*35f00*/  VIADD R4, R6, 0xfffffdae ;  /* 0xfffffdae06047836 */ /* 0x002fca0000000000 */
[----:B------:R-:W1:Y:S01]  /*35f10*/  LDC R6, c[0x0][0x3a0] ;  /* 0x0000e800ff067b82 */ /* 0x000e620000000800 */
[----:B------:R-:W-:-:S05]  /*35f20*/  IMAD.WIDE R120, R2, 0x4, R120 ;  /* 0x0000000402787825 */ /* 0x000fca00078e0278 */
        /* <DEDUP_REMOVED lines=24> */
[----:B------:R-:W4:Y:S02]  /*360b0*/  LDC R5, c[0x0][0x3a0] ;  /* 0x0000e800ff057b82 */ /* 0x000f240000000800 */
        /* <DEDUP_REMOVED lines=12> */
[----:B----4-:R-:W-:-:S05]  /*36180*/  VIADD R4, R5, 0xfffffda6 ;  /* 0xfffffda605047836 */ /* 0x010fca0000000000 */
[----:B------:R-:W4:Y:S01]  /*36190*/  LDC R5, c[0x0][0x3a0] ;  /* 0x0000e800ff057b82 */ /* 0x000f220000000800 */
        /* <DEDUP_REMOVED lines=9> */
[----:B------:R-:W2:Y:S02]  /*36230*/  LDC R7, c[0x0][0x3a0] ;  /* 0x0000e800ff077b82 */ /* 0x000ea40000000800 */
[----:B------:R-:W-:Y:S01]  /*36240*/  ISETP.GE.U32.AND P2, PT, R4, 0x7ffffd25, PT ;  /* 0x7ffffd250400780c */ /* 0x000fe20003f46070 */
[----:B------:R-:W-:Y:S01]  /*36250*/  LDGSTS.E [R0+0x40160], desc[UR22][R154.64], !P5 ;  /* 0x401600009a007fae */ /* 0x000fe2000e9a1016 */
[----:B----4-:R-:W-:-:S04]  /*36260*/  VIADD R4, R5, 0xfffffda3 ;  /* 0xfffffda305047836 */ /* 0x010fc80000000000 */
        /* <DEDUP_REMOVED lines=8> */
[----:B--2---:R-:W-:Y:S01]  /*362f0*/  IADD3 R4, PT, PT, R7, -0x25f, RZ ;  /* 0xfffffda107047810 */ /* 0x004fe20007ffe0ff */
[----:B------:R-:W-:Y:S01]  /*36300*/  LDGSTS.E [R0+0x40168], desc[UR22][R158.64], !P6 ;  /* 0x401680009e007fae */ /* 0x000fe2000f1a1016 */
[----:B------:R-:W2:Y:S01]  /*36310*/  LDC R7, c[0x0][0x3a0] ;  /* 0x0000e800ff077b82 */ /* 0x000ea20000000800 */
[----:B------:R-:W-:Y:S01]  /*36320*/  IMAD.WIDE R160, R2, 0x4, R160 ;  /* 0x0000000402a07825 */ /* 0x000fe200078e02a0 */
[----:B------:R-:W-:-:S03]  /*36330*/  ISETP.GE.U32.AND P6, PT, R4, 0x7ffffd22, PT ;  /* 0x7ffffd220400780c */ /* 0x000fc60003fc6070 */
[----:B----4-:R-:W-:Y:S01]  /*36340*/  VIADD R4, R5, 0xfffffda0 ;  /* 0xfffffda005047836 */ /* 0x010fe20000000000 */
[----:B------:R-:W-:Y:S02]  /*36350*/  LDGSTS.E [R0+0x4016c], desc[UR22][R160.64], !P2 ;  /* 0x4016c000a0007fae */ /* 0x000fe4000d1a1016 */
[----:B------:R-:W4:Y:S02]  /*36360*/  LDC R5, c[0x0][0x3a0] ;  /* 0x0000e800ff057b82 */ /* 0x000f240000000800 */
        /* <DEDUP_REMOVED lines=17> */
[----:B------:R-:W-:Y:S02]  /*36480*/  IMAD.WIDE R236, R135, 0x4, R246 ;  /* 0x0000000487ec7825 */ /* 0x000fe400078e02f6 */
[----:B------:R-:W3:Y:S02]  /*36490*/  LDL.LU.64 R246, [R1+0x398] ;  /* 0x0003980001f67983 */ /* 0x000ee40000300a00 */
[C---:B------:R-:W-:Y:S02]  /*364a0*/  IMAD.WIDE R168, R2.reuse, 0x4, R168 ;  /* 0x0000000402a87825 */ /* 0x040fe400078e02a8 */
[----:B------:R-:W3:Y:S02]  /*364b0*/  LDL.LU.64 R40, [R1+0x340] ;  /* 0x0003400001287983 */ /* 0x000ee40000300a00 */
[----:B------:R-:W-:Y:S02]  /*364c0*/  IMAD.WIDE R170, R2, 0x4, R170 ;  /* 0x0000000402aa7825 */ /* 0x000fe400078e02aa */
[----:B------:R-:W-:Y:S01]  /*364d0*/  LDGSTS.E [R0+0x4017c], desc[UR22][R168.64], !P2 ;  /* 0x4017c000a8007fae */ /* 0x000fe2000d1a1016 */
[----:B------:R-:W-:-:S02]  /*364e0*/  ISETP.GE.U32.AND P2, PT, R4, 0x7ffffd1d, PT ;  /* 0x7ffffd1d0400780c */ /* 0x000fc40003f46070 */
        /* <DEDUP_REMOVED lines=9> */
[----:B-1----:R-:W-:Y:S01]  /*36580*/  VIADD R4, R6, 0xfffffd99 ;  /* 0xfffffd9906047836 */ /* 0x002fe20000000000 */
[----:B------:R-:W-:Y:S04]  /*36590*/  LDGSTS.E [R0+0x40188], desc[UR22][R174.64], !P6 ;  /* 0x40188000ae007fae */ /* 0x000fe8000f1a1016 */
[----:B------:R-:W1:Y:S01]  /*365a0*/  LDC R6, c[0x0][0x3a0] ;  /* 0x0000e800ff067b82 */ /* 0x000e620000000800 */
[----:B------:R-:W-:Y:S01]  /*365b0*/  IMAD.WIDE R176, R2, 0x4, R176 ;  /* 0x0000000402b07825 */ /* 0x000fe200078e02b0 */
[----:B------:R-:W-:-:S03]  /*365c0*/  ISETP.GE.U32.AND P6, PT, R4, 0x7ffffd1a, PT ;  /* 0x7ffffd1a0400780c */ /* 0x000fc60003fc6070 */
[----:B------:R-:W-:Y:S01]  /*365d0*/  IMAD.WIDE R178, R2, 0x4, R178 ;  /* 0x0000000402b27825 */ /* 0x000fe200078e02b2 */
[----:B------:R-:W-:Y:S01]  /*365e0*/  LDGSTS.E [R0+0x4018c], desc[UR22][R176.64], !P2 ;  /* 0x4018c000b0007fae */ /* 0x000fe2000d1a1016 */
[----:B--2---:R-:W-:Y:S02]  /*365f0*/  IADD3 R4, PT, PT, R7, -0x268, RZ ;  /* 0xfffffd9807047810 */ /* 0x004fe40007ffe0ff */
[----:B------:R-:W2:Y:S01]  /*36600*/  LDC R7, c[0x0][0x3a0] ;  /* 0x0000e800ff077b82 */ /* 0x000ea20000000800 */
        /* <DEDUP_REMOVED lines=8> */
[----:B------:R-:W-:-:S03]  /*36690*/  IMAD.WIDE R180, R2, 0x4, R180 ;  /* 0x0000000402b47825 */ /* 0x000fc600078e02b4 */
[----:B------:R-:W1:Y:S01]  /*366a0*/  LDC R8, c[0x0][0x3a0] ;  /* 0x0000e800ff087b82 */ /* 0x000e620000000800 */
[----:B------:R-:W-:Y:S01]  /*366b0*/  IMAD.WIDE R182, R2, 0x4, R182 ;  /* 0x0000000402b67825 */ /* 0x000fe200078e02b6 */
[----:B------:R-:W-:Y:S01]  /*366c0*/  LDGSTS.E [R0+0x40194], desc[UR22][R180.64], !P4 ;  /* 0x40194000b4007fae */ /* 0x000fe2000e1a1016 */
[----:B------:R-:W-:Y:S02]  /*366d0*/  ISETP.GE.U32.AND P4, PT, R4, 0x7ffffd17, PT ;  /* 0x7ffffd170400780c */ /* 0x000fe40003f86070 */
[----:B--2---:R-:W-:Y:S01]  /*366e0*/  IADD3 R4, PT, PT, R7, -0x26b, RZ ;  /* 0xfffffd9507047810 */ /* 0x004fe20007ffe0ff */
[----:B------:R-:W-:Y:S01]  /*366f0*/  LDGSTS.E [R0+0x40198], desc[UR22][R182.64], !P6 ;  /* 0x40198000b6007fae */ /* 0x000fe2000f1a1016 */
[----:B------:R-:W-:Y:S01]  /*36700*/  IMAD.WIDE R186, R2, 0x4, R186 ;  /* 0x0000000402ba7825 */ /* 0x000fe200078e02ba */
[----:B------:R-:W2:Y:S01]  /*36710*/  LDC R7, c[0x0][0x3a0] ;  /* 0x0000e800ff077b82 */ /* 0x000ea20000000800 */
[----:B------:R-:W-:Y:S01]  /*36720*/  ISETP.GE.U32.AND P6, PT, R4, 0x7ffffd16, PT ;  /* 0x7ffffd160400780c */ /* 0x000fe20003fc6070 */
[----:B------:R-:W-:Y:S01]  /*36730*/  LDGSTS.E [R0+0x4019c], desc[UR22][R184.64], !P2 ;  /* 0x4019c000b8007fae */ /* 0x000fe2000d1a1016 */
[----:B----4-:R-:W-:-:S03]  /*36740*/  VIADD R4, R5, 0xfffffd94 ;  /* 0xfffffd9405047836 */ /* 0x010fc60000000000 */
[----:B------:R-:W-:Y:S02]  /*36750*/  LDGSTS.E [R0+0x401a0], desc[UR22][R186.64], !P5 ;  /* 0x401a0000ba007fae */ /* 0x000fe4000e9a1016 */
[----:B------:R-:W4:Y:S01]  /*36760*/  LDC R5, c[0x0][0x3a0] ;  /* 0x0000e800ff057b82 */ /* 0x000f220000000800 */
[----:B------:R-:W-:Y:S01]  /*36770*/  ISETP.GE.U32.AND P2, PT, R4, 0x7ffffd15, PT ;  /* 0x7ffffd150400780c */ /* 0x000fe20003f46070 */
[----:B-1----:R-:W-:-:S05]  /*36780*/  VIADD R4, R6, 0xfffffd93 ;  /* 0xfffffd9306047836 */ /* 0x002fca0000000000 */
[----:B------:R-:W-:Y:S01]  /*36790*/  ISETP.GE.U32.AND P5, PT, R4, 0x7ffffd14, PT ;  /* 0x7ffffd140400780c */ /* 0x000fe20003fa6070 */
[----:B------:R-:W-:Y:S01]  /*367a0*/  IMAD.WIDE R188, R2, 0x4, R188 ;  /* 0x0000000402bc7825 */ /* 0x000fe200078e02bc */
[----:B------:R-:W-:Y:S01]  /*367b0*/  IADD3 R4, PT, PT, R8, -0x26e, RZ ;  /* 0xfffffd9208047810 */ /* 0x000fe20007ffe0ff */
[----:B------:R-:W1:Y:S02]  /*367c0*/  LDC R6, c[0x0][0x3a0] ;  /* 0x0000e800ff067b82 */ /* 0x000e640000000800 */
[----:B------:R-:W-:Y:S01]  /*367d0*/  IMAD.WIDE R190, R2, 0x4, R190 ;  /* 0x0000000402be7825 */ /* 0x000fe200078e02be */
[----:B------:R-:W-:Y:S05]  /*367e0*/  LDGSTS.E [R0+0x401a4], desc[UR22][R188.64], !P4 ;  /* 0x401a4000bc007fae */ /* 0x000fea000e1a1016 */
[----:B------:R-:W1:Y:S01]  /*367f0*/  LDC R8, c[0x0][0x3a0] ;  /* 0x0000e800ff087b82 */ /* 0x000e620000000800 */
[----:B------:R-:W-:Y:S01]  /*36800*/  ISETP.GE.U32.AND P4, PT, R4, 0x7ffffd13, PT ;  /* 0x7ffffd130400780c */ /* 0x000fe20003f86070 */
[----:B------:R-:W-:Y:S01]  /*36810*/  LDGSTS.E [R0+0x401a8], desc[UR22][R190.64], !P6 ;  /* 0x401a8000be007fae */ /* 0x000fe2000f1a1016 */
[----:B----4-:R-:W-:-:S05]  /*36820*/  VIADD R4, R5, 0xfffffd91 ;  /* 0xfffffd9105047836 */ /* 0x010fca0000000000 */
[----:B------:R-:W4:Y:S01]  /*36830*/  LDC R5, c[0x0][0x3a0] ;  /* 0x0000e800ff057b82 */ /* 0x000f220000000800 */
[----:B------:R-:W-:Y:S01]  /*36840*/  IMAD.WIDE R192, R2, 0x4, R192 ;  /* 0x0000000402c07825 */ /* 0x000fe200078e02c0 */
[----:B------:R-:W-:-:S03]  /*36850*/  ISETP.GE.U32.AND P6, PT, R4, 0x7ffffd12, PT ;  /* 0x7ffffd120400780c */ /* 0x000fc60003fc6070 */
[----:B--2---:R-:W-:Y:S01]  /*36860*/  VIADD R4, R7, 0xfffffd90 ;  /* 0xfffffd9007047836 */ /* 0x004fe20000000000 */
[----:B------:R-:W-:Y:S02]  /*36870*/  LDGSTS.E [R0+0x401ac], desc[UR22][R192.64], !P2 ;  /* 0x401ac000c0007fae */ /* 0x000fe4000d1a1016 */
[----:B------:R-:W2:Y:S02]  /*36880*/  LDC R9, c[0x0][0x3a0] ;  /* 0x0000e800ff097b82 */ /* 0x000ea40000000800 */
[----:B------:R-:W-:Y:S01]  /*36890*/  ISETP.GE.U32.AND P2, PT, R4, 0x7ffffd11, PT ;  /* 0x7ffffd110400780c */ /* 0x000fe20003f46070 */
[----:B------:R-:W-:Y:S01]  /*368a0*/  IMAD.WIDE R194, R2, 0x4, R194 ;  /* 0x0000000402c27825 */ /* 0x000fe200078e02c2 */
[----:B-1----:R-:W-:-:S04]  /*368b0*/  IADD3 R4, PT, PT, R8, -0x271, RZ ;  /* 0xfffffd8f08047810 */ /* 0x002fc80007ffe0ff */
[----:B------:R-:W-:Y:S01]  /*368c0*/  LDGSTS.E [R0+0x401b0], desc[UR22][R194.64], !P5 ;  /* 0x401b0000c2007fae */ /* 0x000fe2000e9a1016 */
[----:B------:R-:W1:Y:S01]  /*368d0*/  LDC R8, c[0x0][0x3a0] ;  /* 0x0000e800ff087b82 */ /* 0x000e620000000800 */
[----:B------:R-:W-:Y:S01]  /*368e0*/  IMAD.WIDE R196, R2, 0x4, R196 ;  /* 0x0000000402c47825 */ /* 0x000fe200078e02c4 */
[----:B------:R-:W-:-:S03]  /*368f0*/  ISETP.GE.U32.AND P5, PT, R4, 0x7ffffd10, PT ;  /* 0x7ffffd100400780c */ /* 0x000fc60003fa6070 */
[----:B------:R-:W-:Y:S01]  /*36900*/  VIADD R4, R6, 0xfffffd8e ;  /* 0xfffffd8e06047836 */ /* 0x000fe20000000000 */
[----:B------:R-:W-:Y:S02]  /*36910*/  LDGSTS.E [R0+0x401b4], desc[UR22][R196.64], !P4 ;  /* 0x401b4000c4007fae */ /* 0x000fe4000e1a1016 */
[----:B------:R-:W1:Y:S01]  /*36920*/  LDC R7, c[0x0][0x3a0] ;  /* 0x0000e800ff077b82 */ /* 0x000e620000000800 */
[----:B------:R-:W-:Y:S01]  /*36930*/  IMAD.WIDE R198, R2, 0x4, R198 ;  /* 0x0000000402c67825 */ /* 0x000fe200078e02c6 */
[----:B------:R-:W-:-:S03]  /*36940*/  ISETP.GE.U32.AND P4, PT, R4, 0x7ffffd0f, PT ;  /* 0x7ffffd0f0400780c */ /* 0x000fc60003f86070 */
[----:B----4-:R-:W-:Y:S01]  /*36950*/  VIADD R4, R5, 0xfffffd8d ;  /* 0xfffffd8d05047836 */ /* 0x010fe20000000000 */
[----:B------:R-:W-:Y:S01]  /*36960*/  LDGSTS.E [R0+0x401b8], desc[UR22][R198.64], !P6 ;  /* 0x401b8000c6007fae */ /* 0x000fe2000f1a1016 */
[----:B------:R-:W-:Y:S01]  /*36970*/  IMAD.WIDE R200, R2, 0x4, R200 ;  /* 0x0000000402c87825 */ /* 0x000fe200078e02c8 */
[----:B------:R-:W4:Y:S02]  /*36980*/  LDC R6, c[0x0][0x3a0] ;  /* 0x0000e800ff067b82 */ /* 0x000f240000000800 */
[----:B------:R-:W-:Y:S02]  /*36990*/  ISETP.GE.U32.AND P6, PT, R4, 0x7ffffd0e, PT ;  /* 0x7ffffd0e0400780c */ /* 0x000fe40003fc6070 */
[----:B--2---:R-:W-:Y:S01]  /*369a0*/  IADD3 R4, PT, PT, R9, -0x274, RZ ;  /* 0xfffffd8c09047810 */ /* 0x004fe20007ffe0ff */
[----:B------:R-:W-:Y:S01]  /*369b0*/  LDGSTS.E [R0+0x401bc], desc[UR22][R200.64], !P2 ;  /* 0x401bc000c8007fae */ /* 0x000fe2000d1a1016 */
[----:B------:R-:W-:Y:S02]  /*369c0*/  IMAD.WIDE R202, R2, 0x4, R202 ;  /* 0x0000000402ca7825 */ /* 0x000fe400078e02ca */
[----:B------:R-:W-:Y:S01]  /*369d0*/  ISETP.GE.U32.AND P2, PT, R4, 0x7ffffd0d, PT ;  /* 0x7ffffd0d0400780c */ /* 0x000fe20003f46070 */
[----:B------:R-:W2:Y:S01]  /*369e0*/  LDC R5, c[0x0][0x3a0] ;  /* 0x0000e800ff057b82 */ /* 0x000ea20000000800 */
[----:B-1----:R-:W-:Y:S01]  /*369f0*/  VIADD R4, R8, 0xfffffd8b ;  /* 0xfffffd8b08047836 */ /* 0x002fe20000000000 */
[----:B------:R-:W-:Y:S04]  /*36a00*/  LDGSTS.E [R0+0x401c0], desc[UR22][R202.64], !P5 ;  /* 0x401c0000ca007fae */ /* 0x000fe8000e9a1016 */
[----:B------:R-:W-:Y:S01]  /*36a10*/  ISETP.GE.U32.AND P5, PT, R4, 0x7ffffd0c, PT ;  /* 0x7ffffd0c0400780c */ /* 0x000fe20003fa6070 */
[----:B------:R-:W-:Y:S01]  /*36a20*/  VIADD R4, R7, 0xfffffd8a ;  /* 0xfffffd8a07047836 */ /* 0x000fe20000000000 */
[----:B------:R-:W1:Y:S01]  /*36a30*/  LDC R8, c[0x0][0x3a0] ;  /* 0x0000e800ff087b82 */ /* 0x000e620000000800 */
[----:B------:R-:W-:-:S04]  /*36a40*/  IMAD.WIDE R204, R2, 0x4, R204 ;  /* 0x0000000402cc7825 */ /* 0x000fc800078e02cc */
[----:B------:R-:W-:Y:S01]  /*36a50*/  IMAD.WIDE R206, R2, 0x4, R206 ;  /* 0x0000000402ce7825 */ /* 0x000fe200078e02ce */
[----:B------:R-:W-:Y:S02]  /*36a60*/  LDGSTS.E [R0+0x401c4], desc[UR22][R204.64], !P4 ;  /* 0x401c4000cc007fae */ /* 0x000fe4000e1a1016 */
[----:B------:R-:W1:Y:S01]  /*36a70*/  LDC R7, c[0x0][0x3a0] ;  /* 0x0000e800ff077b82 */ /* 0x000e620000000800 */
[----:B------:R-:W-:Y:S01]  /*36a80*/  ISETP.GE.U32.AND P4, PT, R4, 0x7ffffd0b, PT ;  /* 0x7ffffd0b0400780c */ /* 0x000fe20003f86070 */
[----:B------:R-:W-:Y:S01]  /*36a90*/  LDGSTS.E [R0+0x401c8], desc[UR22][R206.64], !P6 ;  /* 0x401c8000ce007fae */ /* 0x000fe2000f1a1016 */
[----:B----4-:R-:W-:Y:S01]  /*36aa0*/  IADD3 R4, PT, PT, R6, -0x277, RZ ;  /* 0xfffffd8906047810 */ /* 0x010fe20007ffe0ff */
[----:B------:R-:W-:-:S04]  /*36ab0*/  IMAD.WIDE R208, R2, 0x4, R208 ;  /* 0x0000000402d07825 */ /* 0x000fc800078e02d0 */
[----:B------:R-:W4:Y:S01]  /*36ac0*/  LDC R6, c[0x0][0x3a0] ;  /* 0x0000e800ff067b82 */ /* 0x000f220000000800 */
[----:B------:R-:W-:Y:S01]  /*36ad0*/  ISETP.GE.U32.AND P6, PT, R4, 0x7ffffd0a, PT ;  /* 0x7ffffd0a0400780c */ /* 0x000fe20003fc6070 */
[----:B--2---:R-:W-:Y:S01]  /*36ae0*/  VIADD R4, R5, 0xfffffd88 ;  /* 0xfffffd8805047836 */ /* 0x004fe20000000000 */
[----:B------:R-:W-:Y:S05]  /*36af0*/  LDGSTS.E [R0+0x401cc], desc[UR22][R208.64], !P2 ;  /* 0x401cc000d0007fae */ /* 0x000fea000d1a1016 */
[----:B------:R-:W2:Y:S01]  /*36b00*/  LDC R5, c[0x0][0x3a0] ;  /* 0x0000e800ff057b82 */ /* 0x000ea20000000800 */
[----:B------:R-:W-:Y:S01]  /*36b10*/  ISETP.GE.U32.AND P2, PT, R4, 0x7ffffd09, PT ;  /* 0x7ffffd090400780c */ /* 0x000fe20003f46070 */
[----:B------:R-:W-:-:S04]  /*36b20*/  IMAD.WIDE R210, R2, 0x4, R210 ;  /* 0x0000000402d27825 */ /* 0x000fc800078e02d2 */
[----:B------:R-:W-:Y:S01]  /*36b30*/  IMAD.WIDE R212, R2, 0x4, R212 ;  /* 0x0000000402d47825 */ /* 0x000fe200078e02d4 */
[----:B------:R-:W-:Y:S03]  /*36b40*/  LDGSTS.E [R0+0x401d0], desc[UR22][R210.64], !P5 ;  /* 0x401d0000d2007fae */ /* 0x000fe6000e9a1016 */
[----:B-1----:R-:W-:Y:S01]  /*36b50*/  VIADD R4, R7, 0xfffffd87 ;  /* 0xfffffd8707047836 */ /* 0x002fe20000000000 */
[----:B------:R-:W-:Y:S01]  /*36b60*/  LDGSTS.E [R0+0x401d4], desc[UR22][R212.64], !P4 ;  /* 0x401d4000d4007fae */ /* 0x000fe2000e1a1016 */
[----:B------:R-:W1:Y:S03]  /*36b70*/  LDC R7, c[0x0][0x3a0] ;  /* 0x0000e800ff077b82 */ /* 0x000e660000000800 */
[----:B------:R-:W-:Y:S02]  /*36b80*/  ISETP.GE.U32.AND P5, PT, R4, 0x7ffffd08, PT ;  /* 0x7ffffd080400780c */ /* 0x000fe40003fa6070 */
[----:B----4-:R-:W-:-:S03]  /*36b90*/  IADD3 R4, PT, PT, R6, -0x27a, RZ ;  /* 0xfffffd8606047810 */ /* 0x010fc60007ffe0ff */
[----:B------:R-:W4:Y:S01]  /*36ba0*/  LDC R6, c[0x0][0x3a0] ;  /* 0x0000e800ff067b82 */ /* 0x000f220000000800 */
[----:B------:R-:W-:Y:S01]  /*36bb0*/  ISETP.GE.U32.AND P4, PT, R4, 0x7ffffd07, PT ;  /* 0x7ffffd070400780c */ /* 0x000fe20003f86070 */
[----:B------:R-:W-:-:S04]  /*36bc0*/  IMAD.WIDE R214, R2, 0x4, R214 ;  /* 0x0000000402d67825 */ /* 0x000fc800078e02d6 */
[----:B--2---:R-:W-:Y:S01]  /*36bd0*/  VIADD R4, R5, 0xfffffd85 ;  /* 0xfffffd8505047836 */ /* 0x004fe20000000000 */
[----:B------:R-:W-:Y:S01]  /*36be0*/  LDGSTS.E [R0+0x401d8], desc[UR22][R214.64], !P6 ;  /* 0x401d8000d6007fae */ /* 0x000fe2000f1a1016 */
[----:B------:R-:W2:Y:S01]  /*36bf0*/  LDC R5, c[0x0][0x3a0] ;  /* 0x0000e800ff057b82 */ /* 0x000ea20000000800 */
[----:B------:R-:W-:Y:S02]  /*36c00*/  IMAD.WIDE R216, R2, 0x4, R216 ;  /* 0x0000000402d87825 */ /* 0x000fe400078e02d8 */
[----:B------:R-:W-:Y:S02]  /*36c10*/  ISETP.GE.U32.AND P6, PT, R4, 0x7ffffd06, PT ;  /* 0x7ffffd060400780c */ /* 0x000fe40003fc6070 */
[----:B------:R-:W-:Y:S01]  /*36c20*/  IMAD.WIDE R218, R2, 0x4, R218 ;  /* 0x0000000402da7825 */ /* 0x000fe200078e02da */
[----:B------:R-:W-:Y:S03]  /*36c30*/  LDGSTS.E [R0+0x401dc], desc[UR22][R216.64], !P2 ;  /* 0x401dc000d8007fae */ /* 0x000fe6000d1a1016 */
[----:B-1----:R-:W-:Y:S01]  /*36c40*/  VIADD R4, R7, 0xfffffd84 ;  /* 0xfffffd8407047836 */ /* 0x002fe20000000000 */
[----:B------:R-:W-:Y:S01]  /*36c50*/  LDGSTS.E [R0+0x401e0], desc[UR22][R218.64], !P5 ;  /* 0x401e0000da007fae */ /* 0x000fe2000e9a1016 */
[----:B------:R-:W1:Y:S03]  /*36c60*/  LDC R7, c[0x0][0x3a0] ;  /* 0x0000e800ff077b82 */ /* 0x000e660000000800 */
[----:B------:R-:W-:-:S02]  /*36c70*/  ISETP.GE.U32.AND P2, PT, R4, 0x7ffffd05, PT ;  /* 0x7ffffd050400780c */ /* 0x000fc40003f46070 */
[----:B------:R-:W-:Y:S01]  /*36c80*/  IADD3 R4, PT, PT, R8, -0x27d, RZ ;  /* 0xfffffd8308047810 */ /* 0x000fe20007ffe0ff */
[----:B------:R-:W-:-:S03]  /*36c90*/  IMAD.WIDE R220, R2, 0x4, R220 ;  /* 0x0000000402dc7825 */ /* 0x000fc600078e02dc */
[----:B------:R-:W-:Y:S01]  /*36ca0*/  ISETP.GE.U32.AND P5, PT, R4, 0x7ffffd04, PT ;  /* 0x7ffffd040400780c */ /* 0x000fe20003fa6070 */
[----:B----4-:R-:W-:Y:S01]  /*36cb0*/  VIADD R4, R6, 0xfffffd82 ;  /* 0xfffffd8206047836 */ /* 0x010fe20000000000 */
[----:B------:R-:W-:Y:S01]  /*36cc0*/  LDGSTS.E [R0+0x401e4], desc[UR22][R220.64], !P4 ;  /* 0x401e4000dc007fae */ /* 0x000fe2000e1a1016 */
[----:B------:R-:W-:Y:S01]  /*36cd0*/  IMAD.WIDE R222, R2, 0x4, R222 ;  /* 0x0000000402de7825 */ /* 0x000fe200078e02de */
[----:B------:R-:W4:Y:S02]  /*36ce0*/  LDC R6, c[0x0][0x3a0] ;  /* 0x0000e800ff067b82 */ /* 0x000f240000000800 */
[----:B------:R-:W-:Y:S01]  /*36cf0*/  ISETP.GE.U32.AND P4, PT, R4, 0x7ffffd03, PT ;  /* 0x7ffffd030400780c */ /* 0x000fe20003f86070 */
[----:B--2---:R-:W-:Y:S01]  /*36d00*/  VIADD R4, R5, 0xfffffd81 ;  /* 0xfffffd8105047836 */ /* 0x004fe20000000000 */
[----:B------:R-:W-:Y:S01]  /*36d10*/  LDGSTS.E [R0+0x401e8], desc[UR22][R222.64], !P6 ;  /* 0x401e8000de007fae */ /* 0x000fe2000f1a1016 */
[----:B------:R-:W-:-:S03]  /*36d20*/  IMAD.WIDE R224, R2, 0x4, R224 ;  /* 0x0000000402e07825 */ /* 0x000fc600078e02e0 */
[----:B------:R-:W-:Y:S01]  /*36d30*/  ISETP.GE.U32.AND P6, PT, R4, 0x7ffffd02, PT ;  /* 0x7ffffd020400780c */ /* 0x000fe20003fc6070 */
[----:B------:R-:W-:Y:S01]  /*36d40*/  IMAD.WIDE R226, R2, 0x4, R226 ;  /* 0x0000000402e27825 */ /* 0x000fe200078e02e2 */
[----:B------:R2:W-:Y:S01]  /*36d50*/  LDGSTS.E [R0+0x401ec], desc[UR22][R224.64], !P2 ;  /* 0x401ec000e0007fae */ /* 0x0005e2000d1a1016 */
[----:B-1----:R-:W-:Y:S02]  /*36d60*/  IADD3 R5, PT, PT, R7, -0x280, RZ ;  /* 0xfffffd8007057810 */ /* 0x002fe40007ffe0ff */
[----:B------:R-:W-:Y:S01]  /*36d70*/  VIADD R4, R134, 0x100000 ;  /* 0x0010000086047836 */ /* 0x000fe20000000000 */
[----:B------:R-:W1:Y:S01]  /*36d80*/  LDC R7, c[0x0][0x3a0] ;  /* 0x0000e800ff077b82 */ /* 0x000e620000000800 */
[----:B------:R-:W-:Y:S01]  /*36d90*/  VIADD R252, R252, 0x7f ;  /* 0x0000007ffcfc7836 */ /* 0x000fe20000000000 */
[----:B------:R-:W-:Y:S02]  /*36da0*/  ISETP.GE.AND P2, PT, R133, R5, PT ;  /* 0x000000058500720c */ /* 0x000fe40003f46270 */
[----:B------:R4:W-:Y:S01]  /*36db0*/  LDGSTS.E [R4+0x401f0], desc[UR22][R226.64], !P5 ;  /* 0x401f0000e2047fae */ /* 0x0009e2000e9a1016 */
[----:B------:R-:W-:-:S03]  /*36dc0*/  ISETP.GE.U32.AND P5, PT, R5, 0x7ffffd01, PT ;  /* 0x7ffffd010500780c */ /* 0x000fc60003fa6070 */
[----:B------:R-:W3:Y:S01]  /*36dd0*/  LDC R5, c[0x0][0x3a0] ;  /* 0x0000e800ff057b82 */ /* 0x000ee20000000800 */
[----:B--2---:R-:W-:Y:S02]  /*36de0*/  SEL R0, RZ, 0x4, P2 ;  /* 0x00000004ff007807 */ /* 0x004fe40001000000 */
[----:B------:R-:W-:-:S04]  /*36df0*/  ISETP.GT.AND P2, PT, R252, 0x2ff, PT ;  /* 0x000002fffc00780c */ /* 0x000fc80003f44270 */
[----:B------:R-:W-:Y:S01]  /*36e00*/  SEL R0, R0, RZ, P2 ;  /* 0x000000ff00007207 */ /* 0x000fe20001000000 */
[----:B------:R-:W-:Y:S01]  /*36e10*/  IMAD.WIDE R228, R2, 0x4, R228 ;  /* 0x0000000402e47825 */ /* 0x000fe200078e02e4 */
[----:B------:R-:W2:Y:S02]  /*36e20*/  LDC R252, c[0x0][0x3a0] ;  /* 0x0000e800fffc7b82 */ /* 0x000ea40000000800 */
[----:B------:R-:W-:Y:S01]  /*36e30*/  ISETP.NE.U32.AND P2, PT, R0, RZ, PT ;  /* 0x000000ff0000720c */ /* 0x000fe20003f45070 */
[----:B----4-:R-:W-:Y:S01]  /*36e40*/  VIADD R4, R6, 0xfffffd7f ;  /* 0xfffffd7f06047836 */ /* 0x010fe20000000000 */
[----:B------:R-:W-:Y:S01]  /*36e50*/  IADD3 R0, PT, PT, R134, 0x100000, RZ ;  /* 0x0010000086007810 */ /* 0x000fe20007ffe0ff */
[----:B------:R-:W-:-:S04]  /*36e60*/  IMAD.WIDE R230, R2, 0x4, R230 ;  /* 0x0000000402e67825 */ /* 0x000fc800078e02e6 */
[----:B------:R-:W-:Y:S01]  /*36e70*/  LDGSTS.E [R0+0x401f4], desc[UR22][R228.64], !P4 ;  /* 0x401f4000e4007fae */ /* 0x000fe2000e1a1016 */
[----:B------:R-:W-:Y:S01]  /*36e80*/  ISETP.GE.U32.AND P4, PT, R4, 0x7ffffd00, PT ;  /* 0x7ffffd000400780c */ /* 0x000fe20003f86070 */
[----:B-1----:R-:W-:Y:S02]  /*36e90*/  VIADD R4, R7, 0xfffffd36 ;  /* 0xfffffd3607047836 */ /* 0x002fe40000000000 */
[----:B------:R-:W-:Y:S01]  /*36ea0*/  LDGSTS.E [R0+0x401f8], desc[UR22][R230.64], !P6 ;  /* 0x401f8000e6007fae */ /* 0x000fe2000f1a1016 */
[----:B------:R-:W-:Y:S02]  /*36eb0*/  IMAD.WIDE R232, R2, 0x4, R232 ;  /* 0x0000000402e87825 */ /* 0x000fe400078e02e8 */
[----:B------:R-:W-:Y:S02]  /*36ec0*/  ISETP.GE.U32.AND P6, PT, R4, 0x7ffffcb7, PT ;  /* 0x7ffffcb70400780c */ /* 0x000fe40003fc6070 */
[----:B---3--:R-:W-:Y:S01]  /*36ed0*/  IADD3 R4, PT, PT, R5, -0x2c9, RZ ;  /* 0xfffffd3705047810 */ /* 0x008fe20007ffe0ff */
[----:B------:R1:W-:Y:S01]  /*36ee0*/  LDGSTS.E [R0+0x401fc], desc[UR22][R232.64], !P5 ;  /* 0x401fc000e8007fae */ /* 0x0003e2000e9a1016 */
[----:B------:R-:W-:-:S02]  /*36ef0*/  IMAD.WIDE R234, R135, 0x4, R234 ;  /* 0x0000000487ea7825 */ /* 0x000fc400078e02ea */
[----:B------:R-:W-:Y:S01]  /*36f00*/  ISETP.GE.U32.AND P5, PT, R4, 0x7ffffcb8, PT ;  /* 0x7ffffcb80400780c */ /* 0x000fe20003fa6070 */
[----:B------:R-:W0:Y:S01]  /*36f10*/  LDGDEPBAR ;  /* 0x00000000000079af */ /* 0x000e220000000000 */
[----:B------:R-:W-:Y:S02]  /*36f20*/  VIADD R4, R136, 0x100000 ;  /* 0x0010000088047836 */ /* 0x000fe40000000000 */
[----:B------:R-:W-:-:S03]  /*36f30*/  IMAD.WIDE R38, R135, 0x4, R38 ;  /* 0x0000000487267825 */ /* 0x000fc600078e0226 */
[----:B------:R-:W-:Y:S01]  /*36f40*/  LDGSTS.E [R4+-0x80000], desc[UR22][R234.64], P3 ;  /* 0x80000000ea047fae */ /* 0x000fe200099a1016 */
[----:B-1----:R-:W-:Y:S02]  /*36f50*/  VIADD R0, R136, 0x100000 ;  /* 0x0010000088007836 */ /* 0x002fe40000000000 */
[----:B------:R-:W-:-:S03]  /*36f60*/  IMAD.WIDE R36, R135, 0x4, R36 ;  /* 0x0000000487247825 */ /* 0x000fc600078e0224 */
[----:B------:R-:W-:Y:S01]  /*36f70*/  LDGSTS.E [R0+-0x7fc00], desc[UR22][R236.64], P3 ;  /* 0x80400000ec007fae */ /* 0x000fe200099a1016 */
[----:B------:R-:W-:-:S03]  /*36f80*/  IMAD.WIDE R34, R135, 0x4, R34 ;  /* 0x0000000487227825 */ /* 0x000fc600078e0222 */
[----:B------:R-:W-:Y:S01]  /*36f90*/  LDGSTS.E [R4+-0x7f800], desc[UR22][R38.64], P3 ;  /* 0x8080000026047fae */ /* 0x000fe200099a1016 */
[----:B------:R-:W-:-:S03]  /*36fa0*/  IMAD.WIDE R32, R135, 0x4, R32 ;  /* 0x0000000487207825 */ /* 0x000fc600078e0220 */
[----:B------:R-:W-:Y:S01]  /*36fb0*/  LDGSTS.E [R0+-0x7f400], desc[UR22][R36.64], P3 ;  /* 0x80c0000024007fae */ /* 0x000fe200099a1016 */
[----:B------:R-:W-:-:S03]  /*36fc0*/  IMAD.WIDE R30, R135, 0x4, R30 ;  /* 0x00000004871e7825 */ /* 0x000fc600078e021e */
[----:B------:R-:W-:Y:S01]  /*36fd0*/  LDGSTS.E [R4+-0x7f000], desc[UR22][R34.64], P3 ;  /* 0x8100000022047fae */ /* 0x000fe200099a1016 */
[----:B------:R-:W-:-:S03]  /*36fe0*/  IMAD.WIDE R6, R135, 0x4, R242 ;  /* 0x0000000487067825 */ /* 0x000fc600078e02f2 */
[----:B------:R-:W3:Y:S01]  /*36ff0*/  LDL.LU.64 R242, [R1+0x310] ;  /* 0x0003100001f27983 */ /* 0x000ee20000300a00 */
[----:B------:R-:W-:-:S03]  /*37000*/  IMAD.WIDE R28, R135, 0x4, R28 ;  /* 0x00000004871c7825 */ /* 0x000fc600078e021c */
[----:B------:R-:W4:Y:S01]  /*37010*/  LDL.LU.64 R46, [R1+0x2d8] ;  /* 0x0002d800012e7983 */ /* 0x000f220000300a00 */
        /* <DEDUP_REMOVED lines=15> */
[----:B------:R-:W2:Y:S01]  /*37110*/  LDL.LU.64 R244, [R1+0x2b8] ;  /* 0x0002b80001f47983 */ /* 0x000ea20000300a00 */
[----:B------:R-:W-:-:S03]  /*37120*/  IMAD.WIDE R14, R135, 0x4, R14 ;  /* 0x00000004870e7825 */ /* 0x000fc600078e020e */
[----:B------:R-:W-:Y:S01]  /*37130*/  LDGSTS.E [R4+-0x7d000], desc[UR22][R18.64], P3 ;  /* 0x8300000012047fae */ /* 0x000fe200099a1016 */
[----:B------:R-:W-:-:S03]  /*37140*/  IMAD.WIDE R12, R135, 0x4, R12 ;  /* 0x00000004870c7825 */ /* 0x000fc600078e020c */
[----:B------:R-:W-:Y:S01]  /*37150*/  LDGSTS.E [R0+-0x7cc00], desc[UR22][R16.64], P3 ;  /* 0x8340000010007fae */ /* 0x000fe200099a1016 */
[----:B------:R-:W-:-:S03]  /*37160*/  IMAD.WIDE R10, R135, 0x4, R10 ;  /* 0x00000004870a7825 */ /* 0x000fc600078e020a */
[----:B------:R-:W-:Y:S04]  /*37170*/  LDGSTS.E [R4+-0x7c800], desc[UR22][R14.64], P3 ;  /* 0x838000000e047fae */ /* 0x000fe800099a1016 */
[----:B------:R-:W-:Y:S04]  /*37180*/  LDGSTS.E [R0+-0x7c400], desc[UR22][R12.64], P3 ;  /* 0x83c000000c007fae */ /* 0x000fe800099a1016 */
[----:B------:R1:W-:Y:S01]  /*37190*/  LDGSTS.E [R4+-0x7c000], desc[UR22][R10.64], P3 ;  /* 0x840000000a047fae */ /* 0x0003e200099a1016 */
[----:B------:R-:W-:-:S03]  /*371a0*/  IMAD.WIDE R48, R135, 0x4, R238 ;  /* 0x0000000487307825 */ /* 0x000fc600078e02ee */
[----:B------:R-:W2:Y:S04]  /*371b0*/  LDL.LU.64 R44, [R1+0x260] ;  /* 0x00026000012c7983 */ /* 0x000ea80000300a00 */
[----:B------:R-:W-:Y:S01]  /*371c0*/  LDGSTS.E [R0+-0x7bc00], desc[UR22][R8.64], P3 ;  /* 0x8440000008007fae */ /* 0x000fe200099a1016 */
[C---:B-1----:R-:W-:Y:S01]  /*371d0*/  IMAD.WIDE R4, R135.reuse, 0x4, R248 ;  /* 0x0000000487047825 */ /* 0x042fe200078e02f8 */
[----:B------:R-:W-:Y:S02]  /*371e0*/  IADD3 R248, PT, PT, R136, 0x100000, RZ ;  /* 0x0010000088f87810 */ /* 0x000fe40007ffe0ff */
[----:B------:R1:W-:Y:S01]  /*371f0*/  STL.64 [R1+0x18], R48 ;  /* 0x0000183001007387 */ /* 0x0003e20000100a00 */
[----:B------:R-:W2:Y:S03]  /*37200*/  LDC R249, c[0x0][0x3a0] ;  /* 0x0000e800fff97b82 */ /* 0x000ea60000000800 */
[----:B------:R-:W-:Y:S01]  /*37210*/  LDGSTS.E [R248+-0x7b800], desc[UR22][R6.64], P3 ;  /* 0x8480000006f87fae */ /* 0x000fe200099a1016 */
[----:B------:R-:W-:-:S03]  /*37220*/  IMAD.WIDE R238, R135, 0x4, R240 ;  /* 0x0000000487ee7825 */ /* 0x000fc600078e02f0 */
[----:B------:R-:W-:Y:S04]  /*37230*/  LDGSTS.E [R0+-0x7b400], desc[UR22][R4.64], P3 ;  /* 0x84c0000004007fae */ /* 0x000fe800099a1016 */
[----:B------:R-:W-:Y:S04]  /*37240*/  LDGSTS.E [R248+-0x7b000], desc[UR22][R250.64], P3 ;  /* 0x85000000faf87fae */ /* 0x000fe800099a1016 */
[----:B------:R1:W-:Y:S04]  /*37250*/  LDGSTS.E [R0+-0x7ac00], desc[UR22][R48.64], P3 ;  /* 0x8540000030007fae */ /* 0x0003e800099a1016 */
[----:B------:R-:W2:Y:S04]  /*37260*/  LDL.LU.64 R240, [R1+0x210] ;  /* 0x0002100001f07983 */ /* 0x000ea80000300a00 */
[----:B------:R1:W-:Y:S02]  /*37270*/  LDGSTS.E [R248+-0x7a800], desc[UR22][R238.64], P3 ;  /* 0x85800000eef87fae */ /* 0x0003e400099a1016 */
[----:B-1----:R-:W-:-:S02]  /*37280*/  IMAD.WIDE R48, R135, 0x4, R42 ;  /* 0x0000000487307825 */ /* 0x002fc400078e022a */
[----:B------:R-:W2:Y:S04]  /*37290*/  LDL.LU.64 R42, [R1+0x150] ;  /* 0x00015000012a7983 */ /* 0x000ea80000300a00 */
[----:B------:R1:W-:Y:S04]  /*372a0*/  STL.64 [R1+0x38], R238 ;  /* 0x000038ee01007387 */ /* 0x0003e80000100a00 */
[----:B------:R1:W-:Y:S04]  /*372b0*/  STL.64 [R1+0x58], R48 ;  /* 0x0000583001007387 */ /* 0x0003e80000100a00 */
[----:B------:R1:W-:Y:S02]  /*372c0*/  LDGSTS.E [R0+-0x7a400], desc[UR22][R48.64], P3 ;  /* 0x85c0000030007fae */ /* 0x0003e400099a1016 */
[----:B-1----:R-:W-:-:S02]  /*372d0*/  IMAD.WIDE R238, R135, 0x4, R246 ;  /* 0x0000000487ee7825 */ /* 0x002fc400078e02f6 */
[----:B------:R-:W2:Y:S04]  /*372e0*/  LDL.LU.64 R246, [R1+0x910] ;  /* 0x0009100001f67983 */ /* 0x000ea80000300a00 */
[----:B------:R3:W-:Y:S01]  /*372f0*/  LDGSTS.E [R248+-0x7a000], desc[UR22][R238.64], P3 ;  /* 0x86000000eef87fae */ /* 0x0007e200099a1016 */
[----:B------:R-:W-:-:S03]  /*37300*/  IMAD.WIDE R48, R135, 0x4, R40 ;  /* 0x0000000487307825 */ /* 0x000fc600078e0228 */
[----:B------:R-:W2:Y:S04]  /*37310*/  LDL.LU.64 R40, [R1+0x8d0] ;  /* 0x0008d00001287983 */ /* 0x000ea80000300a00 */
[----:B------:R3:W-:Y:S04]  /*37320*/  STL.64 [R1+0x78], R238 ;  /* 0x000078ee01007387 */ /* 0x0007e80000100a00 */
[----:B------:R4:W-:Y:S04]  /*37330*/  STL.64 [R1+0x98], R48 ;  /* 0x0000983001007387 */ /* 0x0009e80000100a00 */
[----:B------:R4:W-:Y:S01]  /*37340*/  LDGSTS.E [R0+-0x79c00], desc[UR22][R48.64], P3 ;  /* 0x8640000030007fae */ /* 0x0009e200099a1016 */
[----:B---3--:R-:W-:-:S03]  /*37350*/  IMAD.WIDE R238, R135, 0x4, R242 ;  /* 0x0000000487ee7825 */ /* 0x008fc600078e02f2 */
[----:B------:R-:W3:Y:S01]  /*37360*/  LDL.LU.64 R242, [R1+0x8b8] ;  /* 0x0008b80001f27983 */ /* 0x000ee20000300a00 */
[----:B----4-:R-:W-:-:S03]  /*37370*/  IMAD.WIDE R48, R135, 0x4, R46 ;  /* 0x0000000487307825 */ /* 0x010fc600078e022e */
[----:B------:R-:W4:Y:S04]  /*37380*/  LDL.LU.64 R46, [R1+0x820] ;  /* 0x00082000012e7983 */ /* 0x000f280000300a00 */
[----:B------:R2:W-:Y:S04]  /*37390*/  STL.64 [R1+0xb8], R238 ;  /* 0x0000b8ee01007387 */ /* 0x0005e80000100a00 */
[----:B------:R2:W-:Y:S04]  /*373a0*/  LDGSTS.E [R248+-0x79800], desc[UR22][R238.64], P3 ;  /* 0x86800000eef87fae */ /* 0x0005e800099a1016 */
[----:B------:R1:W-:Y:S04]  /*373b0*/  STL.64 [R1+0xd8], R48 ;  /* 0x0000d83001007387 */ /* 0x0003e80000100a00 */
[----:B------:R1:W-:Y:S01]  /*373c0*/  LDGSTS.E [R0+-0x79400], desc[UR22][R48.64], P3 ;  /* 0x86c0000030007fae */ /* 0x0003e200099a1016 */
[----:B--2---:R-:W-:-:S03]  /*373d0*/  IMAD.WIDE R238, R135, 0x4, R244 ;  /* 0x0000000487ee7825 */ /* 0x004fc600078e02f4 */
[----:B------:R-:W2:Y:S04]  /*373e0*/  LDL.LU.64 R244, [R1+0x7c0] ;  /* 0x0007c00001f47983 */ /* 0x000ea80000300a00 */
[----:B------:R1:W-:Y:S02]  /*373f0*/  LDGSTS.E [R248+-0x79000], desc[UR22][R238.64], P3 ;  /* 0x87000000eef87fae */ /* 0x0003e400099a1016 */
[C---:B-1----:R-:W-:Y:S02]  /*37400*/  IMAD.WIDE R48, R135.reuse, 0x4, R44 ;  /* 0x0000000487307825 */ /* 0x042fe400078e022c */
        /* <DEDUP_REMOVED lines=11> */
[----:B------:R1:W-:Y:S02]  /*374c0*/  LDGSTS.E [R0+-0x78400], desc[UR22][R48.64], P3 ;  /* 0x87c0000030007fae */ /* 0x0003e400099a1016 */
[----:B-1----:R-:W-:-:S02]  /*374d0*/  IMAD.WIDE R238, R135, 0x4, R246 ;  /* 0x0000000487ee7825 */ /* 0x002fc400078e02f6 */
[----:B------:R-:W2:Y:S02]  /*374e0*/  LDL.LU.64 R246, [R1+0x6c0] ;  /* 0x0006c00001f67983 */ /* 0x000ea40000300a00 */
[----:B------:R-:W-:Y:S02]  /*374f0*/  VIADD R248, R143, 0x100000 ;  /* 0x001000008ff87836 */ /* 0x000fe40000000000 */
[----:B------:R-:W-:-:S03]  /*37500*/  IMAD.WIDE R48, R135, 0x4, R40 ;  /* 0x0000000487307825 */ /* 0x000fc600078e0228 */
[----:B------:R3:W-:Y:S04]  /*37510*/  LDGSTS.E [R248+-0x7ff80], desc[UR22][R238.64], P3 ;  /* 0x80080000eef87fae */ /* 0x0007e800099a1016 */
[----:B------:R-:W2:Y:S01]  /*37520*/  LDL.LU.64 R40, [R1+0x6b0] ;  /* 0x0006b00001287983 */ /* 0x000ea20000300a00 */
[----:B------:R-:W-:-:S03]  /*37530*/  VIADD R0, R143, 0x100000 ;  /* 0x001000008f007836 */ /* 0x000fc60000000000 */
        /* <DEDUP_REMOVED lines=124> */
[----:B------:R-:W2:Y:S01]  /*37d00*/  LDL.LU.64 R246, [R1+0x728] ;  /* 0x0007280001f67983 */ /* 0x000ea20000300a00 */
[C---:B------:R-:W-:Y:S01]  /*37d10*/  IADD3 R248, PT, PT, R142.reuse, 0x100000, RZ ;  /* 0x001000008ef87810 */ /* 0x040fe20007ffe0ff */
[----:B------:R-:W-:-:S04]  /*37d20*/  VIADD R0, R142, 0x100000 ;  /* 0x001000008e007836 */ /* 0x000fc80000000000 */
        /* <DEDUP_REMOVED lines=128> */
[C---:B------:R-:W-:Y:S01]  /*38530*/  VIADD R248, R141.reuse, 0x100000 ;  /* 0x001000008df87836 */ /* 0x040fe20000000000 */
[----:B------:R-:W-:-:S04]  /*38540*/  IADD3 R0, PT, PT, R141, 0x100000, RZ ;  /* 0x001000008d007810 */ /* 0x000fc80007ffe0ff */
        /* <DEDUP_REMOVED lines=128> */
[C---:B------:R-:W-:Y:S02]  /*38d50*/  VIADD R248, R140.reuse, 0x100000 ;  /* 0x001000008cf87836 */ /* 0x040fe40000000000 */
[----:B------:R-:W-:-:S03]  /*38d60*/  VIADD R0, R140, 0x100000 ;  /* 0x001000008c007836 */ /* 0x000fc60000000000 */
        /* <DEDUP_REMOVED lines=361> */
[----:B------:R-:W-:Y:S01]  /*3a400*/  LDGSTS.E [R0+-0x79900], desc[UR22][R48.64], P3 ;  /* 0x8670000030007fae */ /* 0x000fe200099a1016 */
[----:B---3--:R-:W-:-:S03]  /*3a410*/  IMAD.WIDE R238, R135, 0x4, R242 ;  /* 0x0000000487ee7825 */ /* 0x008fc600078e02f2 */
[----:B------:R-:W3:Y:S01]  /*3a420*/  LDL.LU.64 R242, [R1+0xbc8] ;  /* 0x000bc80001f27983 */ /* 0x000ee20000300a00 */
[----:B----4-:R-:W-:-:S03]  /*3a430*/  IMAD.WIDE R46, R135, 0x4, R46 ;  /* 0x00000004872e7825 */ /* 0x010fc600078e022e */
[----:B-1----:R-:W4:Y:S04]  /*3a440*/  LDL.LU.64 R48, [R1+0xbc0] ;  /* 0x000bc00001307983 */ /* 0x002f280000300a00 */
[----:B------:R2:W-:Y:S04]  /*3a450*/  STL.64 [R1+0xc90], R238 ;  /* 0x000c90ee01007387 */ /* 0x0005e80000100a00 */
[----:B------:R2:W-:Y:S04]  /*3a460*/  LDGSTS.E [R248+-0x79500], desc[UR22][R238.64], P3 ;  /* 0x86b00000eef87fae */ /* 0x0005e800099a1016 */
[----:B------:R1:W-:Y:S04]  /*3a470*/  STL.64 [R1+0xc98], R46 ;  /* 0x000c982e01007387 */ /* 0x0003e80000100a00 */
[----:B------:R1:W-:Y:S01]  /*3a480*/  LDGSTS.E [R0+-0x79100], desc[UR22][R46.64], P3 ;  /* 0x86f000002e007fae */ /* 0x0003e200099a1016 */
[----:B--2---:R-:W-:-:S03]  /*3a490*/  IMAD.WIDE R238, R135, 0x4, R244 ;  /* 0x0000000487ee7825 */ /* 0x004fc600078e02f4 */
[----:B------:R-:W2:Y:S04]  /*3a4a0*/  LDL.LU.64 R244, [R1+0xbb8] ;  /* 0x000bb80001f47983 */ /* 0x000ea80000300a00 */
[----:B------:R-:W-:Y:S01]  /*3a4b0*/  LDGSTS.E [R248+-0x78d00], desc[UR22][R238.64], P3 ;  /* 0x87300000eef87fae */ /* 0x000fe200099a1016 */
[----:B-1----:R-:W-:-:S03]  /*3a4c0*/  IMAD.WIDE R46, R135, 0x4, R44 ;  /* 0x00000004872e7825 */ /* 0x002fc600078e022c */
[----:B------:R-:W2:Y:S04]  /*3a4d0*/  LDL.LU.64 R44, [R1+0xba8] ;  /* 0x000ba800012c7983 */ /* 0x000ea80000300a00 */
[----:B------:R1:W-:Y:S04]  /*3a4e0*/  STL.64 [R1+0xca0], R238 ;  /* 0x000ca0ee01007387 */ /* 0x0003e80000100a00 */
[----:B------:R1:W-:Y:S04]  /*3a4f0*/  STL.64 [R1+0xca8], R46 ;  /* 0x000ca82e01007387 */ /* 0x0003e80000100a00 */
[----:B------:R-:W-:Y:S04]  /*3a500*/  LDGSTS.E [R0+-0x78900], desc[UR22][R46.64], P3 ;  /* 0x877000002e007fae */ /* 0x000fe800099a1016 */
[----:B-1----:R-:W2:Y:S04]  /*3a510*/  LDL.LU.64 R238, [R1+0xb98] ;  /* 0x000b980001ee7983 */ /* 0x002ea80000300a00 */
[----:B------:R-:W2:Y:S01]  /*3a520*/  LDL.LU.64 R46, [R1+0xb88] ;  /* 0x000b8800012e7983 */ /* 0x000ea20000300a00 */
[----:B------:R-:W-:-:S05]  /*3a530*/  IMAD.WIDE R240, R135, 0x4, R240 ;  /* 0x0000000487f07825 */ /* 0x000fca00078e02f0 */
[----:B------:R1:W-:Y:S04]  /*3a540*/  STL.64 [R1+0xab0], R240 ;  /* 0x000ab0f001007387 */ /* 0x0003e80000100a00 */
[----:B------:R1:W-:Y:S01]  /*3a550*/  LDGSTS.E [R248+-0x78500], desc[UR22][R240.64], P3 ;  /* 0x87b00000f0f87fae */ /* 0x0003e200099a1016 */
[----:B------:R-:W-:-:S05]  /*3a560*/  IMAD.WIDE R42, R135, 0x4, R42 ;  /* 0x00000004872a7825 */ /* 0x000fca00078e022a */
[----:B------:R1:W-:Y:S04]  /*3a570*/  STL.64 [R1+0xa10], R42 ;  /* 0x000a102a01007387 */ /* 0x0003e80000100a00 */
[----:B------:R1:W-:Y:S02]  /*3a580*/  LDGSTS.E [R0+-0x78100], desc[UR22][R42.64], P3 ;  /* 0x87f000002a007fae */ /* 0x0003e400099a1016 */
[----:B-1----:R-:W-:Y:S02]  /*3a590*/  IMAD.WIDE R240, R135, 0x4, R246 ;  /* 0x0000000487f07825 */ /* 0x002fe400078e02f6 */
[----:B------:R-:W2:Y:S02]  /*3a5a0*/  LDL.LU.64 R246, [R1+0xb78] ;  /* 0x000b780001f67983 */ /* 0x000ea40000300a00 */
[----:B------:R-:W-:-:S02]  /*3a5b0*/  VIADD R248, R137, 0x100000 ;  /* 0x0010000089f87836 */ /* 0x000fc40000000000 */
[----:B------:R-:W-:Y:S01]  /*3a5c0*/  VIADD R0, R137, 0x100000 ;  /* 0x0010000089007836 */ /* 0x000fe20000000000 */
[----:B------:R-:W2:Y:S01]  /*3a5d0*/  LDL.LU.64 R42, [R1+0xb60] ;  /* 0x000b6000012a7983 */ /* 0x000ea20000300a00 */
[----:B------:R-:W-:-:S03]  /*3a5e0*/  IMAD.WIDE R40, R135, 0x4, R40 ;  /* 0x0000000487287825 */ /* 0x000fc600078e0228 */
[----:B------:R-:W-:Y:S04]  /*3a5f0*/  STL.64 [R1+0xcb8], R240 ;  /* 0x000cb8f001007387 */ /* 0x000fe80000100a00 */
[----:B------:R-:W-:Y:S04]  /*3a600*/  LDGSTS.E [R248+-0x7fc80], desc[UR22][R240.64], P3 ;  /* 0x80380000f0f87fae */ /* 0x000fe800099a1016 */
[----:B------:R1:W-:Y:S04]  /*3a610*/  STL.64 [R1+0xcc0], R40 ;  /* 0x000cc02801007387 */ /* 0x0003e80000100a00 */
[----:B------:R-:W-:Y:S04]  /*3a620*/  LDGSTS.E [R0+-0x7f880], desc[UR22][R40.64], P3 ;  /* 0x8078000028007fae */ /* 0x000fe800099a1016 */
[----:B-1----:R-:W2:Y:S04]  /*3a630*/  LDL.LU.64 R40, [R1+0xb48] ;  /* 0x000b480001287983 */ /* 0x002ea80000300a00 */
[----:B------:R-:W2:Y:S01]  /*3a640*/  LDL.LU.64 R240, [R1+0xb30] ;  /* 0x000b300001f07983 */ /* 0x000ea20000300a00 */
[----:B---3--:R-:W-:-:S04]  /*3a650*/  IMAD.WIDE R242, R135, 0x4, R242 ;  /* 0x0000000487f27825 */ /* 0x008fc800078e02f2 */
[C---:B----4-:R-:W-:Y:S01]  /*3a660*/  IMAD.WIDE R48, R135.reuse, 0x4, R48 ;  /* 0x0000000487307825 */ /* 0x050fe200078e0230 */
[----:B------:R1:W-:Y:S04]  /*3a670*/  STL.64 [R1+0xcc8], R242 ;  /* 0x000cc8f201007387 */ /* 0x0003e80000100a00 */
[----:B------:R-:W-:Y:S04]  /*3a680*/  LDGSTS.E [R248+-0x7f480], desc[UR22][R242.64], P3 ;  /* 0x80b80000f2f87fae */ /* 0x000fe800099a1016 */
[----:B------:R2:W-:Y:S04]  /*3a690*/  STL.64 [R1+0xcd0], R48 ;  /* 0x000cd03001007387 */ /* 0x0005e80000100a00 */
[----:B------:R2:W-:Y:S04]  /*3a6a0*/  LDGSTS.E [R0+-0x7f080], desc[UR22][R48.64], P3 ;  /* 0x80f8000030007fae */ /* 0x0005e800099a1016 */
[----:B-1----:R-:W3:Y:S01]  /*3a6b0*/  LDL.LU.64 R242, [R1+0xb18] ;  /* 0x000b180001f27983 */ /* 0x002ee20000300a00 */
[----:B--2---:R-:W-:-:S03]  /*3a6c0*/  IMAD.WIDE R48, R135, 0x4, R244 ;  /* 0x0000000487307825 */ /* 0x004fc600078e02f4 */
[----:B------:R-:W2:Y:S04]  /*3a6d0*/  LDL.LU.64 R244, [R1+0xb10] ;  /* 0x000b100001f47983 */ /* 0x000ea80000300a00 */
[----:B------:R1:W-:Y:S04]  /*3a6e0*/  STL.64 [R1+0xcd8], R48 ;  /* 0x000cd83001007387 */ /* 0x0003e80000100a00 */
[----:B------:R1:W-:Y:S01]  /*3a6f0*/  LDGSTS.E [R248+-0x7ec80], desc[UR22][R48.64], P3 ;  /* 0x8138000030f87fae */ /* 0x0003e200099a1016 */
[----:B------:R-:W-:-:S05]  /*3a700*/  IMAD.WIDE R44, R135, 0x4, R44 ;  /* 0x00000004872c7825 */ /* 0x000fca00078e022c */
[----:B------:R4:W-:Y:S04]  /*3a710*/  STL.64 [R1+0xce0], R44 ;  /* 0x000ce02c01007387 */ /* 0x0009e80000100a00 */
[----:B------:R-:W-:Y:S01]  /*3a720*/  LDGSTS.E [R0+-0x7e880], desc[UR22][R44.64], P3 ;  /* 0x817800002c007fae */ /* 0x000fe200099a1016 */
[----:B-1----:R-:W-:-:S03]  /*3a730*/  IMAD.WIDE R48, R135, 0x4, R238 ;  /* 0x0000000487307825 */ /* 0x002fc600078e02ee */
[----:B------:R-:W2:Y:S04]  /*3a740*/  LDL.LU.64 R238, [R1+0xb08] ;  /* 0x000b080001ee7983 */ /* 0x000ea80000300a00 */
[----:B----4-:R-:W4:Y:S01]  /*3a750*/  LDL.LU.64 R44, [R1+0xb00] ;  /* 0x000b0000012c7983 */ /* 0x010f220000300a00 */
[----:B------:R-:W-:-:S03]  /*3a760*/  IMAD.WIDE R46, R135, 0x4, R46 ;  /* 0x00000004872e7825 */ /* 0x000fc600078e022e */
[----:B------:R1:W-:Y:S04]  /*3a770*/  STL.64 [R1+0xce8], R48 ;  /* 0x000ce83001007387 */ /* 0x0003e80000100a00 */
[----:B------:R1:W-:Y:S04]  /*3a780*/  LDGSTS.E [R248+-0x7e480], desc[UR22][R48.64], P3 ;  /* 0x81b8000030f87fae */ /* 0x0003e800099a1016 */
[----:B------:R1:W-:Y:S04]  /*3a790*/  STL.64 [R1+0xcf0], R46 ;  /* 0x000cf02e01007387 */ /* 0x0003e80000100a00 */
[----:B------:R1:W-:Y:S02]  /*3a7a0*/  LDGSTS.E [R0+-0x7e080], desc[UR22][R46.64], P3 ;  /* 0x81f800002e007fae */ /* 0x0003e400099a1016 */
[----:B-1----:R-:W-:-:S02]  /*3a7b0*/  IMAD.WIDE R48, R135, 0x4, R246 ;  /* 0x0000000487307825 */ /* 0x002fc400078e02f6 */
[----:B------:R-:W4:Y:S02]  /*3a7c0*/  LDL.LU.64 R246, [R1+0xaf8] ;  /* 0x000af80001f67983 */ /* 0x000f240000300a00 */
[C---:B------:R-:W-:Y:S02]  /*3a7d0*/  IMAD.WIDE R46, R135.reuse, 0x4, R42 ;  /* 0x00000004872e7825 */ /* 0x040fe400078e022a */
[----:B------:R1:W-:Y:S04]  /*3a7e0*/  LDGSTS.E [R248+-0x7dc80], desc[UR22][R48.64], P3 ;  /* 0x8238000030f87fae */ /* 0x0003e800099a1016 */
[----:B------:R-:W4:Y:S04]  /*3a7f0*/  LDL.LU.64 R42, [R1+0xaf0] ;  /* 0x000af000012a7983 */ /* 0x000f280000300a00 */
[----:B------:R1:W-:Y:S04]  /*3a800*/  STL.64 [R1+0xcf8], R48 ;  /* 0x000cf83001007387 */ /* 0x0003e80000100a00 */
[----:B------:R1:W-:Y:S04]  /*3a810*/  STL.64 [R1+0xd00], R46 ;  /* 0x000d002e01007387 */ /* 0x0003e80000100a00 */
[----:B------:R1:W-:Y:S02]  /*3a820*/  LDGSTS.E [R0+-0x7d880], desc[UR22][R46.64], P3 ;  /* 0x827800002e007fae */ /* 0x0003e400099a1016 */
[----:B-1----:R-:W-:-:S04]  /*3a830*/  IMAD.WIDE R48, R135, 0x4, R40 ;  /* 0x0000000487307825 */ /* 0x002fc800078e0228 */
[C---:B------:R-:W-:Y:S01]  /*3a840*/  IMAD.WIDE R46, R135.reuse, 0x4, R240 ;  /* 0x00000004872e7825 */ /* 0x040fe200078e02f0 */
[----:B------:R3:W-:Y:S04]  /*3a850*/  LDGSTS.E [R248+-0x7d480], desc[UR22][R48.64], P3 ;  /* 0x82b8000030f87fae */ /* 0x0007e800099a1016 */
[----:B------:R-:W4:Y:S04]  /*3a860*/  LDL.LU.64 R240, [R1+0xae8] ;  /* 0x000ae80001f07983 */ /* 0x000f280000300a00 */
[----:B------:R-:W4:Y:S04]  /*3a870*/  LDL.LU.64 R40, [R1+0xae0] ;  /* 0x000ae00001287983 */ /* 0x000f280000300a00 */
[----:B------:R3:W-:Y:S04]  /*3a880*/  STL.64 [R1+0xd08], R48 ;  /* 0x000d083001007387 */ /* 0x0007e80000100a00 */
[----:B------:R2:W-:Y:S04]  /*3a890*/  STL.64 [R1+0xd10], R46 ;  /* 0x000d102e01007387 */ /* 0x0005e80000100a00 */
[----:B------:R2:W-:Y:S01]  /*3a8a0*/  LDGSTS.E [R0+-0x7d080], desc[UR22][R46.64], P3 ;  /* 0x82f800002e007fae */ /* 0x0005e200099a1016 */
[----:B---3--:R-:W-:-:S05]  /*3a8b0*/  IMAD.WIDE R48, R135, 0x4, R242 ;  /* 0x0000000487307825 */ /* 0x008fca00078e02f2 */
[----:B------:R-:W-:Y:S01]  /*3a8c0*/  LDGSTS.E [R248+-0x7cc80], desc[UR22][R48.64], P3 ;  /* 0x8338000030f87fae */ /* 0x000fe200099a1016 */
[----:B--2---:R-:W-:-:S03]  /*3a8d0*/  IMAD.WIDE R46, R135, 0x4, R244 ;  /* 0x00000004872e7825 */ /* 0x004fc600078e02f4 */
[----:B------:R-:W2:Y:S04]  /*3a8e0*/  LDL.LU.64 R244, [R1+0xad8] ;  /* 0x000ad80001f47983 */ /* 0x000ea80000300a00 */
[----:B------:R-:W3:Y:S04]  /*3a8f0*/  LDL.LU.64 R242, [R1+0xad0] ;  /* 0x000ad00001f27983 */ /* 0x000ee80000300a00 */
[----:B------:R1:W-:Y:S04]  /*3a900*/  STL.64 [R1+0xd18], R48 ;  /* 0x000d183001007387 */ /* 0x0003e80000100a00 */
[----:B------:R1:W-:Y:S04]  /*3a910*/  STL.64 [R1+0xd20], R46 ;  /* 0x000d202e01007387 */ /* 0x0003e80000100a00 */
[----:B------:R-:W-:Y:S04]  /*3a920*/  LDGSTS.E [R0+-0x7c880], desc[UR22][R46.64], P3 ;  /* 0x837800002e007fae */ /* 0x000fe800099a1016 */
[----:B-1----:R-:W3:Y:S04]  /*3a930*/  LDL.LU.64 R48, [R1+0xac8] ;  /* 0x000ac80001307983 */ /* 0x002ee80000300a00 */
[----:B------:R-:W3:Y:S01]  /*3a940*/  LDL.LU.64 R46, [R1+0xab8] ;  /* 0x000ab800012e7983 */ /* 0x000ee20000300a00 */
[----:B------:R-:W-:-:S04]  /*3a950*/  IMAD.WIDE R238, R135, 0x4, R238 ;  /* 0x0000000487ee7825 */ /* 0x000fc800078e02ee */
[C---:B----4-:R-:W-:Y:S01]  /*3a960*/  IMAD.WIDE R44, R135.reuse, 0x4, R44 ;  /* 0x00000004872c7825 */ /* 0x050fe200078e022c */
[----:B------:R-:W-:Y:S04]  /*3a970*/  STL.64 [R1+0xd28], R238 ;  /* 0x000d28ee01007387 */ /* 0x000fe80000100a00 */
[----:B------:R1:W-:Y:S04]  /*3a980*/  LDGSTS.E [R248+-0x7c480], desc[UR22][R238.64], P3 ;  /* 0x83b80000eef87fae */ /* 0x0003e800099a1016 */
[----:B------:R4:W-:Y:S04]  /*3a990*/  STL.64 [R1+0xd30], R44 ;  /* 0x000d302c01007387 */ /* 0x0009e80000100a00 */
[----:B------:R-:W-:Y:S04]  /*3a9a0*/  LDGSTS.E [R0+-0x7c080], desc[UR22][R44.64], P3 ;  /* 0x83f800002c007fae */ /* 0x000fe800099a1016 */
[----:B----4-:R-:W4:Y:S01]  /*3a9b0*/  LDL.LU.64 R44, [R1+0x510] ;  /* 0x00051000012c7983 */ /* 0x010f220000300a00 */
[----:B-1----:R-:W-:-:S03]  /*3a9c0*/  IMAD.WIDE R238, R135, 0x4, R246 ;  /* 0x0000000487ee7825 */ /* 0x002fc600078e02f6 */
[----:B------:R-:W4:Y:S01]  /*3a9d0*/  LDL.LU.64 R246, [R1+0x4c8] ;  /* 0x0004c80001f67983 */ /* 0x000f220000300a00 */
[----:B------:R-:W-:-:S03]  /*3a9e0*/  IMAD.WIDE R42, R135, 0x4, R42 ;  /* 0x00000004872a7825 */ /* 0x000fc600078e022a */
[----:B------:R-:W-:Y:S04]  /*3a9f0*/  STL.64 [R1+0xd38], R238 ;  /* 0x000d38ee01007387 */ /* 0x000fe80000100a00 */
[----:B------:R-:W-:Y:S04]  /*3aa00*/  LDGSTS.E [R248+-0x7bc80], desc[UR22][R238.64], P3 ;  /* 0x84380000eef87fae */ /* 0x000fe800099a1016 */
[----:B------:R1:W-:Y:S04]  /*3aa10*/  STL.64 [R1+0xd40], R42 ;  /* 0x000d402a01007387 */ /* 0x0003e80000100a00 */
[----:B------:R-:W-:Y:S04]  /*3aa20*/  LDGSTS.E [R0+-0x7b880], desc[UR22][R42.64], P3 ;  /* 0x847800002a007fae */ /* 0x000fe800099a1016 */
[----:B-1----:R-:W4:Y:S04]  /*3aa30*/  LDL.LU.64 R42, [R1+0x420] ;  /* 0x00042000012a7983 */ /* 0x002f280000300a00 */
[----:B------:R-:W4:Y:S01]  /*3aa40*/  LDL.LU.64 R238, [R1+0x3c8] ;  /* 0x0003c80001ee7983 */ /* 0x000f220000300a00 */
[----:B------:R-:W-:-:S04]  /*3aa50*/  IMAD.WIDE R240, R135, 0x4, R240 ;  /* 0x0000000487f07825 */ /* 0x000fc800078e02f0 */
[C---:B------:R-:W-:Y:S01]  /*3aa60*/  IMAD.WIDE R40, R135.reuse, 0x4, R40 ;  /* 0x0000000487287825 */ /* 0x040fe200078e0228 */
[----:B------:R-:W-:Y:S04]  /*3aa70*/  STL.64 [R1+0xd48], R240 ;  /* 0x000d48f001007387 */ /* 0x000fe80000100a00 */
[----:B------:R-:W-:Y:S04]  /*3aa80*/  LDGSTS.E [R248+-0x7b480], desc[UR22][R240.64], P3 ;  /* 0x84b80000f0f87fae */ /* 0x000fe800099a1016 */
[----:B------:R1:W-:Y:S04]  /*3aa90*/  STL.64 [R1+0xd50], R40 ;  /* 0x000d502801007387 */ /* 0x0003e80000100a00 */
[----:B------:R-:W-:Y:S04]  /*3aaa0*/  LDGSTS.E [R0+-0x7b080], desc[UR22][R40.64], P3 ;  /* 0x84f8000028007fae */ /* 0x000fe800099a1016 */
[----:B-1----:R-:W4:Y:S04]  /*3aab0*/  LDL.LU.64 R40, [R1+0x388] ;  /* 0x0003880001287983 */ /* 0x002f280000300a00 */
[----:B------:R-:W4:Y:S01]  /*3aac0*/  LDL.LU.64 R240, [R1+0x348] ;  /* 0x0003480001f07983 */ /* 0x000f220000300a00 */
[----:B--2---:R-:W-:-:S04]  /*3aad0*/  IMAD.WIDE R244, R135, 0x4, R244 ;  /* 0x0000000487f47825 */ /* 0x004fc800078e02f4 */
[C---:B---3--:R-:W-:Y:S01]  /*3aae0*/  IMAD.WIDE R242, R135.reuse, 0x4, R242 ;  /* 0x0000000487f27825 */ /* 0x048fe200078e02f2 */
[----:B------:R1:W-:Y:S04]  /*3aaf0*/  STL.64 [R1+0xd58], R244 ;  /* 0x000d58f401007387 */ /* 0x0003e80000100a00 */
[----:B------:R-:W-:Y:S04]  /*3ab00*/  LDGSTS.E [R248+-0x7ac80], desc[UR22][R244.64], P3 ;  /* 0x85380000f4f87fae */ /* 0x000fe800099a1016 */
[----:B------:R2:W-:Y:S04]  /*3ab10*/  STL.64 [R1+0xd60], R242 ;  /* 0x000d60f201007387 */ /* 0x0005e80000100a00 */
[----:B------:R-:W-:Y:S04]  /*3ab20*/  LDGSTS.E [R0+-0x7a880], desc[UR22][R242.64], P3 ;  /* 0x85780000f2007fae */ /* 0x000fe800099a1016 */
[----:B-1----:R-:W3:Y:S01]  /*3ab30*/  LDL.LU.64 R244, [R1+0x2a0] ;  /* 0x0002a00001f47983 */ /* 0x002ee20000300a00 */
[----:B------:R-:W-:-:S05]  /*3ab40*/  IMAD.WIDE R48, R135, 0x4, R48 ;  /* 0x0000000487307825 */ /* 0x000fca00078e0230 */
[----:B------:R-:W-:Y:S04]  /*3ab50*/  LDGSTS.E [R248+-0x7a480], desc[UR22][R48.64], P3 ;  /* 0x85b8000030f87fae */ /* 0x000fe800099a1016 */
[----:B--2---:R-:W2:Y:S01]  /*3ab60*/  LDL.LU.64 R242, [R1+0x218] ;  /* 0x0002180001f27983 */ /* 0x004ea20000300a00 */
[----:B------:R-:W-:-:S03]  /*3ab70*/  IMAD.WIDE R46, R135, 0x4, R46 ;  /* 0x00000004872e7825 */ /* 0x000fc600078e022e */
[----:B------:R1:W-:Y:S04]  /*3ab80*/  STL.64 [R1+0xd90], R48 ;  /* 0x000d903001007387 */ /* 0x0003e80000100a00 */
[----:B------:R4:W-:Y:S04]  /*3ab90*/  LDGSTS.E [R0+-0x7a080], desc[UR22][R46.64], P3 ;  /* 0x85f800002e007fae */ /* 0x0009e800099a1016 */
[----:B-1----:R-:W2:Y:S04]  /*3aba0*/  LDL.LU.64 R48, [R1+0x1220] ;  /* 0x0012200001307983 */ /* 0x002ea80000300a00 */
[----:B------:R4:W-:Y:S02]  /*3abb0*/  STL.64 [R1+0xd88], R46 ;  /* 0x000d882e01007387 */ /* 0x0009e40000100a00 */
[----:B----4-:R-:W-:-:S05]  /*3abc0*/  IMAD.WIDE R46, R135, 0x4, R44 ;  /* 0x00000004872e7825 */ /* 0x010fca00078e022c */
[----:B------:R-:W-:Y:S01]  /*3abd0*/  LDGSTS.E [R248+-0x79c80], desc[UR22][R46.64], P3 ;  /* 0x863800002ef87fae */ /* 0x000fe200099a1016 */
[----:B------:R-:W-:-:S03]  /*3abe0*/  IMAD.WIDE R44, R135, 0x4, R246 ;  /* 0x00000004872c7825 */ /* 0x000fc600078e02f6 */
[----:B------:R-:W4:Y:S04]  /*3abf0*/  LDL.LU.64 R246, [R1+0x200] ;  /* 0x0002000001f67983 */ /* 0x000f280000300a00 */
[----:B------:R1:W-:Y:S04]  /*3ac00*/  STL.64 [R1+0xd80], R46 ;  /* 0x000d802e01007387 */ /* 0x0003e80000100a00 */
[----:B------:R1:W-:Y:S04]  /*3ac10*/  STL.64 [R1+0xd78], R44 ;  /* 0x000d782c01007387 */ /* 0x0003e80000100a00 */
[----:B------:R1:W-:Y:S04]  /*3ac20*/  LDGSTS.E [R0+-0x79880], desc[UR22][R44.64], P3 ;  /* 0x867800002c007fae */ /* 0x0003e800099a1016 */
[----:B-1----:R-:W4:Y:S01]  /*3ac30*/  LDL.LU.64 R46, [R1+0x1218] ;  /* 0x00121800012e7983 */ /* 0x002f220000300a00 */
[----:B------:R-:W-:-:S04]  /*3ac40*/  IMAD.WIDE R44, R135, 0x4, R42 ;  /* 0x00000004872c7825 */ /* 0x000fc800078e022a */
[C---:B------:R-:W-:Y:S01]  /*3ac50*/  IMAD.WIDE R42, R135.reuse, 0x4, R238 ;  /* 0x00000004872a7825 */ /* 0x040fe200078e02ee */
[----:B------:R-:W-:Y:S04]  /*3ac60*/  LDGSTS.E [R248+-0x79480], desc[UR22][R44.64], P3 ;  /* 0x86b800002cf87fae */ /* 0x000fe800099a1016 */
[----:B------:R-:W4:Y:S04]  /*3ac70*/  LDL.LU.64 R238, [R1+0x1f8] ;  /* 0x0001f80001ee7983 */ /* 0x000f280000300a00 */
[----:B------:R-:W-:Y:S04]  /*3ac80*/  STL.64 [R1+0xd70], R44 ;  /* 0x000d702c01007387 */ /* 0x000fe80000100a00 */
[----:B------:R1:W-:Y:S04]  /*3ac90*/  STL.64 [R1+0xd68], R42 ;  /* 0x000d682a01007387 */ /* 0x0003e80000100a00 */
[----:B------:R1:W-:Y:S02]  /*3aca0*/  LDGSTS.E [R0+-0x79080], desc[UR22][R42.64], P3 ;  /* 0x86f800002a007fae */ /* 0x0003e400099a1016 */
[----:B-1----:R-:W1:Y:S01]  /*3acb0*/  LDC R42, c[0x0][0x3a0] ;  /* 0x0000e800ff2a7b82 */ /* 0x002e620000000800 */
[----:B------:R-:W-:-:S04]  /*3acc0*/  IMAD.WIDE R44, R135, 0x4, R40 ;  /* 0x00000004872c7825 */ /* 0x000fc800078e0228 */
[----:B------:R-:W-:Y:S01]  /*3acd0*/  IMAD.WIDE R40, R135, 0x4, R240 ;  /* 0x0000000487287825 */ /* 0x000fe200078e02f0 */
[----:B------:R-:W-:Y:S01]  /*3ace0*/  LDGSTS.E [R248+-0x78c80], desc[UR22][R44.64], P3 ;  /* 0x873800002cf87fae */ /* 0x000fe200099a1016 */
[----:B------:R-:W-:Y:S01]  /*3acf0*/  IADD3 R249, PT, PT, R249, -0x282, RZ ;  /* 0xfffffd7ef9f97810 */ /* 0x000fe20007ffe0ff */
[----:B------:R-:W1:Y:S02]  /*3ad00*/  LDC R43, c[0x0][0x3a0] ;  /* 0x0000e800ff2b7b82 */ /* 0x000e640000000800 */
[----:B------:R-:W4:Y:S04]  /*3ad10*/  LDL.LU.64 R240, [R1+0x1e0] ;  /* 0x0001e00001f07983 */ /* 0x000f280000300a00 */
[----:B------:R1:W-:Y:S04]  /*3ad20*/  STL.64 [R1+0x700], R44 ;  /* 0x0007002c01007387 */ /* 0x0003e80000100a00 */
[----:B------:R2:W-:Y:S04]  /*3ad30*/  STL.64 [R1+0x6a8], R40 ;  /* 0x0006a82801007387 */ /* 0x0005e80000100a00 */
[----:B------:R2:W-:Y:S04]  /*3ad40*/  LDGSTS.E [R0+-0x78880], desc[UR22][R40.64], P3 ;  /* 0x8778000028007fae */ /* 0x0005e800099a1016 */
[----:B-1----:R-:W4:Y:S01]  /*3ad50*/  LDL.LU.64 R44, [R1+0x1210] ;  /* 0x00121000012c7983 */ /* 0x002f220000300a00 */
[----:B---3--:R-:W-:-:S05]  /*3ad60*/  IMAD.WIDE R244, R135, 0x4, R244 ;  /* 0x0000000487f47825 */ /* 0x008fca00078e02f4 */
[----:B------:R-:W-:Y:S01]  /*3ad70*/  LDGSTS.E [R248+-0x78480], desc[UR22][R244.64], P3 ;  /* 0x87b80000f4f87fae */ /* 0x000fe200099a1016 */
[----:B--2---:R-:W-:-:S03]  /*3ad80*/  IMAD.WIDE R40, R135, 0x4, R242 ;  /* 0x0000000487287825 */ /* 0x004fc600078e02f2 */
[----:B------:R-:W2:Y:S04]  /*3ad90*/  LDL.LU.64 R242, [R1+0x1d8] ;  /* 0x0001d80001f27983 */ /* 0x000ea80000300a00 */
[----:B------:R1:W-:Y:S04]  /*3ada0*/  STL.64 [R1+0x690], R244 ;  /* 0x000690f401007387 */ /* 0x0003e80000100a00 */
[----:B------:R4:W-:Y:S04]  /*3adb0*/  STL.64 [R1+0x680], R40 ;  /* 0x0006802801007387 */ /* 0x0009e80000100a00 */
[----:B------:R4:W-:Y:S04]  /*3adc0*/  LDGSTS.E [R0+-0x78080], desc[UR22][R40.64], P3 ;  /* 0x87f8000028007fae */ /* 0x0009e800099a1016 */
[----:B-1----:R-:W3:Y:S04]  /*3add0*/  LDL.LU.64 R244, [R1+0x1c0] ;  /* 0x0001c00001f47983 */ /* 0x002ee80000300a00 */
[----:B------:R-:W0:Y:S01]  /*3ade0*/  LDGDEPBAR ;  /* 0x00000000000079af */ /* 0x000e220000000000 */
[----:B----4-:R-:W-:-:S05]  /*3adf0*/  IMAD.WIDE R40, R2, 0x4, R246 ;  /* 0x0000000402287825 */ /* 0x010fca00078e02f6 */
[----:B------:R1:W-:Y:S04]  /*3ae00*/  STL.64 [R1+0x670], R40 ;  /* 0x0006702801007387 */ /* 0x0003e80000100a00 */
[----:B------:R-:W4:Y:S01]  /*3ae10*/  LDL.LU.64 R246, [R1+0x1b8] ;  /* 0x0001b80001f67983 */ /* 0x000f220000300a00 */
[----:B------:R-:W-:Y:S01]  /*3ae20*/  ISETP.GE.U32.AND P3, PT, R249, 0x7ffffcff, PT ;  /* 0x7ffffcfff900780c */ /* 0x000fe20003f66070 */
[----:B------:R-:W-:Y:S01]  /*3ae30*/  VIADD R0, R134, 0x100000 ;  /* 0x0010000086007836 */ /* 0x000fe20000000000 */
[----:B------:R-:W2:Y:S08]  /*3ae40*/  LDC R249, c[0x0][0x3a0] ;  /* 0x0000e800fff97b82 */ /* 0x000eb00000000800 */
[----:B------:R-:W-:Y:S01]  /*3ae50*/  BAR.SYNC.DEFER_BLOCKING 0x0 ;  /* 0x0000000000007b1d */ /* 0x000fe20000010000 */
[----:B------:R-:W-:-:S07]  /*3ae60*/  VIADD R248, R42, 0xfffffd7d ;  /* 0xfffffd7d2af87836 */ /* 0x000fce0000000000 */
[----:B------:R-:W2:Y:S01]  /*3ae70*/  LDC R42, c[0x0][0x3a0] ;  /* 0x0000e800ff2a7b82 */ /* 0x000ea20000000800 */
[----:B------:R-:W-:Y:S01]  /*3ae80*/  @!PT LDS RZ, [RZ] ;  /* 0x00000000fffff984 */ /* 0x000fe20000000800 */
[----:B------:R-:W-:Y:S01]  /*3ae90*/  @!PT LDS RZ, [RZ] ;  /* 0x00000000fffff984 */ /* 0x000fe20000000800 */
[----:B------:R-:W-:Y:S01]  /*3aea0*/  @!PT LDS RZ, [RZ] ;  /* 0x00000000fffff984 */ /* 0x000fe20000000800 */
[----:B------:R1:W-:Y:S01]  /*3aeb0*/  LDGSTS.E [R0+0x50000], desc[UR22][R40.64], !P4 ;  /* 0x5000000028007fae */ /* 0x0003e2000e1a1016 */
[----:B------:R-:W-:Y:S01]  /*3aec0*/  ISETP.GE.U32.AND P4, PT, R248, 0x7ffffcfe, PT ;  /* 0x7ffffcfef800780c */ /* 0x000fe20003f86070 */
[----:B-1----:R-:W-:Y:S02]  /*3aed0*/  IMAD.WIDE R40, R2, 0x4, R238 ;  /* 0x0000000402287825 */ /* 0x002fe400078e02ee */
[----:B------:R-:W4:Y:S04]  /*3aee0*/  LDL.LU.64 R238, [R1+0x1a0] ;  /* 0x0001a00001ee7983 */ /* 0x000f280000300a00 */
[----:B------:R1:W-:Y:S04]  /*3aef0*/  STL.64 [R1+0x668], R40 ;  /* 0x0006682801007387 */ /* 0x0003e80000100a00 */
[----:B------:R1:W-:Y:S01]  /*3af00*/  LDGSTS.E [R0+0x50004], desc[UR22][R40.64], !P3 ;  /* 0x5000400028007fae */ /* 0x0003e2000d9a1016 */
[----:B------:R-:W-:-:S02]  /*3af10*/  IADD3 R248, PT, PT, R252, -0x284, RZ ;  /* 0xfffffd7cfcf87810 */ /* 0x000fc40007ffe0ff */
[----:B------:R-:W2:Y:S02]  /*3af20*/  LDC R252, c[0x0][0x3a0] ;  /* 0x0000e800fffc7b82 */ /* 0x000ea40000000800 */
[----:B------:R-:W-:Y:S01]  /*3af30*/  ISETP.GE.U32.AND P3, PT, R248, 0x7ffffcfd, PT ;  /* 0x7ffffcfdf800780c */ /* 0x000fe20003f66070 */
[----:B-1----:R-:W-:-:S05]  /*3af40*/  IMAD.WIDE R40, R2, 0x4, R240 ;  /* 0x0000000402287825 */ /* 0x002fca00078e02f0 */
[----:B------:R2:W-:Y:S04]  /*3af50*/  STL.64 [R1+0x660], R40 ;  /* 0x0006602801007387 */ /* 0x0005e80000100a00 */
[----:B------:R-:W4:Y:S04]  /*3af60*/  LDL.LU.64 R240, [R1+0x198] ;  /* 0x0001980001f07983 */ /* 0x000f280000300a00 */
[----:B------:R2:W-:Y:S01]  /*3af70*/  LDGSTS.E [R0+0x50008], desc[UR22][R40.64], !P4 ;  /* 0x5000800028007fae */ /* 0x0005e2000e1a1016 */
[----:B------:R-:W-:-:S05]  /*3af80*/  VIADD R248, R43, 0xfffffd7b ;  /* 0xfffffd7b2bf87836 */ /* 0x000fca0000000000 */
[----:B------:R-:W-:Y:S01]  /*3af90*/  ISETP.GE.U32.AND P4, PT, R248, 0x7ffffcfc, PT ;  /* 0x7ffffcfcf800780c */ /* 0x000fe20003f86070 */
[----:B--2---:R-:W-:-:S05]  /*3afa0*/  IMAD.WIDE R40, R2, 0x4, R242 ;  /* 0x0000000402287825 */ /* 0x004fca00078e02f2 */
[----:B------:R3:W-:Y:S04]  /*3afb0*/  STL.64 [R1+0x650], R40 ;  /* 0x0006502801007387 */ /* 0x0007e80000100a00 */
[----:B------:R-:W2:Y:S04]  /*3afc0*/  LDL.LU.64 R242, [R1+0x180] ;  /* 0x0001800001f27983 */ /* 0x000ea80000300a00 */
[----:B------:R3:W-:Y:S02]  /*3afd0*/  LDGSTS.E [R0+0x5000c], desc[UR22][R40.64], !P3 ;  /* 0x5000c00028007fae */ /* 0x0007e4000d9a1016 */
[----:B---3--:R-:W-:-:S02]  /*3afe0*/  IMAD.WIDE R40, R2, 0x4, R244 ;  /* 0x0000000402287825 */ /* 0x008fc400078e02f4 */
[----:B------:R-:W3:Y:S04]  /*3aff0*/  LDL.LU.64 R244, [R1+0x178] ;  /* 0x0001780001f47983 */ /* 0x000ee80000300a00 */
[----:B------:R4:W-:Y:S04]  /*3b000*/  STL.64 [R1+0x640], R40 ;  /* 0x0006402801007387 */ /* 0x0009e80000100a00 */
[----:B------:R4:W-:Y:S02]  /*3b010*/  LDGSTS.E [R0+0x50010], desc[UR22][R40.64], !P4 ;  /* 0x5001000028007fae */ /* 0x0009e4000e1a1016 */
[----:B----4-:R-:W-:-:S02]  /*3b020*/  IMAD.WIDE R40, R2, 0x4, R246 ;  /* 0x0000000402287825 */ /* 0x010fc400078e02f6 */
[----:B------:R-:W4:Y:S02]  /*3b030*/  LDL.LU.64 R246, [R1+0x160] ;  /* 0x0001600001f67983 */ /* 0x000f240000300a00 */
[----:B------:R-:W-:Y:S02]  /*3b040*/  VIADD R248, R42, 0xfffffd7a ;  /* 0xfffffd7a2af87836 */ /* 0x000fe40000000000 */
[----:B------:R-:W1:Y:S03]  /*3b050*/  LDC R42, c[0x0][0x3a0] ;  /* 0x0000e800ff2a7b82 */ /* 0x000e660000000800 */
[----:B------:R-:W-:Y:S02]  /*3b060*/  ISETP.GE.U32.AND P3, PT, R248, 0x7ffffcfb, PT ;  /* 0x7ffffcfbf800780c */ /* 0x000fe40003f66070 */
[----:B------:R-:W-:Y:S01]  /*3b070*/  IADD3 R248, PT, PT, R249, -0x287, RZ ;  /* 0xfffffd79f9f87810 */ /* 0x000fe20007ffe0ff */
[----:B------:R1:W-:Y:S02]  /*3b080*/  STL.64 [R1+0x630], R40 ;  /* 0x0006302801007387 */ /* 0x0003e40000100a00 */
[----:B------:R-:W1:Y:S01]  /*3b090*/  LDC R249, c[0x0][0x3a0] ;  /* 0x0000e800fff97b82 */ /* 0x000e620000000800 */
[----:B------:R-:W-:Y:S01]  /*3b0a0*/  ISETP.GE.U32.AND P4, PT, R248, 0x7ffffcfa, PT ;  /* 0x7ffffcfaf800780c */ /* 0x000fe20003f86070 */
[----:B------:R-:W-:-:S06]  /*3b0b0*/  VIADD R248, R252, 0xfffffd78 ;  /* 0xfffffd78fcf87836 */ /* 0x000fcc0000000000 */
[----:B------:R1:W-:Y:S01]  /*3b0c0*/  LDGSTS.E [R0+0x50014], desc[UR22][R40.64], !P3 ;  /* 0x5001400028007fae */ /* 0x0003e2000d9a1016 */
[----:B------:R-:W-:Y:S01]  /*3b0d0*/  ISETP.GE.U32.AND P3, PT, R248, 0x7ffffcf9, PT ;  /* 0x7ffffcf9f800780c */ /* 0x000fe20003f66070 */
[----:B------:R-:W2:Y:S01]  /*3b0e0*/  LDC R252, c[0x0][0x3a0] ;  /* 0x0000e800fffc7b82 */ /* 0x000ea20000000800 */
[----:B-1----:R-:W-:-:S07]  /*3b0f0*/  VIADD R248, R42, 0xfffffd77 ;  /* 0xfffffd772af87836 */ /* 0x002fce0000000000 */
[----:B------:R-:W1:Y:S01]  /*3b100*/  LDC R42, c[0x0][0x3a0] ;  /* 0x0000e800ff2a7b82 */ /* 0x000e620000000800 */
[----:B------:R-:W-:-:S05]  /*3b110*/  IMAD.WIDE R40, R2, 0x4, R238 ;  /* 0x0000000402287825 */ /* 0x000fca00078e02ee */
[----:B------:R1:W-:Y:S04]  /*3b120*/  STL.64 [R1+0x620], R40 ;  /* 0x0006202801007387 */ /* 0x0003e80000100a00 */
[----:B------:R-:W4:Y:S04]  /*3b130*/  LDL.LU.64 R238, [R1+0x158] ;  /* 0x0001580001ee7983 */ /* 0x000f280000300a00 */
[----:B------:R1:W-:Y:S01]  /*3b140*/  LDGSTS.E [R0+0x50018], desc[UR22][R40.64], !P4 ;  /* 0x5001800028007fae */ /* 0x0003e2000e1a1016 */
[----:B------:R-:W-:Y:S02]  /*3b150*/  ISETP.GE.U32.AND P4, PT, R248, 0x7ffffcf8, PT ;  /* 0x7ffffcf8f800780c */ /* 0x000fe40003f86070 */
[----:B------:R-:W-:-:S02]  /*3b160*/  IADD3 R248, PT, PT, R249, -0x28a, RZ ;  /* 0xfffffd76f9f87810 */ /* 0x000fc40007ffe0ff */
[----:B------:R-:W2:Y:S01]  /*3b170*/  LDC R249, c[0x0][0x3a0] ;  /* 0x0000e800fff97b82 */ /* 0x000ea20000000800 */
[----:B-1----:R-:W-:Y:S02]  /*3b180*/  IMAD.WIDE R40, R2, 0x4, R240 ;  /* 0x0000000402287825 */ /* 0x002fe400078e02f0 */
[----:B------:R-:W4:Y:S04]  /*3b190*/  LDL.LU.64 R240, [R1+0x128] ;  /* 0x0001280001f07983 */ /* 0x000f280000300a00 */
[----:B------:R2:W-:Y:S04]  /*3b1a0*/  STL.64 [R1+0x610], R40 ;  /* 0x0006102801007387 */ /* 0x0005e80000100a00 */
[----:B------:R2:W-:Y:S01]  /*3b1b0*/  LDGSTS.E [R0+0x5001c], desc[UR22][R40.64], !P3 ;  /* 0x5001c00028007fae */ /* 0x0005e2000d9a1016 */
[----:B------:R-:W-:Y:S01]  /*3b1c0*/  ISETP.GE.U32.AND P3, PT, R248, 0x7ffffcf7, PT ;  /* 0x7ffffcf7f800780c */ /* 0x000fe20003f66070 */
[----:B--2---:R-:W-:-:S02]  /*3b1d0*/  IMAD.WIDE R40, R2, 0x4, R242 ;  /* 0x0000000402287825 */ /* 0x004fc400078e02f2 */
[----:B------:R-:W2:Y:S04]  /*3b1e0*/  LDL.LU.64 R242, [R1+0x120] ;  /* 0x0001200001f27983 */ /* 0x000ea80000300a00 */
[----:B------:R3:W-:Y:S04]  /*3b1f0*/  STL.64 [R1+0x608], R40 ;  /* 0x0006082801007387 */ /* 0x0007e80000100a00 */
[----:B------:R3:W-:Y:S02]  /*3b200*/  LDGSTS.E [R0+0x50020], desc[UR22][R40.64], !P4 ;  /* 0x5002000028007fae */ /* 0x0007e4000e1a1016 */
[----:B---3--:R-:W-:-:S05]  /*3b210*/  IMAD.WIDE R40, R2, 0x4, R244 ;  /* 0x0000000402287825 */ /* 0x008fca00078e02f4 */
[----:B------:R4:W-:Y:S04]  /*3b220*/  STL.64 [R1+0x5f8], R40 ;  /* 0x0005f82801007387 */ /* 0x0009e80000100a00 */
[----:B------:R-:W3:Y:S04]  /*3b230*/  LDL.LU.64 R244, [R1+0x108] ;  /* 0x0001080001f47983 */ /* 0x000ee80000300a00 */
[----:B------:R4:W-:Y:S02]  /*3b240*/  LDGSTS.E [R0+0x50024], desc[UR22][R40.64], !P3 ;  /* 0x5002400028007fae */ /* 0x0009e4000d9a1016 */
[----:B----4-:R-:W-:-:S02]  /*3b250*/  IMAD.WIDE R40, R2, 0x4, R246 ;  /* 0x0000000402287825 */ /* 0x010fc400078e02f6 */
[----:B------:R-:W4:Y:S02]  /*3b260*/  LDL.LU.64 R246, [R1+0x100] ;  /* 0x0001000001f67983 */ /* 0x000f240000300a00 */
[----:B------:R-:W-:Y:S02]  /*3b270*/  VIADD R248, R252, 0xfffffd75 ;  /* 0xfffffd75fcf87836 */ /* 0x000fe40000000000 */
[----:B------:R-:W1:Y:S03]  /*3b280*/  LDC R252, c[0x0][0x3a0] ;  /* 0x0000e800fffc7b82 */ /* 0x000e660000000800 */
[----:B------:R-:W-:Y:S01]  /*3b290*/  ISETP.GE.U32.AND P4, PT, R248, 0x7ffffcf6, PT ;  /* 0x7ffffcf6f800780c */ /* 0x000fe20003f86070 */
[----:B------:R-:W-:-:S04]  /*3b2a0*/  VIADD R248, R42, 0xfffffd74 ;  /* 0xfffffd742af87836 */ /* 0x000fc80000000000 */
[----:B------:R-:W1:Y:S01]  /*3b2b0*/  LDC R42, c[0x0][0x3a0] ;  /* 0x0000e800ff2a7b82 */ /* 0x000e620000000800 */
[----:B------:R-:W-:Y:S01]  /*3b2c0*/  ISETP.GE.U32.AND P3, PT, R248, 0x7ffffcf5, PT ;  /* 0x7ffffcf5f800780c */ /* 0x000fe20003f66070 */
[----:B------:R1:W-:Y:S01]  /*3b2d0*/  STL.64 [R1+0x5f0], R40 ;  /* 0x0005f02801007387 */ /* 0x0003e20000100a00 */
[----:B------:R-:W-:-:S05]  /*3b2e0*/  IADD3 R248, PT, PT, R249, -0x28d, RZ ;  /* 0xfffffd73f9f87810 */ /* 0x000fca0007ffe0ff */
[----:B------:R1:W-:Y:S01]  /*3b2f0*/  LDGSTS.E [R0+0x50028], desc[UR22][R40.64], !P4 ;  /* 0x5002800028007fae */ /* 0x0003e2000e1a1016 */
[----:B------:R-:W-:Y:S01]  /*3b300*/  ISETP.GE.U32.AND P4, PT, R248, 0x7ffffcf4, PT ;  /* 0x7ffffcf4f800780c */ /* 0x000fe20003f86070 */
[----:B------:R-:W2:Y:S01]  /*3b310*/  LDC R249, c[0x0][0x3a0] ;  /* 0x0000e800fff97b82 */ /* 0x000ea20000000800 */
[----:B-1----:R-:W-:-:S07]  /*3b320*/  VIADD R248, R252, 0xfffffd72 ;  /* 0xfffffd72fcf87836 */ /* 0x002fce0000000000 */
[----:B------:R-:W1:Y:S01]  /*3b330*/  LDC R252, c[0x0][0x3a0] ;  /* 0x0000e800fffc7b82 */ /* 0x000e620000000800 */
[----:B------:R-:W-:Y:S02]  /*3b340*/  IMAD.WIDE R40, R2, 0x4, R238 ;  /* 0x0000000402287825 */ /* 0x000fe400078e02ee */
[----:B------:R-:W4:Y:S04]  /*3b350*/  LDL.LU.64 R238, [R1+0xe8] ;  /* 0x0000e80001ee7983 */ /* 0x000f280000300a00 */
[----:B------:R1:W-:Y:S04]  /*3b360*/  STL.64 [R1+0x5e8], R40 ;  /* 0x0005e82801007387 */ /* 0x0003e80000100a00 */
[----:B------:R1:W-:Y:S01]  /*3b370*/  LDGSTS.E [R0+0x5002c], desc[UR22][R40.64], !P3 ;  /* 0x5002c00028007fae */ /* 0x0003e2000d9a1016 */
[----:B------:R-:W-:Y:S01]  /*3b380*/  ISETP.GE.U32.AND P3, PT, R248, 0x7ffffcf3, PT ;  /* 0x7ffffcf3f800780c */ /* 0x000fe20003f66070 */
[----:B------:R-:W-:-:S02]  /*3b390*/  VIADD R248, R42, 0xfffffd71 ;  /* 0xfffffd712af87836 */ /* 0x000fc40000000000 */
[----:B------:R-:W2:Y:S01]  /*3b3a0*/  LDC R42, c[0x0][0x3a0] ;  /* 0x0000e800ff2a7b82 */ /* 0x000ea20000000800 */
[----:B-1----:R-:W-:-:S05]  /*3b3b0*/  IMAD.WIDE R40, R2, 0x4, R240 ;  /* 0x0000000402287825 */ /* 0x002fca00078e02f0 */
[----:B------:R2:W-:Y:S04]  /*3b3c0*/  STL.64 [R1+0x5e0], R40 ;  /* 0x0005e02801007387 */ /* 0x0005e80000100a00 */
[----:B------:R-:W4:Y:S04]  /*3b3d0*/  LDL.LU.64 R240, [R1+0xe0] ;  /* 0x0000e00001f07983 */ /* 0x000f280000300a00 */
[----:B------:R2:W-:Y:S01]  /*3b3e0*/  LDGSTS.E [R0+0x50030], desc[UR22][R40.64], !P4 ;  /* 0x5003000028007fae */ /* 0x0005e2000e1a1016 */
[----:B------:R-:W-:Y:S01]  /*3b3f0*/  ISETP.GE.U32.AND P4, PT, R248, 0x7ffffcf2, PT ;  /* 0x7ffffcf2f800780c */ /* 0x000fe20003f86070 */
[----:B--2---:R-:W-:-:S02]  /*3b400*/  IMAD.WIDE R40, R2, 0x4, R242 ;  /* 0x0000000402287825 */ /* 0x004fc400078e02f2 */
[----:B------:R-:W2:Y:S04]  /*3b410*/  LDL.LU.64 R242, [R1+0xc8] ;  /* 0x0000c80001f27983 */ /* 0x000ea80000300a00 */
[----:B------:R3:W-:Y:S04]  /*3b420*/  STL.64 [R1+0x5d0], R40 ;  /* 0x0005d02801007387 */ /* 0x0007e80000100a00 */
[----:B------:R3:W-:Y:S02]  /*3b430*/  LDGSTS.E [R0+0x50034], desc[UR22][R40.64], !P3 ;  /* 0x5003400028007fae */ /* 0x0007e4000d9a1016 */
[----:B---3--:R-:W-:-:S02]  /*3b440*/  IMAD.WIDE R40, R2, 0x4, R244 ;  /* 0x0000000402287825 */ /* 0x008fc400078e02f4 */
[----:B------:R-:W3:Y:S04]  /*3b450*/  LDL.LU.64 R244, [R1+0xc0] ;  /* 0x0000c00001f47983 */ /* 0x000ee80000300a00 */
[----:B------:R4:W-:Y:S04]  /*3b460*/  STL.64 [R1+0x5c0], R40 ;  /* 0x0005c02801007387 */ /* 0x0009e80000100a00 */
[----:B------:R4:W-:Y:S02]  /*3b470*/  LDGSTS.E [R0+0x50038], desc[UR22][R40.64], !P4 ;  /* 0x5003800028007fae */ /* 0x0009e4000e1a1016 */
[----:B----4-:R-:W-:-:S05]  /*3b480*/  IMAD.WIDE R40, R2, 0x4, R246 ;  /* 0x0000000402287825 */ /* 0x010fca00078e02f6 */
[----:B------:R1:W-:Y:S04]  /*3b490*/  STL.64 [R1+0x5b0], R40 ;  /* 0x0005b02801007387 */ /* 0x0003e80000100a00 */
[----:B------:R-:W4:Y:S01]  /*3b4a0*/  LDL.LU.64 R246, [R1+0xa8] ;  /* 0x0000a80001f67983 */ /* 0x000f220000300a00 */
[----:B------:R-:W-:Y:S02]  /*3b4b0*/  IADD3 R248, PT, PT, R249, -0x290, RZ ;  /* 0xfffffd70f9f87810 */ /* 0x000fe40007ffe0ff */
[----:B------:R-:W1:Y:S02]  /*3b4c0*/  LDC R249, c[0x0][0x3a0] ;  /* 0x0000e800fff97b82 */ /* 0x000e640000000800 */
[----:B------:R-:W-:Y:S01]  /*3b4d0*/  ISETP.GE.U32.AND P3, PT, R248, 0x7ffffcf1, PT ;  /* 0x7ffffcf1f800780c */ /* 0x000fe20003f66070 */
[----:B------:R-:W-:-:S05]  /*3b4e0*/  VIADD R248, R252, 0xfffffd6f ;  /* 0xfffffd6ffcf87836 */ /* 0x000fca0000000000 */
[----:B------:R-:W1:Y:S07]  /*3b4f0*/  LDC R252, c[0x0][0x3a0] ;  /* 0x0000e800fffc7b82 */ /* 0x000e6e0000000800 */
[----:B------:R-:W-:Y:S04]  /*3b500*/  LDGSTS.E [R0+0x5003c], desc[UR22][R40.64], !P3 ;  /* 0x5003c00028007fae */ /* 0x000fe8000d9a1016 */
[----:B-1----:R-:W4:Y:S01]  /*3b510*/  LDL.LU.64 R40, [R1+0xa0] ;  /* 0x0000a00001287983 */ /* 0x002f220000300a00 */
[----:B------:R-:W-:Y:S01]  /*3b520*/  ISETP.GE.U32.AND P4, PT, R248, 0x7ffffcf0, PT ;  /* 0x7ffffcf0f800780c */ /* 0x000fe20003f86070 */
[----:B------:R-:W-:-:S05]  /*3b530*/  VIADD R248, R42, 0xfffffd6e ;  /* 0xfffffd6e2af87836 */ /* 0x000fca0000000000 */
[----:B------:R-:W-:Y:S01]  /*3b540*/  ISETP.GE.U32.AND P3, PT, R248, 0x7ffffcef, PT ;  /* 0x7ffffceff800780c */ /* 0x000fe20003f66070 */
[----:B------:R-:W-:Y:S01]  /*3b550*/  IMAD.WIDE R42, R2, 0x4, R238 ;  /* 0x00000004022a7825 */ /* 0x000fe200078e02ee */
[----:B------:R-:W-:Y:S01]  /*3b560*/  IADD3 R248, PT, PT, R249, -0x293, RZ ;  /* 0xfffffd6df9f87810 */ /* 0x000fe20007ffe0ff */
[----:B------:R-:W1:Y:S03]  /*3b570*/  LDC R238, c[0x0][0x3a0] ;  /* 0x0000e800ffee7b82 */ /* 0x000e660000000800 */
[----:B------:R1:W-:Y:S04]  /*3b580*/  STL.64 [R1+0x5a0], R42 ;  /* 0x0005a02a01007387 */ /* 0x0003e80000100a00 */
[----:B------:R1:W-:Y:S01]  /*3b590*/  LDGSTS.E [R0+0x50040], desc[UR22][R42.64], !P4 ;  /* 0x500400002a007fae */ /* 0x0003e2000e1a1016 */
[----:B------:R-:W-:Y:S01]  /*3b5a0*/  ISETP.GE.U32.AND P4, PT, R248, 0x7ffffcee, PT ;  /* 0x7ffffceef800780c */ /* 0x000fe20003f86070 */
[----:B------:R-:W-:Y:S01]  /*3b5b0*/  VIADD R248, R252, 0xfffffd6c ;  /* 0xfffffd6cfcf87836 */ /* 0x000fe20000000000 */
[----:B------:R-:W2:Y:S08]  /*3b5c0*/  LDC R249, c[0x0][0x3a0] ;  /* 0x0000e800fff97b82 */ /* 0x000eb00000000800 */
[----:B------:R-:W2:Y:S01]  /*3b5d0*/  LDC R252, c[0x0][0x3a0] ;  /* 0x0000e800fffc7b82 */ /* 0x000ea20000000800 */
[----:B-1----:R-:W-:-:S02]  /*3b5e0*/  IMAD.WIDE R42, R2, 0x4, R240 ;  /* 0x00000004022a7825 */ /* 0x002fc400078e02f0 */
[----:B------:R-:W4:Y:S04]  /*3b5f0*/  LDL.LU.64 R240, [R1+0x88] ;  /* 0x0000880001f07983 */ /* 0x000f280000300a00 */
[----:B------:R2:W-:Y:S04]  /*3b600*/  STL.64 [R1+0x598], R42 ;  /* 0x0005982a01007387 */ /* 0x0005e80000100a00 */
[----:B------:R2:W-:Y:S01]  /*3b610*/  LDGSTS.E [R0+0x50044], desc[UR22][R42.64], !P3 ;  /* 0x500440002a007fae */ /* 0x0005e2000d9a1016 */
        /* <DEDUP_REMOVED lines=12> */
[----:B------:R1:W-:Y:S01]  /*3b6e0*/  STL.64 [R1+0x578], R42 ;  /* 0x0005782a01007387 */ /* 0x0003e20000100a00 */
[----:B------:R-:W1:Y:S02]  /*3b6f0*/  LDC R238, c[0x0][0x3a0] ;  /* 0x0000e800ffee7b82 */ /* 0x000e640000000800 */
[----:B------:R-:W-:Y:S02]  /*3b700*/  ISETP.GE.U32.AND P4, PT, R248, 0x7ffffcec, PT ;  /* 0x7ffffcecf800780c */ /* 0x000fe40003f86070 */
[----:B------:R-:W-:-:S04]  /*3b710*/  IADD3 R248, PT, PT, R249, -0x296, RZ ;  /* 0xfffffd6af9f87810 */ /* 0x000fc80007ffe0ff */
[----:B------:R-:W-:Y:S01]  /*3b720*/  ISETP.GE.U32.AND P3, PT, R248, 0x7ffffceb, PT ;  /* 0x7ffffcebf800780c */ /* 0x000fe20003f66070 */
[----:B------:R-:W1:Y:S06]  /*3b730*/  LDC R249, c[0x0][0x3a0] ;  /* 0x0000e800fff97b82 */ /* 0x000e6c0000000800 */
[----:B------:R-:W-:Y:S01]  /*3b740*/  LDGSTS.E [R0+0x50050], desc[UR22][R42.64], !P4 ;  /* 0x500500002a007fae */ /* 0x000fe2000e1a1016 */
[----:B------:R-:W-:-:S03]  /*3b750*/  IMAD.WIDE R40, R2, 0x4, R40 ;  /* 0x0000000402287825 */ /* 0x000fc600078e0228 */
[----:B-1----:R-:W4:Y:S04]  /*3b760*/  LDL.LU.64 R42, [R1+0x1208] ;  /* 0x00120800012a7983 */ /* 0x002f280000300a00 */
[----:B------:R1:W-:Y:S04]  /*3b770*/  STL.64 [R1+0x570], R40 ;  /* 0x0005702801007387 */ /* 0x0003e80000100a00 */
[----:B------:R1:W-:Y:S01]  /*3b780*/  LDGSTS.E [R0+0x50054], desc[UR22][R40.64], !P3 ;  /* 0x5005400028007fae */ /* 0x0003e2000d9a1016 */
[----:B------:R-:W-:Y:S02]  /*3b790*/  VIADD R248, R252, 0xfffffd69 ;  /* 0xfffffd69fcf87836 */ /* 0x000fe40000000000 */
[----:B------:R-:W1:Y:S02]  /*3b7a0*/  LDC R252, c[0x0][0x3a0] ;  /* 0x0000e800fffc7b82 */ /* 0x000e640000000800 */
[----:B-1----:R-:W4:Y:S01]  /*3b7b0*/  LDL.LU.64 R40, [R1+0x48] ;  /* 0x0000480001287983 */ /* 0x002f220000300a00 */
[----:B------:R-:W-:Y:S01]  /*3b7c0*/  ISETP.GE.U32.AND P4, PT, R248, 0x7ffffcea, PT ;  /* 0x7ffffceaf800780c */ /* 0x000fe20003f86070 */
[----:B------:R-:W-:-:S05]  /*3b7d0*/  VIADD R248, R238, 0xfffffd68 ;  /* 0xfffffd68eef87836 */ /* 0x000fca0000000000 */
[----:B------:R-:W-:Y:S02]  /*3b7e0*/  ISETP.GE.U32.AND P3, PT, R248, 0x7ffffce9, PT ;  /* 0x7ffffce9f800780c */ /* 0x000fe40003f66070 */
[----:B------:R-:W-:Y:S02]  /*3b7f0*/  IADD3 R248, PT, PT, R249, -0x299, RZ ;  /* 0xfffffd67f9f87810 */ /* 0x000fe40007ffe0ff */
[----:B------:R-:W1:Y:S01]  /*3b800*/  LDC R249, c[0x0][0x3a0] ;  /* 0x0000e800fff97b82 */ /* 0x000e620000000800 */
[----:B------:R-:W-:-:S05]  /*3b810*/  IMAD.WIDE R238, R2, 0x4, R240 ;  /* 0x0000000402ee7825 */ /* 0x000fca00078e02f0 */
[----:B------:R1:W-:Y:S04]  /*3b820*/  STL.64 [R1+0x568], R238 ;  /* 0x000568ee01007387 */ /* 0x0003e80000100a00 */
[----:B------:R1:W-:Y:S01]  /*3b830*/  LDGSTS.E [R0+0x50058], desc[UR22][R238.64], !P4 ;  /* 0x50058000ee007fae */ /* 0x0003e2000e1a1016 */
[----:B------:R-:W-:Y:S01]  /*3b840*/  ISETP.GE.U32.AND P4, PT, R248, 0x7ffffce8, PT ;  /* 0x7ffffce8f800780c */ /* 0x000fe20003f86070 */
[----:B------:R-:W-:Y:S02]  /*3b850*/  VIADD R248, R252, 0xfffffd66 ;  /* 0xfffffd66fcf87836 */ /* 0x000fe40000000000 */
[----:B------:R-:W2:Y:S01]  /*3b860*/  LDC R252, c[0x0][0x3a0] ;  /* 0x0000e800fffc7b82 */ /* 0x000ea20000000800 */
[----:B-1----:R-:W4:Y:S04]  /*3b870*/  LDL.LU.64 R238, [R1+0x40] ;  /* 0x0000400001ee7983 */ /* 0x002f280000300a00 */
[----:B------:R-:W4:Y:S01]  /*3b880*/  LDL.LU.64 R240, [R1+0x28] ;  /* 0x0000280001f07983 */ /* 0x000f220000300a00 */
[----:B--2---:R-:W-:-:S05]  /*3b890*/  IMAD.WIDE R242, R2, 0x4, R242 ;  /* 0x0000000402f27825 */ /* 0x004fca00078e02f2 */
[----:B------:R1:W-:Y:S04]  /*3b8a0*/  STL.64 [R1+0x560], R242 ;  /* 0x000560f201007387 */ /* 0x0003e80000100a00 */
[----:B------:R2:W-:Y:S01]  /*3b8b0*/  LDGSTS.E [R0+0x5005c], desc[UR22][R242.64], !P3 ;  /* 0x5005c000f2007fae */ /* 0x0005e2000d9a1016 */
[----:B------:R-:W-:Y:S02]  /*3b8c0*/  ISETP.GE.U32.AND P3, PT, R248, 0x7ffffce7, PT ;  /* 0x7ffffce7f800780c */ /* 0x000fe40003f66070 */
[----:B------:R-:W2:Y:S01]  /*3b8d0*/  LDC R248, c[0x0][0x3a0] ;  /* 0x0000e800fff87b82 */ /* 0x000ea20000000800 */
[----:B-1----:R-:W4:Y:S01]  /*3b8e0*/  LDL.LU.64 R242, [R1+0x20] ;  /* 0x0000200001f27983 */ /* 0x002f220000300a00 */
[----:B---3--:R-:W-:-:S05]  /*3b8f0*/  IMAD.WIDE R244, R2, 0x4, R244 ;  /* 0x0000000402f47825 */ /* 0x008fca00078e02f4 */
[----:B------:R1:W-:Y:S04]  /*3b900*/  STL.64 [R1+0x550], R244 ;  /* 0x000550f401007387 */ /* 0x0003e80000100a00 */
[----:B------:R3:W-:Y:S04]  /*3b910*/  LDGSTS.E [R0+0x50060], desc[UR22][R244.64], !P4 ;  /* 0x50060000f4007fae */ /* 0x0007e8000e1a1016 */
[----:B-1----:R-:W3:Y:S01]  /*3b920*/  LDL.LU.64 R244, [R1+0x8] ;  /* 0x0000080001f47983 */ /* 0x002ee20000300a00 */
[----:B----4-:R-:W-:-:S05]  /*3b930*/  IMAD.WIDE R246, R2, 0x4, R246 ;  /* 0x0000000402f67825 */ /* 0x010fca00078e02f6 */
[----:B------:R1:W-:Y:S04]  /*3b940*/  STL.64 [R1+0x540], R246 ;  /* 0x000540f601007387 */ /* 0x0003e80000100a00 */
[----:B------:R4:W-:Y:S04]  /*3b950*/  LDGSTS.E [R0+0x50064], desc[UR22][R246.64], !P3 ;  /* 0x50064000f6007fae */ /* 0x0009e8000d9a1016 */
[----:B-1----:R-:W4:Y:S01]  /*3b960*/  LDL.LU.64 R246, [R1] ;  /* 0x0000000001f67983 */ /* 0x002f220000300a00 */
[----:B--2---:R-:W-:-:S05]  /*3b970*/  VIADD R248, R248, 0xfffffd65 ;  /* 0xfffffd65f8f87836 */ /* 0x004fca0000000000 */
[----:B------:R-:W-:Y:S02]  /*3b980*/  ISETP.GE.U32.AND P4, PT, R248, 0x7ffffce6, PT ;  /* 0x7ffffce6f800780c */ /* 0x000fe40003f86070 */
[----:B------:R-:W-:Y:S02]  /*3b990*/  IADD3 R248, PT, PT, R249, -0x29c, RZ ;  /* 0xfffffd64f9f87810 */ /* 0x000fe40007ffe0ff */
[----:B------:R-:W1:Y:S02]  /*3b9a0*/  LDC R249, c[0x0][0x3a0] ;  /* 0x0000e800fff97b82 */ /* 0x000e640000000800 */
[----:B------:R-:W-:Y:S01]  /*3b9b0*/  ISETP.GE.U32.AND P3, PT, R248, 0x7ffffce5, PT ;  /* 0x7ffffce5f800780c */ /* 0x000fe20003f66070 */
[----:B------:R-:W-:-:S05]  /*3b9c0*/  VIADD R248, R252, 0xfffffd63 ;  /* 0xfffffd63fcf87836 */ /* 0x000fca0000000000 */
[----:B------:R-:W2:Y:S01]  /*3b9d0*/  LDC R252, c[0x0][0x3a0] ;  /* 0x0000e800fffc7b82 */ /* 0x000ea20000000800 */
[----:B------:R-:W-:-:S05]  /*3b9e0*/  IMAD.WIDE R40, R2, 0x4, R40 ;  /* 0x0000000402287825 */ /* 0x000fca00078e0228 */
[----:B------:R-:W-:Y:S01]  /*3b9f0*/  LDGSTS.E [R0+0x50068], desc[UR22][R40.64], !P4 ;  /* 0x5006800028007fae */ /* 0x000fe2000e1a1016 */
[----:B------:R-:W-:Y:S02]  /*3ba00*/  ISETP.GE.U32.AND P4, PT, R248, 0x7ffffce4, PT ;  /* 0x7ffffce4f800780c */ /* 0x000fe40003f86070 */
[----:B------:R-:W1:Y:S01]  /*3ba10*/  LDC R248, c[0x0][0x3a0] ;  /* 0x0000e800fff87b82 */ /* 0x000e620000000800 */
[----:B------:R2:W-:Y:S04]  /*3ba20*/  STL.64 [R1+0x538], R40 ;  /* 0x0005382801007387 */ /* 0x0005e80000100a00 */
[----:B--2---:R-:W2:Y:S01]  /*3ba30*/  LDL.LU.64 R40, [R1+0x1200] ;  /* 0x0012000001287983 */ /* 0x004ea20000300a00 */
[----:B-1----:R-:W-:Y:S02]  /*3ba40*/  VIADD R248, R248, 0xfffffd62 ;  /* 0xfffffd62f8f87836 */ /* 0x002fe40000000000 */
[----:B------:R-:W-:-:S05]  /*3ba50*/  IMAD.WIDE R238, R2, 0x4, R238 ;  /* 0x0000000402ee7825 */ /* 0x000fca00078e02ee */
[----:B------:R-:W-:Y:S01]  /*3ba60*/  LDGSTS.E [R0+0x5006c], desc[UR22][R238.64], !P3 ;  /* 0x5006c000ee007fae */ /* 0x000fe2000d9a1016 */
[----:B------:R-:W-:Y:S01]  /*3ba70*/  ISETP.GE.U32.AND P3, PT, R248, 0x7ffffce3, PT ;  /* 0x7ffffce3f800780c */ /* 0x000fe20003f66070 */
[----:B------:R-:W-:Y:S01]  /*3ba80*/  IMAD.WIDE R240, R2, 0x4, R240 ;  /* 0x0000000402f07825 */ /* 0x000fe200078e02f0 */
[----:B------:R-:W-:Y:S01]  /*3ba90*/  IADD3 R248, PT, PT, R249, -0x29f, RZ ;  /* 0xfffffd61f9f87810 */ /* 0x000fe20007ffe0ff */
[----:B------:R1:W-:Y:S01]  /*3baa0*/  STL.64 [R1+0x528], R238 ;  /* 0x000528ee01007387 */ /* 0x0003e20000100a00 */
[----:B------:R-:W3:Y:S03]  /*3bab0*/  LDC R249, c[0x0][0x3a0] ;  /* 0x0000e800fff97b82 */ /* 0x000ee60000000800 */
[----:B------:R-:W-:Y:S01]  /*3bac0*/  LDGSTS.E [R0+0x50070], desc[UR22][R240.64], !P4 ;  /* 0x50070000f0007fae */ /* 0x000fe2000e1a1016 */
[----:B------:R-:W-:Y:S01]  /*3bad0*/  ISETP.GE.U32.AND P4, PT, R248, 0x7ffffce2, PT ;  /* 0x7ffffce2f800780c */ /* 0x000fe20003f86070 */
[----:B------:R-:W-:-:S03]  /*3bae0*/  VIADD R248, R252, 0xfffffd60 ;  /* 0xfffffd60fcf87836 */ /* 0x000fc60000000000 */
[----:B------:R-:W2:Y:S01]  /*3baf0*/  LDC R252, c[0x0][0x3a0] ;  /* 0x0000e800fffc7b82 */ /* 0x000ea20000000800 */
[----:B-1----:R-:W2:Y:S04]  /*3bb00*/  LDL.LU.64 R238, [R1+0x11f8] ;  /* 0x0011f80001ee7983 */ /* 0x002ea80000300a00 */
[----:B------:R1:W-:Y:S04]  /*3bb10*/  STL.64 [R1+0x520], R240 ;  /* 0x000520f001007387 */ /* 0x0003e80000100a00 */
[----:B-1----:R-:W2:Y:S01]  /*3bb20*/  LDL.LU.64 R240, [R1+0x11f0] ;  /* 0x0011f00001f07983 */ /* 0x002ea20000300a00 */
[----:B------:R-:W-:-:S05]  /*3bb30*/  IMAD.WIDE R242, R2, 0x4, R242 ;  /* 0x0000000402f27825 */ /* 0x000fca00078e02f2 */
[----:B------:R-:W-:Y:S01]  /*3bb40*/  LDGSTS.E [R0+0x50074], desc[UR22][R242.64], !P3 ;  /* 0x50074000f2007fae */ /* 0x000fe2000d9a1016 */
[----:B------:R-:W-:Y:S02]  /*3bb50*/  ISETP.GE.U32.AND P3, PT, R248, 0x7ffffce1, PT ;  /* 0x7ffffce1f800780c */ /* 0x000fe40003f66070 */
[----:B------:R-:W1:Y:S01]  /*3bb60*/  LDC R248, c[0x0][0x3a0] ;  /* 0x0000e800fff87b82 */ /* 0x000e620000000800 */
[----:B------:R3:W-:Y:S04]  /*3bb70*/  STL.64 [R1+0x518], R242 ;  /* 0x000518f201007387 */ /* 0x0007e80000100a00 */
[----:B---3--:R-:W3:Y:S01]  /*3bb80*/  LDL.LU.64 R242, [R1+0x11e8] ;  /* 0x0011e80001f27983 */ /* 0x008ee20000300a00 */
[----:B------:R-:W-:-:S05]  /*3bb90*/  IMAD.WIDE R244, R2, 0x4, R244 ;  /* 0x0000000402f47825 */ /* 0x000fca00078e02f4 */
[----:B------:R1:W-:Y:S04]  /*3bba0*/  STL.64 [R1+0x510], R244 ;  /* 0x000510f401007387 */ /* 0x0003e80000100a00 */
[----:B------:R-:W-:Y:S04]  /*3bbb0*/  LDGSTS.E [R0+0x50078], desc[UR22][R244.64], !P4 ;  /* 0x50078000f4007fae */ /* 0x000fe8000e1a1016 */
[----:B-1----:R-:W2:Y:S01]  /*3bbc0*/  LDL.LU.64 R244, [R1+0x11e0] ;  /* 0x0011e00001f47983 */ /* 0x002ea20000300a00 */
[----:B----4-:R-:W-:-:S05]  /*3bbd0*/  IMAD.WIDE R246, R2, 0x4, R246 ;  /* 0x0000000402f67825 */ /* 0x010fca00078e02f6 */
[----:B------:R1:W-:Y:S04]  /*3bbe0*/  STL.64 [R1+0x508], R246 ;  /* 0x000508f601007387 */ /* 0x0003e80000100a00 */
[----:B------:R4:W-:Y:S04]  /*3bbf0*/  LDGSTS.E [R0+0x5007c], desc[UR22][R246.64], !P3 ;  /* 0x5007c000f6007fae */ /* 0x0009e8000d9a1016 */
[----:B-1----:R-:W2:Y:S01]  /*3bc00*/  LDL.LU.64 R246, [R1+0x11d8] ;  /* 0x0011d80001f67983 */ /* 0x002ea20000300a00 */
[----:B------:R-:W-:-:S05]  /*3bc10*/  VIADD R248, R248, 0xfffffd5f ;  /* 0xfffffd5ff8f87836 */ /* 0x000fca0000000000 */
[----:B------:R-:W-:Y:S02]  /*3bc20*/  ISETP.GE.U32.AND P4, PT, R248, 0x7ffffce0, PT ;  /* 0x7ffffce0f800780c */ /* 0x000fe40003f86070 */
[----:B------:R-:W-:-:S04]  /*3bc30*/  IADD3 R248, PT, PT, R249, -0x2a2, RZ ;  /* 0xfffffd5ef9f87810 */ /* 0x000fc80007ffe0ff */
[----:B------:R-:W-:Y:S01]  /*3bc40*/  ISETP.GE.U32.AND P3, PT, R248, 0x7ffffcdf, PT ;  /* 0x7ffffcdff800780c */ /* 0x000fe20003f66070 */
[----:B------:R-:W-:-:S04]  /*3bc50*/  IMAD.WIDE R42, R2, 0x4, R42 ;  /* 0x00000004022a7825 */ /* 0x000fc800078e022a */
[----:B------:R-:W-:-:S04]  /*3bc60*/  IMAD.WIDE R44, R2, 0x4, R44 ;  /* 0x00000004022c7825 */ /* 0x000fc800078e022c */
[----:B--2---:R-:W-:Y:S02]  /*3bc70*/  IMAD.WIDE R248, R2, 0x4, R246 ;  /* 0x0000000402f87825 */ /* 0x004fe400078e02f6 */
[----:B----4-:R-:W1:Y:S02]  /*3bc80*/  LDC R247, c[0x0][0x3a0] ;  /* 0x0000e800fff77b82 */ /* 0x010e640000000800 */
[----:B------:R-:W-:Y:S01]  /*3bc90*/  VIADD R246, R252, 0xfffffd5d ;  /* 0xfffffd5dfcf67836 */ /* 0x000fe20000000000 */
[----:B------:R2:W-:Y:S05]  /*3bca0*/  LDGSTS.E [R0+0x50080], desc[UR22][R248.64], !P4 ;  /* 0x50080000f8007fae */ /* 0x0005ea000e1a1016 */
[----:B------:R-:W4:Y:S01]  /*3bcb0*/  LDC R252, c[0x0][0x3a0] ;  /* 0x0000e800fffc7b82 */ /* 0x000f220000000800 */
[----:B------:R2:W-:Y:S01]  /*3bcc0*/  STL.64 [R1+0x500], R248 ;  /* 0x000500f801007387 */ /* 0x0005e20000100a00 */
[----:B------:R-:W-:Y:S01]  /*3bcd0*/  ISETP.GE.U32.AND P4, PT, R246, 0x7ffffcde, PT ;  /* 0x7ffffcdef600780c */ /* 0x000fe20003f86070 */
[----:B--2---:R-:W-:-:S05]  /*3bce0*/  IMAD.WIDE R248, R2, 0x4, R244 ;  /* 0x0000000402f87825 */ /* 0x004fca00078e02f4 */
[----:B------:R-:W2:Y:S01]  /*3bcf0*/  LDC R245, c[0x0][0x3a0] ;  /* 0x0000e800fff57b82 */ /* 0x000ea20000000800 */
[----:B------:R3:W-:Y:S04]  /*3bd00*/  STL.64 [R1+0x4f0], R248 ;  /* 0x0004f0f801007387 */ /* 0x0007e80000100a00 */
[----:B------:R3:W-:Y:S01]  /*3bd10*/  LDGSTS.E [R0+0x50084], desc[UR22][R248.64], !P3 ;  /* 0x50084000f8007fae */ /* 0x0007e2000d9a1016 */
[----:B----4-:R-:W-:Y:S02]  /*3bd20*/  VIADD R244, R252, 0xfffffd5c ;  /* 0xfffffd5cfcf47836 */ /* 0x010fe40000000000 */
[----:B---3--:R-:W-:Y:S02]  /*3bd30*/  IMAD.WIDE R248, R2, 0x4, R242 ;  /* 0x0000000402f87825 */ /* 0x008fe400078e02f2 */
[----:B------:R-:W3:Y:S01]  /*3bd40*/  LDC R243, c[0x0][0x3a0] ;  /* 0x0000e800fff37b82 */ /* 0x000ee20000000800 */
[----:B-1----:R-:W-:-:S02]  /*3bd50*/  IADD3 R242, PT, PT, R247, -0x2a5, RZ ;  /* 0xfffffd5bf7f27810 */ /* 0x002fc40007ffe0ff */
[----:B------:R-:W-:Y:S01]  /*3bd60*/  ISETP.GE.U32.AND P3, PT, R244, 0x7ffffcdd, PT ;  /* 0x7ffffcddf400780c */ /* 0x000fe20003f66070 */
[----:B------:R1:W-:Y:S01]  /*3bd70*/  LDGSTS.E [R0+0x50088], desc[UR22][R248.64], !P4 ;  /* 0x50088000f8007fae */ /* 0x0003e2000e1a1016 */
[----:B------:R-:W-:Y:S01]  /*3bd80*/  ISETP.GE.U32.AND P4, PT, R242, 0x7ffffcdc, PT ;  /* 0x7ffffcdcf200780c */ /* 0x000fe20003f86070 */
[C---:B------:R-:W-:Y:S02]  /*3bd90*/  IMAD.WIDE R246, R2.reuse, 0x4, R240 ;  /* 0x0000000402f67825 */ /* 0x040fe400078e02f0 */
[----:B------:R-:W4:Y:S02]  /*3bda0*/  LDC R241, c[0x0][0x3a0] ;  /* 0x0000e800fff17b82 */ /* 0x000f240000000800 */
[----:B--2---:R-:W-:Y:S02]  /*3bdb0*/  VIADD R240, R245, 0xfffffd5a ;  /* 0xfffffd5af5f07836 */ /* 0x004fe40000000000 */
[----:B------:R-:W-:-:S04]  /*3bdc0*/  IMAD.WIDE R244, R2, 0x4, R238 ;  /* 0x0000000402f47825 */ /* 0x000fc800078e02ee */
[----:B------:R-:W2:Y:S01]  /*3bdd0*/  LDC R239, c[0x0][0x3a0] ;  /* 0x0000e800ffef7b82 */ /* 0x000ea20000000800 */
[----:B------:R-:W-:Y:S01]  /*3bde0*/  LDGSTS.E [R0+0x5008c], desc[UR22][R246.64], !P3 ;  /* 0x5008c000f6007fae */ /* 0x000fe2000d9a1016 */
[----:B------:R-:W-:-:S03]  /*3bdf0*/  ISETP.GE.U32.AND P3, PT, R240, 0x7ffffcdb, PT ;  /* 0x7ffffcdbf000780c */ /* 0x000fc60003f66070 */
[----:B------:R-:W-:Y:S01]  /*3be00*/  LDGSTS.E [R0+0x50090], desc[UR22][R244.64], !P4 ;  /* 0x50090000f4007fae */ /* 0x000fe2000e1a1016 */
[----:B---3--:R-:W-:-:S05]  /*3be10*/  VIADD R238, R243, 0xfffffd59 ;  /* 0xfffffd59f3ee7836 */ /* 0x008fca0000000000 */
[----:B------:R-:W-:Y:S02]  /*3be20*/  ISETP.GE.U32.AND P4, PT, R238, 0x7ffffcda, PT ;  /* 0x7ffffcdaee00780c */ /* 0x000fe40003f86070 */
[----:B------:R-:W3:Y:S01]  /*3be30*/  LDC R238, c[0x0][0x3a0] ;  /* 0x0000e800ffee7b82 */ /* 0x000ee20000000800 */
[----:B------:R-:W-:Y:S01]  /*3be40*/  IMAD.WIDE R242, R2, 0x4, R40 ;  /* 0x0000000402f27825 */ /* 0x000fe200078e0228 */
[----:B------:R1:W-:Y:S01]  /*3be50*/  STL.64 [R1+0x4e0], R248 ;  /* 0x0004e0f801007387 */ /* 0x0003e20000100a00 */
[----:B----4-:R-:W-:-:S03]  /*3be60*/  IADD3 R40, PT, PT, R241, -0x2a8, RZ ;  /* 0xfffffd58f1287810 */ /* 0x010fc60007ffe0ff */
[----:B------:R-:W-:Y:S02]  /*3be70*/  STL.64 [R1+0x4d8], R246 ;  /* 0x0004d8f601007387 */ /* 0x000fe40000100a00 */
[----:B------:R-:W4:Y:S02]  /*3be80*/  LDC R41, c[0x0][0x3a0] ;  /* 0x0000e800ff297b82 */ /* 0x000f240000000800 */
[----:B------:R-:W-:Y:S04]  /*3be90*/  STL.64 [R1+0x4c8], R244 ;  /* 0x0004c8f401007387 */ /* 0x000fe80000100a00 */
[----:B------:R-:W-:Y:S02]  /*3bea0*/  STL.64 [R1+0x4c0], R242 ;  /* 0x0004c0f201007387 */ /* 0x000fe40000100a00 */
[----:B-1----:R-:W1:Y:S02]  /*3beb0*/  LDC R249, c[0x0][0x3a0] ;  /* 0x0000e800fff97b82 */ /* 0x002e640000000800 */
[----:B------:R-:W-:Y:S04]  /*3bec0*/  LDGSTS.E [R0+0x50094], desc[UR22][R242.64], !P3 ;  /* 0x50094000f2007fae */ /* 0x000fe8000d9a1016 */
[----:B------:R2:W-:Y:S04]  /*3bed0*/  STL.64 [R1+0x4b8], R42 ;  /* 0x0004b82a01007387 */ /* 0x0005e80000100a00 */
[----:B------:R2:W-:Y:S01]  /*3bee0*/  LDGSTS.E [R0+0x50098], desc[UR22][R42.64], !P4 ;  /* 0x500980002a007fae */ /* 0x0005e2000e1a1016 */
[----:B------:R-:W-:Y:S01]  /*3bef0*/  ISETP.GE.U32.AND P3, PT, R40, 0x7ffffcd9, PT ;  /* 0x7ffffcd92800780c */ /* 0x000fe20003f66070 */
[----:B--2---:R-:W-:Y:S01]  /*3bf00*/  VIADD R40, R239, 0xfffffd57 ;  /* 0xfffffd57ef287836 */ /* 0x004fe20000000000 */
[----:B------:R-:W2:Y:S04]  /*3bf10*/  LDC R42, c[0x0][0x3a0] ;  /* 0x0000e800ff2a7b82 */ /* 0x000ea80000000800 */
[----:B------:R-:W-:Y:S01]  /*3bf20*/  ISETP.GE.U32.AND P4, PT, R40, 0x7ffffcd8, PT ;  /* 0x7ffffcd82800780c */ /* 0x000fe20003f86070 */
[----:B---3--:R-:W-:Y:S01]  /*3bf30*/  VIADD R40, R238, 0xfffffd56 ;  /* 0xfffffd56ee287836 */ /* 0x008fe20000000000 */
[----:B------:R3:W-:Y:S05]  /*3bf40*/  STL.64 [R1+0x4b0], R44 ;  /* 0x0004b02c01007387 */ /* 0x0007ea0000100a00 */
[----:B------:R3:W-:Y:S01]  /*3bf50*/  LDGSTS.E [R0+0x5009c], desc[UR22][R44.64], !P3 ;  /* 0x5009c0002c007fae */ /* 0x0007e2000d9a1016 */
[----:B------:R-:W1:Y:S01]  /*3bf60*/  LDC R43, c[0x0][0x3a0] ;  /* 0x0000e800ff2b7b82 */ /* 0x000e620000000800 */
[----:B------:R-:W-:-:S02]  /*3bf70*/  ISETP.GE.U32.AND P3, PT, R40, 0x7ffffcd7, PT ;  /* 0x7ffffcd72800780c */ /* 0x000fc40003f66070 */
[----:B----4-:R-:W-:-:S05]  /*3bf80*/  IADD3 R40, PT, PT, R41, -0x2ab, RZ ;  /* 0xfffffd5529287810 */ /* 0x010fca0007ffe0ff */
        /* <DEDUP_REMOVED lines=8> */
[----:B------:R3:W-:Y:S01]  /*3c010*/  LDGSTS.E [R0+0x500a4], desc[UR22][R44.64], !P3 ;  /* 0x500a40002c007fae */ /* 0x0007e2000d9a1016 */
[----:B------:R-:W-:-:S03]  /*3c020*/  ISETP.GE.U32.AND P3, PT, R40, 0x7ffffcd5, PT ;  /* 0x7ffffcd52800780c */ /* 0x000fc60003f66070 */
[----:B------:R3:W-:Y:S01]  /*3c030*/  STL.64 [R1+0x460], R44 ;  /* 0x0004602c01007387 */ /* 0x0007e20000100a00 */
        /* <DEDUP_REMOVED lines=336> */
[----:B------:R3:W-:Y:S01]  /*3d540*/  STL.64 [R1+0x200], R44 ;  /* 0x0002002c01007387 */ /* 0x0007e20000100a00 */
[----:B------:R-:W2:Y:S01]  /*3d550*/  LDC R42, c[0x0][0x3a0] ;  /* 0x0000e800ff2a7b82 */ /* 0x000ea20000000800 */
        /* <DEDUP_REMOVED lines=19> */
[----:B------:R3:W-:Y:S04]  /*3d690*/  STL.64 [R1+0x1d8], R44 ;  /* 0x0001d82c01007387 */ /* 0x0007e80000100a00 */
[----:B------:R3:W-:Y:S02]  /*3d6a0*/  LDGSTS.E [R0+0x50194], desc[UR22][R44.64], !P6 ;  /* 0x501940002c007fae */ /* 0x0007e4000f1a1016 */
[----:B---3--:R-:W-:-:S05]  /*3d6b0*/  IMAD.WIDE R44, R2, 0x4, R182 ;  /* 0x00000004022c7825 */ /* 0x008fca00078e02b6 */
[----:B------:R3:W-:Y:S04]  /*3d6c0*/  STL.64 [R1+0x1c8], R44 ;  /* 0x0001c82c01007387 */ /* 0x0007e80000100a00 */
[----:B------:R3:W-:Y:S01]  /*3d6d0*/  LDGSTS.E [R0+0x50198], desc[UR22][R44.64], !P4 ;  /* 0x501980002c007fae */ /* 0x0007e2000e1a1016 */
[----:B------:R-:W-:Y:S01]  /*3d6e0*/  ISETP.GE.U32.AND P6, PT, R40, 0x7ffffc97, PT ;  /* 0x7ffffc972800780c */ /* 0x000fe20003fc6070 */
[----:B-1----:R-:W-:Y:S02]  /*3d6f0*/  VIADD R40, R43, 0xfffffd15 ;  /* 0xfffffd152b287836 */ /* 0x002fe40000000000 */
[----:B------:R-:W-:Y:S01]  /*3d700*/  IMAD.WIDE R46, R2, 0x4, R184 ;  /* 0x00000004022e7825 */ /* 0x000fe200078e02b8 */
[----:B------:R-:W1:Y:S08]  /*3d710*/  LDC R43, c[0x0][0x3a0] ;  /* 0x0000e800ff2b7b82 */ /* 0x000e700000000800 */
[----:B---3--:R-:W3:Y:S01]  /*3d720*/  LDC R44, c[0x0][0x3a0] ;  /* 0x0000e800ff2c7b82 */ /* 0x008ee20000000800 */
[----:B------:R-:W-:Y:S01]  /*3d730*/  ISETP.GE.U32.AND P4, PT, R40, 0x7ffffc96, PT ;  /* 0x7ffffc962800780c */ /* 0x000fe20003f86070 */
[----:B------:R2:W-:Y:S01]  /*3d740*/  LDGSTS.E [R0+0x5019c], desc[UR22][R46.64], !P3 ;  /* 0x5019c0002e007fae */ /* 0x0005e2000d9a1016 */
[----:B----4-:R-:W-:-:S03]  /*3d750*/  IADD3 R40, PT, PT, R41, -0x2ec, RZ ;  /* 0xfffffd1429287810 */ /* 0x010fc60007ffe0ff */
[----:B------:R4:W-:Y:S02]  /*3d760*/  STL.64 [R1+0x1c0], R46 ;  /* 0x0001c02e01007387 */ /* 0x0009e40000100a00 */
[----:B------:R-:W1:Y:S01]  /*3d770*/  LDC R41, c[0x0][0x3a0] ;  /* 0x0000e800ff297b82 */ /* 0x000e620000000800 */
[----:B------:R-:W-:Y:S01]  /*3d780*/  ISETP.GE.U32.AND P3, PT, R40, 0x7ffffc95, PT ;  /* 0x7ffffc952800780c */ /* 0x000fe20003f66070 */
[----:B--2---:R-:W-:-:S06]  /*3d790*/  VIADD R40, R42, 0xfffffd13 ;  /* 0xfffffd132a287836 */ /* 0x004fcc0000000000 */
[----:B------:R-:W2:Y:S01]  /*3d7a0*/  LDC R42, c[0x0][0x3a0] ;  /* 0x0000e800ff2a7b82 */ /* 0x000ea20000000800 */
[----:B----4-:R-:W-:-:S05]  /*3d7b0*/  IMAD.WIDE R46, R2, 0x4, R186 ;  /* 0x00000004022e7825 */ /* 0x010fca00078e02ba */
[----:B------:R4:W-:Y:S01]  /*3d7c0*/  LDGSTS.E [R0+0x501a0], desc[UR22][R46.64], !P5 ;  /* 0x501a00002e007fae */ /* 0x0009e2000e9a1016 */
[----:B------:R-:W-:Y:S01]  /*3d7d0*/  ISETP.GE.U32.AND P5, PT, R40, 0x7ffffc94, PT ;  /* 0x7ffffc942800780c */ /* 0x000fe20003fa6070 */
[----:B---3--:R-:W-:Y:S01]  /*3d7e0*/  VIADD R40, R44, 0xfffffd12 ;  /* 0xfffffd122c287836 */ /* 0x008fe20000000000 */
[----:B------:R-:W3:Y:S01]  /*3d7f0*/  LDC R45, c[0x0][0x3a0] ;  /* 0x0000e800ff2d7b82 */ /* 0x000ee20000000800 */
[----:B------:R4:W-:Y:S07]  /*3d800*/  STL.64 [R1+0x1b8], R46 ;  /* 0x0001b82e01007387 */ /* 0x0009ee0000100a00 */
[----:B------:R-:W2:Y:S01]  /*3d810*/  LDC R44, c[0x0][0x3a0] ;  /* 0x0000e800ff2c7b82 */ /* 0x000ea20000000800 */
[----:B----4-:R-:W-:-:S05]  /*3d820*/  IMAD.WIDE R46, R2, 0x4, R188 ;  /* 0x00000004022e7825 */ /* 0x010fca00078e02bc */
[----:B------:R4:W-:Y:S04]  /*3d830*/  STL.64 [R1+0x1a8], R46 ;  /* 0x0001a82e01007387 */ /* 0x0009e80000100a00 */
[----:B------:R4:W-:Y:S01]  /*3d840*/  LDGSTS.E [R0+0x501a4], desc[UR22][R46.64], !P6 ;  /* 0x501a40002e007fae */ /* 0x0009e2000f1a1016 */
[----:B------:R-:W-:Y:S02]  /*3d850*/  ISETP.GE.U32.AND P6, PT, R40, 0x7ffffc93, PT ;  /* 0x7ffffc932800780c */ /* 0x000fe40003fc6070 */
[----:B-1----:R-:W-:Y:S02]  /*3d860*/  IADD3 R40, PT, PT, R41, -0x2ef, RZ ;  /* 0xfffffd1129287810 */ /* 0x002fe40007ffe0ff */
[----:B------:R-:W1:Y:S01]  /*3d870*/  LDC R41, c[0x0][0x3a0] ;  /* 0x0000e800ff297b82 */ /* 0x000e620000000800 */
[----:B----4-:R-:W-:-:S05]  /*3d880*/  IMAD.WIDE R46, R2, 0x4, R190 ;  /* 0x00000004022e7825 */ /* 0x010fca00078e02be */
[----:B------:R4:W-:Y:S04]  /*3d890*/  STL.64 [R1+0x1a0], R46 ;  /* 0x0001a02e01007387 */ /* 0x0009e80000100a00 */
[----:B------:R4:W-:Y:S01]  /*3d8a0*/  LDGSTS.E [R0+0x501a8], desc[UR22][R46.64], !P4 ;  /* 0x501a80002e007fae */ /* 0x0009e2000e1a1016 */
[----:B------:R-:W-:Y:S01]  /*3d8b0*/  ISETP.GE.U32.AND P4, PT, R40, 0x7ffffc92, PT ;  /* 0x7ffffc922800780c */ /* 0x000fe20003f86070 */
[----:B------:R-:W-:Y:S02]  /*3d8c0*/  VIADD R40, R43, 0xfffffd10 ;  /* 0xfffffd102b287836 */ /* 0x000fe40000000000 */
[----:B----4-:R-:W-:-:S05]  /*3d8d0*/  IMAD.WIDE R46, R2, 0x4, R192 ;  /* 0x00000004022e7825 */ /* 0x010fca00078e02c0 */
[----:B------:R4:W-:Y:S04]  /*3d8e0*/  STL.64 [R1+0x198], R46 ;  /* 0x0001982e01007387 */ /* 0x0009e80000100a00 */
[----:B------:R4:W-:Y:S01]  /*3d8f0*/  LDGSTS.E [R0+0x501ac], desc[UR22][R46.64], !P3 ;  /* 0x501ac0002e007fae */ /* 0x0009e2000d9a1016 */
[----:B------:R-:W-:Y:S01]  /*3d900*/  ISETP.GE.U32.AND P3, PT, R40, 0x7ffffc91, PT ;  /* 0x7ffffc912800780c */ /* 0x000fe20003f66070 */
[----:B--2---:R-:W-:Y:S02]  /*3d910*/  VIADD R40, R44, 0xfffffd0f ;  /* 0xfffffd0f2c287836 */ /* 0x004fe40000000000 */
[----:B------:R-:W2:Y:S01]  /*3d920*/  LDC R44, c[0x0][0x3a0] ;  /* 0x0000e800ff2c7b82 */ /* 0x000ea20000000800 */
[----:B----4-:R-:W-:-:S05]  /*3d930*/  IMAD.WIDE R46, R2, 0x4, R194 ;  /* 0x00000004022e7825 */ /* 0x010fca00078e02c2 */
[----:B------:R4:W-:Y:S01]  /*3d940*/  LDGSTS.E [R0+0x501b0], desc[UR22][R46.64], !P5 ;  /* 0x501b00002e007fae */ /* 0x0009e2000e9a1016 */
[----:B------:R-:W-:Y:S02]  /*3d950*/  ISETP.GE.U32.AND P5, PT, R40, 0x7ffffc90, PT ;  /* 0x7ffffc902800780c */ /* 0x000fe40003fa6070 */
[----:B------:R-:W-:Y:S01]  /*3d960*/  IADD3 R40, PT, PT, R42, -0x2f2, RZ ;  /* 0xfffffd0e2a287810 */ /* 0x000fe20007ffe0ff */
[----:B------:R4:W-:Y:S01]  /*3d970*/  STL.64 [R1+0x188], R46 ;  /* 0x0001882e01007387 */ /* 0x0009e20000100a00 */
[----:B------:R-:W-:-:S04]  /*3d980*/  IMAD.WIDE R42, R2, 0x4, R198 ;  /* 0x00000004022a7825 */ /* 0x000fc800078e02c6 */
[----:B----4-:R-:W-:-:S05]  /*3d990*/  IMAD.WIDE R46, R2, 0x4, R196 ;  /* 0x00000004022e7825 */ /* 0x010fca00078e02c4 */
[----:B------:R4:W-:Y:S04]  /*3d9a0*/  STL.64 [R1+0x180], R46 ;  /* 0x0001802e01007387 */ /* 0x0009e80000100a00 */
[----:B------:R4:W-:Y:S04]  /*3d9b0*/  LDGSTS.E [R0+0x501b4], desc[UR22][R46.64], !P6 ;  /* 0x501b40002e007fae */ /* 0x0009e8000f1a1016 */
[----:B------:R2:W-:Y:S04]  /*3d9c0*/  STL.64 [R1+0x178], R42 ;  /* 0x0001782a01007387 */ /* 0x0005e80000100a00 */
[----:B------:R2:W-:Y:S01]  /*3d9d0*/  LDGSTS.E [R0+0x501b8], desc[UR22][R42.64], !P4 ;  /* 0x501b80002a007fae */ /* 0x0005e2000e1a1016 */
[----:B------:R-:W-:Y:S01]  /*3d9e0*/  ISETP.GE.U32.AND P6, PT, R40, 0x7ffffc8f, PT ;  /* 0x7ffffc8f2800780c */ /* 0x000fe20003fc6070 */
[----:B-1----:R-:W-:-:S02]  /*3d9f0*/  VIADD R40, R41, 0xfffffd0d ;  /* 0xfffffd0d29287836 */ /* 0x002fc40000000000 */
[----:B----4-:R-:W-:Y:S01]  /*3da00*/  IMAD.WIDE R46, R2, 0x4, R200 ;  /* 0x00000004022e7825 */ /* 0x010fe200078e02c8 */
[----:B------:R-:W1:Y:S08]  /*3da10*/  LDC R41, c[0x0][0x3a0] ;  /* 0x0000e800ff297b82 */ /* 0x000e700000000800 */
[----:B--2---:R-:W2:Y:S01]  /*3da20*/  LDC R43, c[0x0][0x3a0] ;  /* 0x0000e800ff2b7b82 */ /* 0x004ea20000000800 */
[----:B------:R-:W-:Y:S01]  /*3da30*/  ISETP.GE.U32.AND P4, PT, R40, 0x7ffffc8e, PT ;  /* 0x7ffffc8e2800780c */ /* 0x000fe20003f86070 */
[----:B---3--:R-:W-:Y:S01]  /*3da40*/  VIADD R40, R45, 0xfffffd0c ;  /* 0xfffffd0c2d287836 */ /* 0x008fe20000000000 */
[----:B------:R3:W-:Y:S04]  /*3da50*/  STL.64 [R1+0x168], R46 ;  /* 0x0001682e01007387 */ /* 0x0007e80000100a00 */
[----:B------:R3:W-:Y:S01]  /*3da60*/  LDGSTS.E [R0+0x501bc], desc[UR22][R46.64], !P3 ;  /* 0x501bc0002e007fae */ /* 0x0007e2000d9a1016 */
[----:B------:R-:W4:Y:S01]  /*3da70*/  LDC R42, c[0x0][0x3a0] ;  /* 0x0000e800ff2a7b82 */ /* 0x000f220000000800 */
[----:B------:R-:W-:-:S02]  /*3da80*/  ISETP.GE.U32.AND P3, PT, R40, 0x7ffffc8d, PT ;  /* 0x7ffffc8d2800780c */ /* 0x000fc40003f66070 */
[----:B------:R-:W-:Y:S01]  /*3da90*/  IADD3 R40, PT, PT, R44, -0x2f5, RZ ;  /* 0xfffffd0b2c287810 */ /* 0x000fe20007ffe0ff */
[----:B---3--:R-:W-:-:S05]  /*3daa0*/  IMAD.WIDE R46, R2, 0x4, R202 ;  /* 0x00000004022e7825 */ /* 0x008fca00078e02ca */
[----:B------:R-:W-:Y:S01]  /*3dab0*/  LDGSTS.E [R0+0x501c0], desc[UR22][R46.64], !P5 ;  /* 0x501c00002e007fae */ /* 0x000fe2000e9a1016 */
[----:B------:R-:W-:Y:S01]  /*3dac0*/  ISETP.GE.U32.AND P5, PT, R40, 0x7ffffc8c, PT ;  /* 0x7ffffc8c2800780c */ /* 0x000fe20003fa6070 */
[----:B--2---:R-:W-:Y:S02]  /*3dad0*/  VIADD R40, R43, 0xfffffd0a ;  /* 0xfffffd0a2b287836 */ /* 0x004fe40000000000 */
[----:B------:R-:W2:Y:S01]  /*3dae0*/  LDC R43, c[0x0][0x3a0] ;  /* 0x0000e800ff2b7b82 */ /* 0x000ea20000000800 */
[----:B------:R-:W-:Y:S01]  /*3daf0*/  IMAD.WIDE R44, R2, 0x4, R204 ;  /* 0x00000004022c7825 */ /* 0x000fe200078e02cc */
[----:B------:R-:W-:Y:S04]  /*3db00*/  STL.64 [R1+0x160], R46 ;  /* 0x0001602e01007387 */ /* 0x000fe80000100a00 */
[----:B------:R3:W-:Y:S04]  /*3db10*/  STL.64 [R1+0x158], R44 ;  /* 0x0001582c01007387 */ /* 0x0007e80000100a00 */
[----:B------:R3:W-:Y:S01]  /*3db20*/  LDGSTS.E [R0+0x501c4], desc[UR22][R44.64], !P6 ;  /* 0x501c40002c007fae */ /* 0x0007e2000f1a1016 */
[----:B------:R-:W-:Y:S01]  /*3db30*/  ISETP.GE.U32.AND P6, PT, R40, 0x7ffffc8b, PT ;  /* 0x7ffffc8b2800780c */ /* 0x000fe20003fc6070 */
[----:B----4-:R-:W-:-:S02]  /*3db40*/  VIADD R40, R42, 0xfffffd09 ;  /* 0xfffffd092a287836 */ /* 0x010fc40000000000 */
[----:B------:R-:W4:Y:S01]  /*3db50*/  LDC R42, c[0x0][0x3a0] ;  /* 0x0000e800ff2a7b82 */ /* 0x000f220000000800 */
[----:B---3--:R-:W-:-:S05]  /*3db60*/  IMAD.WIDE R44, R2, 0x4, R206 ;  /* 0x00000004022c7825 */ /* 0x008fca00078e02ce */
[----:B------:R3:W-:Y:S04]  /*3db70*/  STL.64 [R1+0x140], R44 ;  /* 0x0001402c01007387 */ /* 0x0007e80000100a00 */
[----:B------:R3:W-:Y:S01]  /*3db80*/  LDGSTS.E [R0+0x501c8], desc[UR22][R44.64], !P4 ;  /* 0x501c80002c007fae */ /* 0x0007e2000e1a1016 */
[----:B------:R-:W-:Y:S02]  /*3db90*/  ISETP.GE.U32.AND P4, PT, R40, 0x7ffffc8a, PT ;  /* 0x7ffffc8a2800780c */ /* 0x000fe40003f86070 */
[----:B-1----:R-:W-:Y:S02]  /*3dba0*/  IADD3 R40, PT, PT, R41, -0x2f8, RZ ;  /* 0xfffffd0829287810 */ /* 0x002fe40007ffe0ff */
[----:B------:R-:W1:Y:S01]  /*3dbb0*/  LDC R41, c[0x0][0x3a0] ;  /* 0x0000e800ff297b82 */ /* 0x000e620000000800 */
        /* <DEDUP_REMOVED lines=8> */
[----:B------:R3:W-:Y:S01]  /*3dc40*/  LDGSTS.E [R0+0x501d0], desc[UR22][R44.64], !P5 ;  /* 0x501d00002c007fae */ /* 0x0007e2000e9a1016 */
[----:B------:R-:W-:Y:S01]  /*3dc50*/  ISETP.GE.U32.AND P5, PT, R40, 0x7ffffc88, PT ;  /* 0x7ffffc882800780c */ /* 0x000fe20003fa6070 */
[----:B---3--:R-:W-:-:S05]  /*3dc60*/  IMAD.WIDE R44, R2, 0x4, R212 ;  /* 0x00000004022c7825 */ /* 0x008fca00078e02d4 */
[----:B------:R3:W-:Y:S04]  /*3dc70*/  STL.64 [R1+0x120], R44 ;  /* 0x0001202c01007387 */ /* 0x0007e80000100a00 */
[----:B------:R3:W-:Y:S01]  /*3dc80*/  LDGSTS.E [R0+0x501d4], desc[UR22][R44.64], !P6 ;  /* 0x501d40002c007fae */ /* 0x0007e2000f1a1016 */
[----:B----4-:R-:W-:Y:S02]  /*3dc90*/  VIADD R40, R42, 0xfffffd06 ;  /* 0xfffffd062a287836 */ /* 0x010fe40000000000 */
[----:B------:R-:W4:Y:S08]  /*3dca0*/  LDC R42, c[0x0][0x3a0] ;  /* 0x0000e800ff2a7b82 */ /* 0x000f300000000800 */
[----:B---3--:R-:W3:Y:S01]  /*3dcb0*/  LDC R44, c[0x0][0x3a0] ;  /* 0x0000e800ff2c7b82 */ /* 0x008ee20000000800 */
[----:B------:R-:W-:Y:S01]  /*3dcc0*/  IMAD.WIDE R46, R2, 0x4, R214 ;  /* 0x00000004022e7825 */ /* 0x000fe200078e02d6 */
[----:B------:R-:W-:-:S02]  /*3dcd0*/  ISETP.GE.U32.AND P6, PT, R40, 0x7ffffc87, PT ;  /* 0x7ffffc872800780c */ /* 0x000fc40003fc6070 */
[----:B-1----:R-:W-:Y:S02]  /*3dce0*/  IADD3 R40, PT, PT, R41, -0x2fb, RZ ;  /* 0xfffffd0529287810 */ /* 0x002fe40007ffe0ff */
[----:B------:R1:W-:Y:S02]  /*3dcf0*/  LDGSTS.E [R0+0x501d8], desc[UR22][R46.64], !P4 ;  /* 0x501d80002e007fae */ /* 0x0003e4000e1a1016 */
[----:B------:R-:W4:Y:S01]  /*3dd00*/  LDC R41, c[0x0][0x3a0] ;  /* 0x0000e800ff297b82 */ /* 0x000f220000000800 */
[----:B------:R-:W-:Y:S01]  /*3dd10*/  ISETP.GE.U32.AND P4, PT, R40, 0x7ffffc86, PT ;  /* 0x7ffffc862800780c */ /* 0x000fe20003f86070 */
[----:B------:R1:W-:Y:S01]  /*3dd20*/  STL.64 [R1+0x110], R46 ;  /* 0x0001102e01007387 */ /* 0x0003e20000100a00 */
[----:B--2---:R-:W-:-:S05]  /*3dd30*/  VIADD R40, R43, 0xfffffd04 ;  /* 0xfffffd042b287836 */ /* 0x004fca0000000000 */
[----:B------:R-:W2:Y:S01]  /*3dd40*/  LDC R43, c[0x0][0x3a0] ;  /* 0x0000e800ff2b7b82 */ /* 0x000ea20000000800 */
[----:B-1----:R-:W-:-:S05]  /*3dd50*/  IMAD.WIDE R46, R2, 0x4, R216 ;  /* 0x00000004022e7825 */ /* 0x002fca00078e02d8 */
[----:B------:R1:W-:Y:S01]  /*3dd60*/  LDGSTS.E [R0+0x501dc], desc[UR22][R46.64], !P3 ;  /* 0x501dc0002e007fae */ /* 0x0003e2000d9a1016 */
[----:B------:R-:W-:Y:S01]  /*3dd70*/  ISETP.GE.U32.AND P3, PT, R40, 0x7ffffc85, PT ;  /* 0x7ffffc852800780c */ /* 0x000fe20003f66070 */
[----:B---3--:R-:W-:Y:S02]  /*3dd80*/  VIADD R40, R44, 0xfffffd03 ;  /* 0xfffffd032c287836 */ /* 0x008fe40000000000 */
[----:B------:R1:W-:Y:S01]  /*3dd90*/  STL.64 [R1+0x108], R46 ;  /* 0x0001082e01007387 */ /* 0x0003e20000100a00 */
[----:B------:R-:W-:-:S04]  /*3dda0*/  IMAD.WIDE R44, R2, 0x4, R220 ;  /* 0x00000004022c7825 */ /* 0x000fc800078e02dc */
[----:B-1----:R-:W-:-:S05]  /*3ddb0*/  IMAD.WIDE R46, R2, 0x4, R218 ;  /* 0x00000004022e7825 */ /* 0x002fca00078e02da */
[----:B------:R-:W-:Y:S04]  /*3ddc0*/  STL.64 [R1+0x100], R46 ;  /* 0x0001002e01007387 */ /* 0x000fe80000100a00 */
[----:B------:R-:W-:Y:S01]  /*3ddd0*/  LDGSTS.E [R0+0x501e0], desc[UR22][R46.64], !P5 ;  /* 0x501e00002e007fae */ /* 0x000fe2000e9a1016 */
[----:B------:R-:W-:-:S03]  /*3dde0*/  ISETP.GE.U32.AND P5, PT, R40, 0x7ffffc84, PT ;  /* 0x7ffffc842800780c */ /* 0x000fc60003fa6070 */
[----:B------:R1:W-:Y:S01]  /*3ddf0*/  STL.64 [R1+0xf0], R44 ;  /* 0x0000f02c01007387 */ /* 0x0003e20000100a00 */
[----:B----4-:R-:W-:Y:S02]  /*3de00*/  IADD3 R40, PT, PT, R42, -0x2fe, RZ ;  /* 0xfffffd022a287810 */ /* 0x010fe40007ffe0ff */
[----:B------:R-:W3:Y:S01]  /*3de10*/  LDC R42, c[0x0][0x3a0] ;  /* 0x0000e800ff2a7b82 */ /* 0x000ee20000000800 */
[----:B------:R1:W-:Y:S01]  /*3de20*/  LDGSTS.E [R0+0x501e4], desc[UR22][R44.64], !P6 ;  /* 0x501e40002c007fae */ /* 0x0003e2000f1a1016 */
[----:B------:R-:W-:Y:S01]  /*3de30*/  ISETP.GE.U32.AND P6, PT, R40, 0x7ffffc83, PT ;  /* 0x7ffffc832800780c */ /* 0x000fe20003fc6070 */
[----:B------:R-:W-:Y:S02]  /*3de40*/  VIADD R40, R41, 0xfffffd01 ;  /* 0xfffffd0129287836 */ /* 0x000fe40000000000 */
[----:B-1----:R-:W-:-:S05]  /*3de50*/  IMAD.WIDE R44, R2, 0x4, R222 ;  /* 0x00000004022c7825 */ /* 0x002fca00078e02de */
[----:B------:R1:W-:Y:S04]  /*3de60*/  STL.64 [R1+0xe8], R44 ;  /* 0x0000e82c01007387 */ /* 0x0003e80000100a00 */
[----:B------:R1:W-:Y:S01]  /*3de70*/  LDGSTS.E [R0+0x501e8], desc[UR22][R44.64], !P4 ;  /* 0x501e80002c007fae */ /* 0x0003e2000e1a1016 */
[----:B------:R-:W-:Y:S01]  /*3de80*/  ISETP.GE.U32.AND P4, PT, R40, 0x7ffffc82, PT ;  /* 0x7ffffc822800780c */ /* 0x000fe20003f86070 */
[----:B--2---:R-:W-:Y:S02]  /*3de90*/  VIADD R41, R43, 0xfffffd00 ;  /* 0xfffffd002b297836 */ /* 0x004fe40000000000 */
[----:B------:R-:W-:Y:S01]  /*3dea0*/  VIADD R40, R134, 0x100000 ;  /* 0x0010000086287836 */ /* 0x000fe20000000000 */
[----:B------:R-:W2:Y:S01]  /*3deb0*/  LDC R43, c[0x0][0x3a0] ;  /* 0x0000e800ff2b7b82 */ /* 0x000ea20000000800 */
[----:B-1----:R-:W-:-:S05]  /*3dec0*/  IMAD.WIDE R44, R2, 0x4, R224 ;  /* 0x00000004022c7825 */ /* 0x002fca00078e02e0 */
[----:B------:R1:W-:Y:S04]  /*3ded0*/  STL.64 [R1+0xe0], R44 ;  /* 0x0000e02c01007387 */ /* 0x0003e80000100a00 */
[----:B------:R1:W-:Y:S01]  /*3dee0*/  LDGSTS.E [R0+0x501ec], desc[UR22][R44.64], !P3 ;  /* 0x501ec0002c007fae */ /* 0x0003e2000d9a1016 */
[----:B------:R-:W-:Y:S02]  /*3def0*/  ISETP.GE.AND P3, PT, R133, R41, PT ;  /* 0x000000298500720c */ /* 0x000fe40003f66270 */
[----:B------:R-:W-:Y:S01]  /*3df00*/  IADD3 R249, PT, PT, R249, 0x7f, RZ ;  /* 0x0000007ff9f97810 */ /* 0x000fe20007ffe0ff */
[----:B-1----:R-:W-:Y:S01]  /*3df10*/  IMAD.WIDE R44, R2, 0x4, R226 ;  /* 0x00000004022c7825 */ /* 0x002fe200078e02e2 */
[----:B------:R-:W-:-:S04]  /*3df20*/  SEL R0, RZ, 0x4, P3 ;  /* 0x00000004ff007807 */ /* 0x000fc80001800000 */
[----:B------:R3:W-:Y:S01]  /*3df30*/  LDGSTS.E [R40+0x501f0], desc[UR22][R44.64], !P5 ;  /* 0x501f00002c287fae */ /* 0x0007e2000e9a1016 */
[----:B------:R-:W-:Y:S02]  /*3df40*/  ISETP.GE.U32.AND P5, PT, R41, 0x7ffffc81, PT ;  /* 0x7ffffc812900780c */ /* 0x000fe40003fa6070 */
[----:B------:R-:W1:Y:S01]  /*3df50*/  LDC R41, c[0x0][0x3a0] ;  /* 0x0000e800ff297b82 */ /* 0x000e620000000800 */
[----:B------:R-:W-:-:S04]  /*3df60*/  ISETP.GT.AND P3, PT, R249, 0x37f, PT ;  /* 0x0000037ff900780c */ /* 0x000fc80003f64270 */
[----:B------:R-:W-:Y:S01]  /*3df70*/  SEL R0, R0, RZ, P3 ;  /* 0x000000ff00007207 */ /* 0x000fe20001800000 */
[----:B------:R4:W-:Y:S03]  /*3df80*/  STL.64 [R1+0xd0], R44 ;  /* 0x0000d02c01007387 */ /* 0x0009e60000100a00 */
[----:B------:R-:W-:Y:S01]  /*3df90*/  ISETP.NE.U32.AND P3, PT, R0, RZ, PT ;  /* 0x000000ff0000720c */ /* 0x000fe20003f65070 */
[----:B------:R-:W-:Y:S01]  /*3dfa0*/  VIADD R0, R134, 0x100000 ;  /* 0x0010000086007836 */ /* 0x000fe20000000000 */
[----:B---3--:R-:W-:Y:S01]  /*3dfb0*/  IADD3 R40, PT, PT, R42, -0x301, RZ ;  /* 0xfffffcff2a287810 */ /* 0x008fe20007ffe0ff */
[----:B----4-:R-:W-:-:S05]  /*3dfc0*/  IMAD.WIDE R44, R2, 0x4, R228 ;  /* 0x00000004022c7825 */ /* 0x010fca00078e02e4 */
[----:B------:R3:W-:Y:S04]  /*3dfd0*/  STL.64 [R1+0xc8], R44 ;  /* 0x0000c82c01007387 */ /* 0x0007e80000100a00 */
[----:B------:R3:W-:Y:S01]  /*3dfe0*/  LDGSTS.E [R0+0x501f4], desc[UR22][R44.64], !P6 ;  /* 0x501f40002c007fae */ /* 0x0007e2000f1a1016 */
[----:B------:R-:W-:Y:S01]  /*3dff0*/  ISETP.GE.U32.AND P6, PT, R40, 0x7ffffc80, PT ;  /* 0x7ffffc802800780c */ /* 0x000fe20003fc6070 */
[----:B--2---:R-:W-:Y:S02]  /*3e000*/  VIADD R40, R43, 0xfffffcfe ;  /* 0xfffffcfe2b287836 */ /* 0x004fe40000000000 */
[----:B------:R-:W-:-:S04]  /*3e010*/  IMAD.WIDE R42, R2, 0x4, R232 ;  /* 0x00000004022a7825 */ /* 0x000fc800078e02e8 */
[----:B---3--:R-:W-:-:S05]  /*3e020*/  IMAD.WIDE R44, R2, 0x4, R230 ;  /* 0x00000004022c7825 */ /* 0x008fca00078e02e6 */
[----:B------:R2:W-:Y:S01]  /*3e030*/  LDGSTS.E [R0+0x501f8], desc[UR22][R44.64], !P4 ;  /* 0x501f80002c007fae */ /* 0x0005e2000e1a1016 */
[----:B------:R-:W-:Y:S01]  /*3e040*/  ISETP.GE.U32.AND P4, PT, R40, 0x7ffffc7f, PT ;  /* 0x7ffffc7f2800780c */ /* 0x000fe20003f86070 */
[----:B-1----:R-:W-:Y:S02]  /*3e050*/  VIADD R40, R41, 0xfffffcfd ;  /* 0xfffffcfd29287836 */ /* 0x002fe40000000000 */
[----:B------:R1:W-:Y:S03]  /*3e060*/  LDGSTS.E [R0+0x501fc], desc[UR22][R42.64], !P5 ;  /* 0x501fc0002a007fae */ /* 0x0003e6000e9a1016 */
[----:B------:R-:W-:Y:S01]  /*3e070*/  ISETP.GE.U32.AND P5, PT, R40, 0x7ffffc7e, PT ;  /* 0x7ffffc7e2800780c */ /* 0x000fe20003fa6070 */
[----:B------:R2:W-:Y:S01]  /*3e080*/  STL.64 [R1+0xc0], R44 ;  /* 0x0000c02c01007387 */ /* 0x0005e20000100a00 */
[----:B------:R-:W-:-:S03]  /*3e090*/  IADD3 R40, PT, PT, R136, 0x100000, RZ ;  /* 0x0010000088287810 */ /* 0x000fc60007ffe0ff */
[----:B------:R-:W0:Y:S01]  /*3e0a0*/  LDGDEPBAR ;  /* 0x00000000000079af */ /* 0x000e220000000000 */
[----:B------:R-:W-:-:S04]  /*3e0b0*/  IMAD.WIDE R38, R135, 0x4, R38 ;  /* 0x0000000487267825 */ /* 0x000fc800078e0226 */
[C---:B--2---:R-:W-:Y:S01]  /*3e0c0*/  IMAD.WIDE R44, R135.reuse, 0x4, R234 ;  /* 0x00000004872c7825 */ /* 0x044fe200078e02ea */
[----:B------:R2:W-:Y:S03]  /*3e0d0*/  STL.64 [R1+0xb0], R42 ;  /* 0x0000b02a01007387 */ /* 0x0005e60000100a00 */
[----:B-1----:R-:W-:Y:S01]  /*3e0e0*/  VIADD R0, R136, 0x100000 ;  /* 0x0010000088007836 */ /* 0x002fe20000000000 */
[----:B------:R1:W-:Y:S01]  /*3e0f0*/  LDGSTS.E [R40+-0x60000], desc[UR22][R44.64], P2 ;  /* 0xa00000002c287fae */ /* 0x0003e200091a1016 */
[----:B--2---:R-:W-:-:S04]  /*3e100*/  IMAD.WIDE R42, R135, 0x4, R236 ;  /* 0x00000004872a7825 */ /* 0x004fc800078e02ec */
[C---:B-1----:R-:W-:Y:S01]  /*3e110*/  IMAD.WIDE R40, R135.reuse, 0x4, R36 ;  /* 0x0000000487287825 */ /* 0x042fe200078e0224 */
[----:B------:R-:W-:Y:S03]  /*3e120*/  LDGSTS.E [R0+-0x5fc00], desc[UR22][R42.64], P2 ;  /* 0xa04000002a007fae */ /* 0x000fe600091a1016 */
[----:B------:R-:W-:Y:S02]  /*3e130*/  VIADD R36, R136, 0x100000 ;  /* 0x0010000088247836 */ /* 0x000fe40000000000 */
[----:B------:R-:W-:-:S03]  /*3e140*/  IMAD.WIDE R34, R135, 0x4, R34 ;  /* 0x0000000487227825 */ /* 0x000fc600078e0222 */
[----:B------:R1:W-:Y:S01]  /*3e150*/  LDGSTS.E [R36+-0x5f800], desc[UR22][R38.64], P2 ;  /* 0xa080000026247fae */ /* 0x0003e200091a1016 */
[----:B------:R-:W-:-:S03]  /*3e160*/  IMAD.WIDE R30, R135, 0x4, R30 ;  /* 0x00000004871e7825 */ /* 0x000fc600078e021e */
[----:B------:R-:W-:Y:S01]  /*3e170*/  LDGSTS.E [R0+-0x5f400], desc[UR22][R40.64], P2 ;  /* 0xa0c0000028007fae */ /* 0x000fe200091a1016 */
[----:B-1----:R-:W-:Y:S01]  /*3e180*/  IMAD.WIDE R36, R135, 0x4, R32 ;  /* 0x0000000487247825 */ /* 0x002fe200078e0220 */
[----:B------:R-:W-:-:S05]  /*3e190*/  IADD3 R32, PT, PT, R136, 0x100000, RZ ;  /* 0x0010000088207810 */ /* 0x000fca0007ffe0ff */
[----:B------:R1:W-:Y:S01]  /*3e1a0*/  LDGSTS.E [R32+-0x5f000], desc[UR22][R34.64], P2 ;  /* 0xa100000022207fae */ /* 0x0003e200091a1016 */
[----:B------:R-:W-:-:S03]  /*3e1b0*/  IMAD.WIDE R26, R135, 0x4, R26 ;  /* 0x00000004871a7825 */ /* 0x000fc600078e021a */
[----:B------:R-:W-:Y:S01]  /*3e1c0*/  LDGSTS.E [R0+-0x5ec00], desc[UR22][R36.64], P2 ;  /* 0xa140000024007fae */ /* 0x000fe200091a1016 */
[----:B-1----:R-:W-:-:S04]  /*3e1d0*/  IMAD.WIDE R32, R135, 0x4, R28 ;  /* 0x0000000487207825 */ /* 0x002fc800078e021c */
[----:B------:R-:W-:Y:S01]  /*3e1e0*/  VIADD R28, R136, 0x100000 ;  /* 0x00100000881c7836 */ /* 0x000fe20000000000 */
[----:B------:R-:W-:Y:S04]  /*3e1f0*/  STL.64 [R1+0xa8], R44 ;  /* 0x0000a82c01007387 */ /* 0x000fe80000100a00 */
[----:B------:R1:W-:Y:S04]  /*3e200*/  LDGSTS.E [R28+-0x5e800], desc[UR22][R30.64], P2 ;  /* 0xa18000001e1c7fae */ /* 0x0003e800091a1016 */
[----:B------:R-:W-:Y:S04]  /*3e210*/  STL.64 [R1+0xa0], R42 ;  /* 0x0000a02a01007387 */ /* 0x000fe80000100a00 */
[----:B------:R-:W-:Y:S01]  /*3e220*/  STL.64 [R1+0x11d8], R132 ;  /* 0x0011d88401007387 */ /* 0x000fe20000100a00 */
[----:B-1----:R-:W-:-:S03]  /*3e230*/  IMAD.WIDE R28, R135, 0x4, R24 ;  /* 0x00000004871c7825 */ /* 0x002fc600078e0218 */
[----:B------:R-:W-:Y:S01]  /*3e240*/  STL.64 [R1+0x90], R38 ;  /* 0x0000902601007387 */ /* 0x000fe20000100a00 */
[----:B------:R-:W-:-:S03]  /*3e250*/  VIADD R24, R136, 0x100000 ;  /* 0x0010000088187836 */ /* 0x000fc60000000000 */
[----:B------:R-:W-:Y:S01]  /*3e260*/  STL.64 [R1+0x88], R40 ;  /* 0x0000882801007387 */ /* 0x000fe20000100a00 */
[----:B------:R-:W-:-:S03]  /*3e270*/  IMAD.WIDE R22, R135, 0x4, R22 ;  /* 0x0000000487167825 */ /* 0x000fc600078e0216 */
[----:B------:R-:W-:Y:S04]  /*3e280*/  STL.64 [R1+0x80], R34 ;  /* 0x0000802201007387 */ /* 0x000fe80000100a00 */
[----:B------:R-:W-:Y:S04]  /*3e290*/  LDGSTS.E [R0+-0x5e400], desc[UR22][R32.64], P2 ;  /* 0xa1c0000020007fae */ /* 0x000fe800091a1016 */
[----:B------:R-:W-:Y:S04]  /*3e2a0*/  STL.64 [R1+0x70], R36 ;  /* 0x0000702401007387 */ /* 0x000fe80000100a00 */
[----:B------:R1:W-:Y:S04]  /*3e2b0*/  LDGSTS.E [R24+-0x5e000], desc[UR22][R26.64], P2 ;  /* 0xa20000001a187fae */ /* 0x0003e800091a1016 */
[----:B------:R-:W-:Y:S04]  /*3e2c0*/  STL.64 [R1+0x68], R30 ;  /* 0x0000681e01007387 */ /* 0x000fe80000100a00 */
[----:B------:R-:W-:Y:S01]  /*3e2d0*/  STL.64 [R1+0x60], R32 ;  /* 0x0000602001007387 */ /* 0x000fe20000100a00 */
[----:B-1----:R-:W-:-:S03]  /*3e2e0*/  IMAD.WIDE R24, R135, 0x4, R20 ;  /* 0x0000000487187825 */ /* 0x002fc600078e0214 */
[----:B------:R-:W-:Y:S01]  /*3e2f0*/  STL.64 [R1+0x50], R26 ;  /* 0x0000501a01007387 */ /* 0x000fe20000100a00 */
[----:B------:R-:W-:-:S03]  /*3e300*/  IADD3 R20, PT, PT, R136, 0x100000, RZ ;  /* 0x0010000088147810 */ /* 0x000fc60007ffe0ff */
[----:B------:R-:W-:Y:S04]  /*3e310*/  STL.64 [R1+0x48], R28 ;  /* 0x0000481c01007387 */ /* 0x000fe80000100a00 */
[----:B------:R-:W-:Y:S04]  /*3e320*/  STL.64 [R1+0x40], R22 ;  /* 0x0000401601007387 */ /* 0x000fe80000100a00 */
[----:B------:R-:W-:Y:S01]  /*3e330*/  STL.64 [R1+0x30], R24 ;  /* 0x0000301801007387 */ /* 0x000fe20000100a00 */
[----:B------:R-:W-:-:S03]  /*3e340*/  IMAD.WIDE R18, R135, 0x4, R18 ;  /* 0x0000000487127825 */ /* 0x000fc600078e0212 */
[----:B------:R-:W2:Y:S04]  /*3e350*/  LDL.LU.64 R46, [R1+0x18] ;  /* 0x00001800012e7983 */ /* 0x000ea80000300a00 */
[----:B------:R-:W-:Y:S04]  /*3e360*/  LDGSTS.E [R0+-0x5dc00], desc[UR22][R28.64], P2 ;  /* 0xa24000001c007fae */ /* 0x000fe800091a1016 */
[----:B------:R1:W-:Y:S04]  /*3e370*/  LDGSTS.E [R20+-0x5d800], desc[UR22][R22.64], P2 ;  /* 0xa280000016147fae */ /* 0x0003e800091a1016 */
[----:B------:R-:W-:Y:S01]  /*3e380*/  STL.64 [R1+0x28], R18 ;  /* 0x0000281201007387 */ /* 0x000fe20000100a00 */
[----:B------:R-:W-:-:S03]  /*3e390*/  IMAD.WIDE R14, R135, 0x4, R14 ;  /* 0x00000004870e7825 */ /* 0x000fc600078e020e */
[----:B------:R-:W-:Y:S01]  /*3e3a0*/  LDGSTS.E [R0+-0x5d400], desc[UR22][R24.64], P2 ;  /* 0xa2c0000018007fae */ /* 0x000fe200091a1016 */
[----:B-1----:R-:W-:-:S05]  /*3e3b0*/  IMAD.WIDE R20, R135, 0x4, R16 ;  /* 0x0000000487147825 */ /* 0x002fca00078e0210 */
[----:B------:R-:W-:Y:S04]  /*3e3c0*/  STL.64 [R1+0x20], R20 ;  /* 0x0000201401007387 */ /* 0x000fe80000100a00 */
[----:B------:R-:W3:Y:S01]  /*3e3d0*/  LDL.LU.64 R238, [R1+0x38] ;  /* 0x0000380001ee7983 */ /* 0x000ee20000300a00 */
[----:B------:R-:W-:-:S05]  /*3e3e0*/  VIADD R16, R136, 0x100000 ;  /* 0x0010000088107836 */ /* 0x000fca0000000000 */
[----:B------:R1:W-:Y:S01]  /*3e3f0*/  LDGSTS.E [R16+-0x5d000], desc[UR22][R18.64], P2 ;  /* 0xa300000012107fae */ /* 0x0003e200091a1016 */
[----:B------:R-:W-:-:S03]  /*3e400*/  IMAD.WIDE R10, R135, 0x4, R10 ;  /* 0x00000004870a7825 */ /* 0x000fc600078e020a */
[----:B------:R-:W-:Y:S01]  /*3e410*/  STL.64 [R1+0x10], R14 ;  /* 0x0000100e01007387 */ /* 0x000fe20000100a00 */
[----:B------:R-:W-:-:S04]  /*3e420*/  IMAD.WIDE R248, R135, 0x4, R8 ;  /* 0x0000000487f87825 */ /* 0x000fc800078e0208 */
[----:B-1----:R-:W-:Y:S01]  /*3e430*/  IMAD.WIDE R16, R135, 0x4, R12 ;  /* 0x0000000487107825 */ /* 0x002fe200078e020c */
[----:B------:R-:W-:Y:S04]  /*3e440*/  LDGSTS.E [R0+-0x5cc00], desc[UR22][R20.64], P2 ;  /* 0xa340000014007fae */ /* 0x000fe800091a1016 */
[----:B------:R-:W-:Y:S04]  /*3e450*/  STL.64 [R1+0x8], R16 ;  /* 0x0000081001007387 */ /* 0x000fe80000100a00 */
[----:B------:R-:W4:Y:S04]  /*3e460*/  LDL.LU.64 R240, [R1+0x58] ;  /* 0x0000580001f07983 */ /* 0x000f280000300a00 */
[----:B------:R1:W-:Y:S04]  /*3e470*/  STL.64 [R1], R10 ;  /* 0x0000000a01007387 */ /* 0x0003e80000100a00 */
[----:B------:R-:W4:Y:S01]  /*3e480*/  LDL.LU.64 R242, [R1+0x78] ;  /* 0x0000780001f27983 */ /* 0x000f220000300a00 */
[C---:B------:R-:W-:Y:S01]  /*3e490*/  VIADD R12, R136.reuse, 0x100000 ;  /* 0x00100000880c7836 */ /* 0x040fe20000000000 */
[----:B------:R-:W-:-:S02]  /*3e4a0*/  IADD3 R8, PT, PT, R136, 0x100000, RZ ;  /* 0x0010000088087810 */ /* 0x000fc40007ffe0ff */
[----:B------:R-:W4:Y:S01]  /*3e4b0*/  LDL.LU.64 R244, [R1+0x98] ;  /* 0x0000980001f47983 */ /* 0x000f220000300a00 */
[----:B------:R-:W-:-:S03]  /*3e4c0*/  IMAD.WIDE R246, R135, 0x4, R6 ;  /* 0x0000000487f67825 */ /* 0x000fc600078e0206 */
[----:B------:R-:W-:Y:S01]  /*3e4d0*/  LDGSTS.E [R12+-0x5c800], desc[UR22][R14.64], P2 ;  /* 0xa38000000e0c7fae */ /* 0x000fe200091a1016 */
[----:B------:R-:W-:-:S03]  /*3e4e0*/  VIADD R6, R136, 0x100000 ;  /* 0x0010000088067836 */ /* 0x000fc60000000000 */
[----:B------:R-:W-:Y:S01]  /*3e4f0*/  LDGSTS.E [R0+-0x5c400], desc[UR22][R16.64], P2 ;  /* 0xa3c0000010007fae */ /* 0x000fe200091a1016 */
[----:B------:R-:W-:-:S03]  /*3e500*/  IMAD.WIDE R4, R135, 0x4, R4 ;  /* 0x0000000487047825 */ /* 0x000fc600078e0204 */
[----:B------:R1:W-:Y:S04]  /*3e510*/  LDGSTS.E [R8+-0x5c000], desc[UR22][R10.64], P2 ;  /* 0xa40000000a087fae */ /* 0x0003e800091a1016 */
[----:B------:R-:W4:Y:S04]  /*3e520*/  LDL.LU.64 R50, [R1+0xb8] ;  /* 0x0000b80001327983 */ /* 0x000f280000300a00 */
[----:B------:R-:W-:Y:S04]  /*3e530*/  LDGSTS.E [R0+-0x5bc00], desc[UR22][R248.64], P2 ;  /* 0xa4400000f8007fae */ /* 0x000fe800091a1016 */
[----:B------:R1:W-:Y:S04]  /*3e540*/  LDGSTS.E [R6+-0x5b800], desc[UR22][R246.64], P2 ;  /* 0xa4800000f6067fae */ /* 0x0003e800091a1016 */
[----:B------:R-:W4:Y:S01]  /*3e550*/  LDL.LU.64 R48, [R1+0xd8] ;  /* 0x0000d80001307983 */ /* 0x000f220000300a00 */
[----:B-1----:R-:W-:-:S03]  /*3e560*/  VIADD R10, R136, 0x100000 ;  /* 0x00100000880a7836 */ /* 0x002fc60000000000 */
[----:B------:R-:W-:Y:S01]  /*3e570*/  STL.64 [R1+0x11e8], R248 ;  /* 0x0011e8f801007387 */ /* 0x000fe20000100a00 */
[----:B------:R-:W-:-:S03]  /*3e580*/  IMAD.WIDE R6, R135, 0x4, R250 ;  /* 0x0000000487067825 */ /* 0x000fc600078e02fa */
[----:B------:R-:W-:Y:S04]  /*3e590*/  STL.64 [R1+0x11f0], R246 ;  /* 0x0011f0f601007387 */ /* 0x000fe80000100a00 */
[----:B------:R1:W-:Y:S04]  /*3e5a0*/  STL.64 [R1+0x11e0], R4 ;  /* 0x0011e00401007387 */ /* 0x0003e80000100a00 */
[----:B------:R-:W-:Y:S04]  /*3e5b0*/  STL.64 [R1+0x11f8], R6 ;  /* 0x0011f80601007387 */ /* 0x000fe80000100a00 */
[----:B------:R-:W-:Y:S04]  /*3e5c0*/  LDGSTS.E [R0+-0x5b400], desc[UR22][R4.64], P2 ;  /* 0xa4c0000004007fae */ /* 0x000fe800091a1016 */
[----:B------:R3:W-:Y:S01]  /*3e5d0*/  LDGSTS.E [R10+-0x5b000], desc[UR22][R6.64], P2 ;  /* 0xa5000000060a7fae */ /* 0x0007e200091a1016 */
[----:B--2---:R-:W-:-:S05]  /*3e5e0*/  IMAD.WIDE R8, R135, 0x4, R46 ;  /* 0x0000000487087825 */ /* 0x004fca00078e022e */
[----:B------:R-:W-:Y:S04]  /*3e5f0*/  STL.64 [R1+0x1200], R8 ;  /* 0x0012000801007387 */ /* 0x000fe80000100a00 */
[----:B------:R-:W2:Y:S01]  /*3e600*/  LDL.LU.64 R52, [R1+0xf8] ;  /* 0x0000f80001347983 */ /* 0x000ea20000300a00 */
[----:B------:R-:W-:-:S03]  /*3e610*/  IADD3 R14, PT, PT, R136, 0x100000, RZ ;  /* 0x00100000880e7810 */ /* 0x000fc60007ffe0ff */
[----:B------:R-:W-:Y:S01]  /*3e620*/  LDGSTS.E [R0+-0x5ac00], desc[UR22][R8.64], P2 ;  /* 0xa540000008007fae */ /* 0x000fe200091a1016 */
[----:B---3--:R-:W-:-:S03]  /*3e630*/  IMAD.WIDE R10, R135, 0x4, R238 ;  /* 0x00000004870a7825 */ /* 0x008fc600078e02ee */
[----:B------:R-:W3:Y:S04]  /*3e640*/  LDL.LU.64 R238, [R1+0x118] ;  /* 0x0001180001ee7983 */ /* 0x000ee80000300a00 */
[----:B------:R1:W-:Y:S01]  /*3e650*/  LDGSTS.E [R14+-0x5a800], desc[UR22][R10.64], P2 ;  /* 0xa58000000a0e7fae */ /* 0x0003e200091a1016 */
[----:B------:R-:W-:Y:S02]  /*3e660*/  VIADD R18, R136, 0x100000 ;  /* 0x0010000088127836 */ /* 0x000fe40000000000 */
[C---:B----4-:R-:W-:Y:S02]  /*3e670*/  IMAD.WIDE R12, R135.reuse, 0x4, R240 ;  /* 0x00000004870c7825 */ /* 0x050fe400078e02f0 */
[----:B------:R-:W4:Y:S04]  /*3e680*/  LDL.LU.64 R240, [R1+0x138] ;  /* 0x0001380001f07983 */ /* 0x000f280000300a00 */
[----:B------:R-:W-:Y:S01]  /*3e690*/  STL.64 [R1+0x1208], R10 ;  /* 0x0012080a01007387 */ /* 0x000fe20000100a00 */
[----:B-1----:R-:W-:-:S03]  /*3e6a0*/  IMAD.WIDE R14, R135, 0x4, R242 ;  /* 0x00000004870e7825 */ /* 0x002fc600078e02f2 */
[----:B------:R-:W-:Y:S04]  /*3e6b0*/  STL.64 [R1+0x1210], R12 ;  /* 0x0012100c01007387 */ /* 0x000fe80000100a00 */
[----:B------:R-:W4:Y:S01]  /*3e6c0*/  LDL.LU.64 R242, [R1+0x148] ;  /* 0x0001480001f27983 */ /* 0x000f220000300a00 */
[----:B------:R-:W-:-:S03]  /*3e6d0*/  IMAD.WIDE R16, R135, 0x4, R244 ;  /* 0x0000000487107825 */ /* 0x000fc600078e02f4 */
[----:B------:R-:W4:Y:S04]  /*3e6e0*/  LDL.LU.64 R244, [R1+0x150] ;  /* 0x0001500001f47983 */ /* 0x000f280000300a00 */
[----:B------:R-:W4:Y:S04]  /*3e6f0*/  LDL.LU.64 R46, [R1+0x170] ;  /* 0x00017000012e7983 */ /* 0x000f280000300a00 */
[----:B------:R-:W-:Y:S04]  /*3e700*/  LDGSTS.E [R0+-0x5a400], desc[UR22][R12.64], P2 ;  /* 0xa5c000000c007fae */ /* 0x000fe800091a1016 */
[----:B------:R1:W-:Y:S04]  /*3e710*/  LDGSTS.E [R18+-0x5a000], desc[UR22][R14.64], P2 ;  /* 0xa60000000e127fae */ /* 0x0003e800091a1016 */
[----:B------:R-:W-:Y:S01]  /*3e720*/  STL.64 [R1+0x1218], R14 ;  /* 0x0012180e01007387 */ /* 0x000fe20000100a00 */
[----:B------:R-:W-:-:S03]  /*3e730*/  VIADD R22, R136, 0x100000 ;  /* 0x0010000088167836 */ /* 0x000fc60000000000 */
[----:B------:R-:W-:Y:S01]  /*3e740*/  STL.64 [R1+0x1220], R16 ;  /* 0x0012201001007387 */ /* 0x000fe20000100a00 */
[----:B------:R-:W-:-:S03]  /*3e750*/  IMAD.WIDE R20, R135, 0x4, R48 ;  /* 0x0000000487147825 */ /* 0x000fc600078e0230 */
[----:B------:R-:W-:Y:S01]  /*3e760*/  LDGSTS.E [R0+-0x59c00], desc[UR22][R16.64], P2 ;  /* 0xa640000010007fae */ /* 0x000fe200091a1016 */
[----:B-1----:R-:W-:-:S03]  /*3e770*/  IMAD.WIDE R18, R135, 0x4, R50 ;  /* 0x0000000487127825 */ /* 0x002fc600078e0232 */
[----:B------:R-:W4:Y:S04]  /*3e780*/  LDL.LU.64 R50, [R1+0x190] ;  /* 0x0001900001327983 */ /* 0x000f280000300a00 */
[----:B------:R-:W4:Y:S04]  /*3e790*/  LDL.LU.64 R48, [R1+0x1b0] ;  /* 0x0001b00001307983 */ /* 0x000f280000300a00 */
[----:B------:R-:W-:Y:S04]  /*3e7a0*/  STL.64 [R1+0x1228], R18 ;  /* 0x0012281201007387 */ /* 0x000fe80000100a00 */
[----:B------:R-:W-:Y:S04]  /*3e7b0*/  STL.64 [R1+0x1230], R20 ;  /* 0x0012301401007387 */ /* 0x000fe80000100a00 */
[----:B------:R2:W-:Y:S04]  /*3e7c0*/  LDGSTS.E [R22+-0x59800], desc[UR22][R18.64], P2 ;  /* 0xa680000012167fae */ /* 0x0005e800091a1016 */
[----:B------:R-:W4:Y:S01]  /*3e7d0*/  LDL.LU.64 R54, [R1+0x1d0] ;  /* 0x0001d00001367983 */ /* 0x000f220000300a00 */
[----:B------:R-:W-:-:S03]  /*3e7e0*/  IADD3 R26, PT, PT, R136, 0x100000, RZ ;  /* 0x00100000881a7810 */ /* 0x000fc60007ffe0ff */
[----:B------:R-:W-:Y:S01]  /*3e7f0*/  LDGSTS.E [R0+-0x59400], desc[UR22][R20.64], P2 ;  /* 0xa6c0000014007fae */ /* 0x000fe200091a1016 */
[----:B--2---:R-:W-:-:S03]  /*3e800*/  IMAD.WIDE R22, R135, 0x4, R52 ;  /* 0x0000000487167825 */ /* 0x004fc600078e0234 */
[----:B------:R-:W2:Y:S04]  /*3e810*/  LDL.LU.64 R52, [R1+0x1f0] ;  /* 0x0001f00001347983 */ /* 0x000ea80000300a00 */
[----:B------:R-:W-:Y:S01]  /*3e820*/  STL.64 [R1+0x1238], R22 ;  /* 0x0012381601007387 */ /* 0x000fe20000100a00 */
[----:B------:R-:W-:-:S03]  /*3e830*/  VIADD R28, R136, 0x100000 ;  /* 0x00100000881c7836 */ /* 0x000fc60000000000 */
[----:B------:R4:W-:Y:S01]  /*3e840*/  LDGSTS.E [R26+-0x59000], desc[UR22][R22.64], P2 ;  /* 0xa7000000161a7fae */ /* 0x0009e200091a1016 */
[----:B---3--:R-:W-:-:S03]  /*3e850*/  IMAD.WIDE R24, R135, 0x4, R238 ;  /* 0x0000000487187825 */ /* 0x008fc600078e02ee */
[----:B------:R-:W3:Y:S04]  /*3e860*/  LDL.LU.64 R238, [R1+0x210] ;  /* 0x0002100001ee7983 */ /* 0x000ee80000300a00 */
[----:B------:R-:W-:Y:S01]  /*3e870*/  LDGSTS.E [R0+-0x58c00], desc[UR22][R24.64], P2 ;  /* 0xa740000018007fae */ /* 0x000fe200091a1016 */
[C---:B------:R-:W-:Y:S02]  /*3e880*/  VIADD R30, R143.reuse, 0x100000 ;  /* 0x001000008f1e7836 */ /* 0x040fe40000000000 */
[----:B------:R-:W-:Y:S02]  /*3e890*/  VIADD R34, R143, 0x100000 ;  /* 0x001000008f227836 */ /* 0x000fe40000000000 */
[C---:B----4-:R-:W-:Y:S02]  /*3e8a0*/  IMAD.WIDE R26, R135.reuse, 0x4, R240 ;  /* 0x00000004871a7825 */ /* 0x050fe400078e02f0 */
[----:B------:R-:W4:Y:S04]  /*3e8b0*/  LDL.LU.64 R240, [R1+0x228] ;  /* 0x0002280001f07983 */ /* 0x000f280000300a00 */
[----:B------:R1:W-:Y:S01]  /*3e8c0*/  LDGSTS.E [R28+-0x58800], desc[UR22][R26.64], P2 ;  /* 0xa78000001a1c7fae */ /* 0x0003e200091a1016 */
[----:B------:R-:W-:-:S05]  /*3e8d0*/  IMAD.WIDE R4, R135, 0x4, R242 ;  /* 0x0000000487047825 */ /* 0x000fca00078e02f2 */
[----:B------:R2:W-:Y:S01]  /*3e8e0*/  STL.64 [R1+0xdd0], R4 ;  /* 0x000dd00401007387 */ /* 0x0005e20000100a00 */
[----:B------:R-:W-:-:S03]  /*3e8f0*/  IMAD.WIDE R244, R135, 0x4, R244 ;  /* 0x0000000487f47825 */ /* 0x000fc600078e02f4 */
[----:B------:R-:W4:Y:S01]  /*3e900*/  LDL.LU.64 R242, [R1+0x248] ;  /* 0x0002480001f27983 */ /* 0x000f220000300a00 */
[----:B-1----:R-:W-:-:S03]  /*3e910*/  IMAD.WIDE R28, R135, 0x4, R46 ;  /* 0x00000004871c7825 */ /* 0x002fc600078e022e */
[----:B------:R-:W4:Y:S04]  /*3e920*/  LDL.LU.64 R46, [R1+0x260] ;  /* 0x00026000012e7983 */ /* 0x000f280000300a00 */
[----:B------:R1:W-:Y:S04]  /*3e930*/  LDGSTS.E [R0+-0x58400], desc[UR22][R4.64], P2 ;  /* 0xa7c0000004007fae */ /* 0x0003e800091a1016 */
[----:B------:R1:W-:Y:S02]  /*3e940*/  LDGSTS.E [R30+-0x5ff80], desc[UR22][R244.64], P2 ;  /* 0xa0080000f41e7fae */ /* 0x0003e400091a1016 */
[----:B-1----:R-:W-:Y:S01]  /*3e950*/  IADD3 R0, PT, PT, R143, 0x100000, RZ ;  /* 0x001000008f007810 */ /* 0x002fe20007ffe0ff */
[----:B------:R-:W-:-:S04]  /*3e960*/  IMAD.WIDE R30, R135, 0x4, R50 ;  /* 0x00000004871e7825 */ /* 0x000fc800078e0232 */
[----:B------:R-:W-:Y:S04]  /*3e970*/  LDGSTS.E [R0+-0x5fb80], desc[UR22][R28.64], P2 ;  /* 0xa04800001c007fae */ /* 0x000fe800091a1016 */
[----:B------:R-:W4:Y:S01]  /*3e980*/  LDL.LU.64 R50, [R1+0x280] ;  /* 0x0002800001327983 */ /* 0x000f220000300a00 */
[----:B------:R-:W-:-:S03]  /*3e990*/  IMAD.WIDE R32, R135, 0x4, R48 ;  /* 0x0000000487207825 */ /* 0x000fc600078e0230 */
[----:B------:R1:W-:Y:S01]  /*3e9a0*/  LDGSTS.E [R34+-0x5f780], desc[UR22][R30.64], P2 ;  /* 0xa08800001e227fae */ /* 0x0003e200091a1016 */
[----:B------:R-:W-:-:S03]  /*3e9b0*/  VIADD R38, R143, 0x100000 ;  /* 0x001000008f267836 */ /* 0x000fc60000000000 */
[----:B------:R-:W4:Y:S04]  /*3e9c0*/  LDL.LU.64 R48, [R1+0x298] ;  /* 0x0002980001307983 */ /* 0x000f280000300a00 */
[----:B------:R-:W-:Y:S01]  /*3e9d0*/  LDGSTS.E [R0+-0x5f380], desc[UR22][R32.64], P2 ;  /* 0xa0c8000020007fae */ /* 0x000fe200091a1016 */
[----:B-1----:R-:W-:-:S03]  /*3e9e0*/  IMAD.WIDE R34, R135, 0x4, R54 ;  /* 0x0000000487227825 */ /* 0x002fc600078e0236 */
[----:B------:R-:W4:Y:S04]  /*3e9f0*/  LDL.LU.64 R54, [R1+0x2a8] ;  /* 0x0002a80001367983 */ /* 0x000f280000300a00 */
[----:B------:R3:W-:Y:S01]  /*3ea00*/  LDGSTS.E [R38+-0x5ef80], desc[UR22][R34.64], P2 ;  /* 0xa108000022267fae */ /* 0x0007e200091a1016 */
[----:B--2---:R-:W-:-:S03]  /*3ea10*/  IMAD.WIDE R36, R135, 0x4, R52 ;  /* 0x0000000487247825 */ /* 0x004fc600078e0234 */
[----:B------:R-:W2:Y:S01]  /*3ea20*/  LDL.LU.64 R52, [R1+0x2b8] ;  /* 0x0002b80001347983 */ /* 0x000ea20000300a00 */
[----:B------:R-:W-:-:S03]  /*3ea30*/  IADD3 R42, PT, PT, R143, 0x100000, RZ ;  /* 0x001000008f2a7810 */ /* 0x000fc60007ffe0ff */
[----:B------:R-:W-:Y:S01]  /*3ea40*/  LDGSTS.E [R0+-0x5eb80], desc[UR22][R36.64], P2 ;  /* 0xa148000024007fae */ /* 0x000fe200091a1016 */
[----:B---3--:R-:W-:-:S03]  /*3ea50*/  IMAD.WIDE R38, R135, 0x4, R238 ;  /* 0x0000000487267825 */ /* 0x008fc600078e02ee */
[----:B------:R-:W3:Y:S04]  /*3ea60*/  LDL.LU.64 R238, [R1+0x2d8] ;  /* 0x0002d80001ee7983 */ /* 0x000ee80000300a00 */
[----:B------:R1:W-:Y:S01]  /*3ea70*/  LDGSTS.E [R42+-0x5e780], desc[UR22][R38.64], P2 ;  /* 0xa1880000262a7fae */ /* 0x0003e200091a1016 */
[----:B----4-:R-:W-:-:S03]  /*3ea80*/  IMAD.WIDE R40, R135, 0x4, R240 ;  /* 0x0000000487287825 */ /* 0x010fc600078e02f0 */
[----:B------:R-:W4:Y:S04]  /*3ea90*/  LDL.LU.64 R240, [R1+0x2f8] ;  /* 0x0002f80001f07983 */ /* 0x000f280000300a00 */
[----:B------:R-:W-:Y:S01]  /*3eaa0*/  LDGSTS.E [R0+-0x5e380], desc[UR22][R40.64], P2 ;  /* 0xa1c8000028007fae */ /* 0x000fe200091a1016 */
[----:B-1----:R-:W-:-:S03]  /*3eab0*/  IMAD.WIDE R42, R135, 0x4, R242 ;  /* 0x00000004872a7825 */ /* 0x002fc600078e02f2 */
[----:B------:R-:W4:Y:S01]  /*3eac0*/  LDL.LU.64 R242, [R1+0x310] ;  /* 0x0003100001f27983 */ /* 0x000f220000300a00 */
[----:B------:R-:W-:-:S03]  /*3ead0*/  IMAD.WIDE R44, R135, 0x4, R46 ;  /* 0x00000004872c7825 */ /* 0x000fc600078e022e */
[----:B------:R-:W4:Y:S01]  /*3eae0*/  LDL.LU.64 R60, [R1+0x330] ;  /* 0x00033000013c7983 */ /* 0x000f220000300a00 */
[----:B------:R-:W-:-:S03]  /*3eaf0*/  VIADD R46, R143, 0x100000 ;  /* 0x001000008f2e7836 */ /* 0x000fc60000000000 */
[----:B------:R-:W4:Y:S04]  /*3eb00*/  LDL.LU.64 R66, [R1+0x340] ;  /* 0x0003400001427983 */ /* 0x000f280000300a00 */
[----:B------:R1:W-:Y:S04]  /*3eb10*/  LDGSTS.E [R46+-0x5df80], desc[UR22][R42.64], P2 ;  /* 0xa20800002a2e7fae */ /* 0x0003e800091a1016 */
[----:B------:R-:W-:Y:S04]  /*3eb20*/  LDGSTS.E [R0+-0x5db80], desc[UR22][R44.64], P2 ;  /* 0xa24800002c007fae */ /* 0x000fe800091a1016 */
[----:B------:R-:W4:Y:S04]  /*3eb30*/  LDL.LU.64 R64, [R1+0x380] ;  /* 0x0003800001407983 */ /* 0x000f280000300a00 */
[----:B------:R-:W4:Y:S01]  /*3eb40*/  LDL.LU.64 R70, [R1+0x398] ;  /* 0x0003980001467983 */ /* 0x000f220000300a00 */
[----:B-1----:R-:W-:-:S03]  /*3eb50*/  IMAD.WIDE R46, R135, 0x4, R50 ;  /* 0x00000004872e7825 */ /* 0x002fc600078e0232 */
[----:B------:R-:W4:Y:S01]  /*3eb60*/  LDL.LU.64 R68, [R1+0x3e0] ;  /* 0x0003e00001447983 */ /* 0x000f220000300a00 */
[----:B------:R-:W-:Y:S02]  /*3eb70*/  VIADD R50, R143, 0x100000 ;  /* 0x001000008f327836 */ /* 0x000fe40000000000 */
[----:B------:R-:W-:-:S03]  /*3eb80*/  IMAD.WIDE R48, R135, 0x4, R48 ;  /* 0x0000000487307825 */ /* 0x000fc600078e0230 */
[----:B------:R1:W-:Y:S04]  /*3eb90*/  LDGSTS.E [R50+-0x5d780], desc[UR22][R46.64], P2 ;  /* 0xa28800002e327fae */ /* 0x0003e800091a1016 */
[----:B------:R-:W-:Y:S01]  /*3eba0*/  LDGSTS.E [R0+-0x5d380], desc[UR22][R48.64], P2 ;  /* 0xa2c8000030007fae */ /* 0x000fe200091a1016 */
[----:B-1----:R-:W-:Y:S01]  /*3ebb0*/  IMAD.WIDE R50, R135, 0x4, R54 ;  /* 0x0000000487327825 */ /* 0x002fe200078e0236 */
[----:B------:R-:W-:-:S05]  /*3ebc0*/  IADD3 R54, PT, PT, R143, 0x100000, RZ ;  /* 0x001000008f367810 */ /* 0x000fca0007ffe0ff */
[----:B------:R3:W-:Y:S02]  /*3ebd0*/  LDGSTS.E [R54+-0x5cf80], desc[UR22][R50.64], P2 ;  /* 0xa308000032367fae */ /* 0x0007e400091a1016 */
[C---:B---3--:R-:W-:Y:S02]  /*3ebe0*/  IMAD.WIDE R54, R135.reuse, 0x4, R238 ;  /* 0x0000000487367825 */ /* 0x048fe400078e02ee */
[----:B------:R-:W3:Y:S02]  /*3ebf0*/  LDL.LU.64 R238, [R1+0x3f8] ;  /* 0x0003f80001ee7983 */ /* 0x000ee40000300a00 */
[----:B--2---:R-:W-:-:S04]  /*3ec00*/  IMAD.WIDE R52, R135, 0x4, R52 ;  /* 0x0000000487347825 */ /* 0x004fc800078e0234 */
[C---:B------:R-:W-:Y:S01]  /*3ec10*/  VIADD R58, R143.reuse, 0x100000 ;  /* 0x001000008f3a7836 */ /* 0x040fe20000000000 */
[----:B------:R-:W-:Y:S04]  /*3ec20*/  LDGSTS.E [R0+-0x5cb80], desc[UR22][R52.64], P2 ;  /* 0xa348000034007fae */ /* 0x000fe800091a1016 */
[----:B------:R1:W-:Y:S01]  /*3ec30*/  LDGSTS.E [R58+-0x5c780], desc[UR22][R54.64], P2 ;  /* 0xa3880000363a7fae */ /* 0x0003e200091a1016 */
[----:B------:R-:W-:Y:S02]  /*3ec40*/  VIADD R62, R143, 0x100000 ;  /* 0x001000008f3e7836 */ /* 0x000fe40000000000 */
[C---:B----4-:R-:W-:Y:S02]  /*3ec50*/  IMAD.WIDE R56, R135.reuse, 0x4, R240 ;  /* 0x0000000487387825 */ /* 0x050fe400078e02f0 */
[----:B------:R-:W2:Y:S04]  /*3ec60*/  LDL.LU.64 R240, [R1+0x438] ;  /* 0x0004380001f07983 */ /* 0x000ea80000300a00 */
[----:B------:R-:W-:Y:S01]  /*3ec70*/  LDGSTS.E [R0+-0x5c380], desc[UR22][R56.64], P2 ;  /* 0xa3c8000038007fae */ /* 0x000fe200091a1016 */
[----:B-1----:R-:W-:-:S03]  /*3ec80*/  IMAD.WIDE R58, R135, 0x4, R242 ;  /* 0x00000004873a7825 */ /* 0x002fc600078e02f2 */
[----:B------:R-:W4:Y:S01]  /*3ec90*/  LDL.LU.64 R242, [R1+0x448] ;  /* 0x0004480001f27983 */ /* 0x000f220000300a00 */
[----:B------:R-:W-:-:S03]  /*3eca0*/  IMAD.WIDE R60, R135, 0x4, R60 ;  /* 0x00000004873c7825 */ /* 0x000fc600078e023c */
[----:B------:R1:W-:Y:S04]  /*3ecb0*/  LDGSTS.E [R62+-0x5bf80], desc[UR22][R58.64], P2 ;  /* 0xa40800003a3e7fae */ /* 0x0003e800091a1016 */
[----:B------:R-:W4:Y:S04]  /*3ecc0*/  LDL.LU.64 R76, [R1+0x458] ;  /* 0x00045800014c7983 */ /* 0x000f280000300a00 */
[----:B------:R-:W4:Y:S01]  /*3ecd0*/  LDL.LU.64 R82, [R1+0x490] ;  /* 0x0004900001527983 */ /* 0x000f220000300a00 */
[----:B-1----:R-:W-:Y:S01]  /*3ece0*/  IMAD.WIDE R62, R135, 0x4, R66 ;  /* 0x00000004873e7825 */ /* 0x002fe200078e0242 */
[----:B------:R-:W-:-:S02]  /*3ecf0*/  IADD3 R66, PT, PT, R143, 0x100000, RZ ;  /* 0x001000008f427810 */ /* 0x000fc40007ffe0ff */
[----:B------:R-:W-:Y:S01]  /*3ed00*/  LDGSTS.E [R0+-0x5bb80], desc[UR22][R60.64], P2 ;  /* 0xa44800003c007fae */ /* 0x000fe200091a1016 */
[----:B------:R-:W-:-:S03]  /*3ed10*/  IMAD.WIDE R64, R135, 0x4, R64 ;  /* 0x0000000487407825 */ /* 0x000fc600078e0240 */
[----:B------:R1:W-:Y:S04]  /*3ed20*/  LDGSTS.E [R66+-0x5b780], desc[UR22][R62.64], P2 ;  /* 0xa48800003e427fae */ /* 0x0003e800091a1016 */
[----:B------:R-:W4:Y:S04]  /*3ed30*/  LDL.LU.64 R80, [R1+0x488] ;  /* 0x0004880001507983 */ /* 0x000f280000300a00 */
[----:B------:R-:W4:Y:S01]  /*3ed40*/  LDL.LU.64 R86, [R1+0x480] ;  /* 0x0004800001567983 */ /* 0x000f220000300a00 */
[----:B-1----:R-:W-:-:S03]  /*3ed50*/  IMAD.WIDE R66, R135, 0x4, R70 ;  /* 0x0000000487427825 */ /* 0x002fc600078e0246 */
[----:B------:R-:W-:Y:S01]  /*3ed60*/  LDGSTS.E [R0+-0x5b380], desc[UR22][R64.64], P2 ;  /* 0xa4c8000040007fae */ /* 0x000fe200091a1016 */
[----:B------:R-:W-:-:S03]  /*3ed70*/  VIADD R70, R143, 0x100000 ;  /* 0x001000008f467836 */ /* 0x000fc60000000000 */
[----:B------:R-:W4:Y:S04]  /*3ed80*/  LDL.LU.64 R84, [R1+0x478] ;  /* 0x0004780001547983 */ /* 0x000f280000300a00 */
[----:B------:R3:W-:Y:S02]  /*3ed90*/  LDGSTS.E [R70+-0x5af80], desc[UR22][R66.64], P2 ;  /* 0xa508000042467fae */ /* 0x0007e400091a1016 */
[C---:B---3--:R-:W-:Y:S02]  /*3eda0*/  IMAD.WIDE R70, R135.reuse, 0x4, R238 ;  /* 0x0000000487467825 */ /* 0x048fe400078e02ee */
[----:B------:R-:W3:Y:S02]  /*3edb0*/  LDL.LU.64 R238, [R1+0x470] ;  /* 0x0004700001ee7983 */ /* 0x000ee40000300a00 */
[----:B------:R-:W-:-:S04]  /*3edc0*/  IMAD.WIDE R68, R135, 0x4, R68 ;  /* 0x0000000487447825 */ /* 0x000fc800078e0244 */
[C---:B------:R-:W-:Y:S01]  /*3edd0*/  VIADD R74, R143.reuse, 0x100000 ;  /* 0x001000008f4a7836 */ /* 0x040fe20000000000 */
[----:B------:R-:W-:Y:S04]  /*3ede0*/  LDGSTS.E [R0+-0x5ab80], desc[UR22][R68.64], P2 ;  /* 0xa548000044007fae */ /* 0x000fe800091a1016 */
[----:B------:R4:W-:Y:S01]  /*3edf0*/  LDGSTS.E [R74+-0x5a780], desc[UR22][R70.64], P2 ;  /* 0xa5880000464a7fae */ /* 0x0009e200091a1016 */
[----:B------:R-:W-:Y:S01]  /*3ee00*/  IADD3 R78, PT, PT, R143, 0x100000, RZ ;  /* 0x001000008f4e7810 */ /* 0x000fe20007ffe0ff */
[C---:B--2---:R-:W-:Y:S02]  /*3ee10*/  IMAD.WIDE R72, R135.reuse, 0x4, R240 ;  /* 0x0000000487487825 */ /* 0x044fe400078e02f0 */
[----:B------:R-:W2:Y:S04]  /*3ee20*/  LDL.LU.64 R240, [R1+0x468] ;  /* 0x0004680001f07983 */ /* 0x000ea80000300a00 */
[----:B------:R-:W-:Y:S01]  /*3ee30*/  LDGSTS.E [R0+-0x5a380], desc[UR22][R72.64], P2 ;  /* 0xa5c8000048007fae */ /* 0x000fe200091a1016 */
[----:B----4-:R-:W-:-:S03]  /*3ee40*/  IMAD.WIDE R74, R135, 0x4, R242 ;  /* 0x00000004874a7825 */ /* 0x010fc600078e02f2 */
[----:B------:R-:W4:Y:S04]  /*3ee50*/  LDL.LU.64 R242, [R1+0x498] ;  /* 0x0004980001f27983 */ /* 0x000f280000300a00 */
[----:B------:R-:W4:Y:S01]  /*3ee60*/  LDL.LU.64 R90, [R1+0x4a0] ;  /* 0x0004a000015a7983 */ /* 0x000f220000300a00 */
[----:B------:R-:W-:-:S03]  /*3ee70*/  IMAD.WIDE R76, R135, 0x4, R76 ;  /* 0x00000004874c7825 */ /* 0x000fc600078e024c */
[----:B------:R1:W-:Y:S04]  /*3ee80*/  LDGSTS.E [R78+-0x59f80], desc[UR22][R74.64], P2 ;  /* 0xa60800004a4e7fae */ /* 0x0003e800091a1016 */
[----:B------:R-:W4:Y:S04]  /*3ee90*/  LDL.LU.64 R94, [R1+0x4d0] ;  /* 0x0004d000015e7983 */ /* 0x000f280000300a00 */
[----:B------:R-:W-:Y:S01]  /*3eea0*/  LDGSTS.E [R0+-0x59b80], desc[UR22][R76.64], P2 ;  /* 0xa64800004c007fae */ /* 0x000fe200091a1016 */
[----:B-1----:R-:W-:-:S03]  /*3eeb0*/  IMAD.WIDE R78, R135, 0x4, R82 ;  /* 0x00000004874e7825 */ /* 0x002fc600078e0252 */
[----:B------:R-:W4:Y:S01]  /*3eec0*/  LDL.LU.64 R92, [R1+0x4e8] ;  /* 0x0004e800015c7983 */ /* 0x000f220000300a00 */
[----:B------:R-:W-:-:S03]  /*3eed0*/  VIADD R82, R143, 0x100000 ;  /* 0x001000008f527836 */ /* 0x000fc60000000000 */
[----:B------:R-:W4:Y:S01]  /*3eee0*/  LDL.LU.64 R98, [R1+0x4f8] ;  /* 0x0004f80001627983 */ /* 0x000f220000300a00 */
[----:B------:R-:W-:-:S03]  /*3eef0*/  IMAD.WIDE R80, R135, 0x4, R80 ;  /* 0x0000000487507825 */ /* 0x000fc600078e0250 */
[----:B------:R1:W-:Y:S04]  /*3ef00*/  LDGSTS.E [R82+-0x59780], desc[UR22][R78.64], P2 ;  /* 0xa68800004e527fae */ /* 0x0003e800091a1016 */
[----:B------:R-:W-:Y:S04]  /*3ef10*/  LDGSTS.E [R0+-0x59380], desc[UR22][R80.64], P2 ;  /* 0xa6c8000050007fae */ /* 0x000fe800091a1016 */
[----:B------:R-:W4:Y:S01]  /*3ef20*/  LDL.LU.64 R96, [R1+0x530] ;  /* 0x0005300001607983 */ /* 0x000f220000300a00 */
[----:B-1----:R-:W-:-:S03]  /*3ef30*/  IMAD.WIDE R82, R135, 0x4, R86 ;  /* 0x0000000487527825 */ /* 0x002fc600078e0256 */
[----:B------:R-:W4:Y:S01]  /*3ef40*/  LDL.LU.64 R100, [R1+0x548] ;  /* 0x0005480001647983 */ /* 0x000f220000300a00 */
[----:B------:R-:W-:-:S05]  /*3ef50*/  VIADD R86, R143, 0x100000 ;  /* 0x001000008f567836 */ /* 0x000fca0000000000 */
[----:B------:R3:W-:Y:S02]  /*3ef60*/  LDGSTS.E [R86+-0x58f80], desc[UR22][R82.64], P2 ;  /* 0xa708000052567fae */ /* 0x0007e400091a1016 */
[----:B---3--:R-:W-:Y:S02]  /*3ef70*/  IMAD.WIDE R86, R135, 0x4, R238 ;  /* 0x0000000487567825 */ /* 0x008fe400078e02ee */
[----:B------:R-:W3:Y:S01]  /*3ef80*/  LDL.LU.64 R238, [R1+0x558] ;  /* 0x0005580001ee7983 */ /* 0x000ee20000300a00 */
[----:B------:R-:W-:Y:S01]  /*3ef90*/  IADD3 R88, PT, PT, R143, 0x100000, RZ ;  /* 0x001000008f587810 */ /* 0x000fe20007ffe0ff */
[----:B------:R-:W-:-:S05]  /*3efa0*/  IMAD.WIDE R84, R135, 0x4, R84 ;  /* 0x0000000487547825 */ /* 0x000fca00078e0254 */
[----:B------:R-:W-:Y:S04]  /*3efb0*/  LDGSTS.E [R0+-0x58b80], desc[UR22][R84.64], P2 ;  /* 0xa748000054007fae */ /* 0x000fe800091a1016 */
[----:B------:R1:W-:Y:S01]  /*3efc0*/  LDGSTS.E [R88+-0x58780], desc[UR22][R86.64], P2 ;  /* 0xa788000056587fae */ /* 0x0003e200091a1016 */
[----:B--2---:R-:W-:-:S05]  /*3efd0*/  IMAD.WIDE R4, R135, 0x4, R240 ;  /* 0x0000000487047825 */ /* 0x004fca00078e02f0 */
[----:B------:R2:W-:Y:S04]  /*3efe0*/  STL.64 [R1+0x298], R4 ;  /* 0x0002980401007387 */ /* 0x0005e80000100a00 */
[----:B------:R-:W2:Y:S04]  /*3eff0*/  LDL.LU.64 R240, [R1+0x588] ;  /* 0x0005880001f07983 */ /* 0x000ea80000300a00 */
[----:B------:R1:W-:Y:S04]  /*3f000*/  LDGSTS.E [R0+-0x58380], desc[UR22][R4.64], P2 ;  /* 0xa7c8000004007fae */ /* 0x0003e800091a1016 */
[----:B------:R-:W2:Y:S01]  /*3f010*/  LDL.LU.64 R104, [R1+0x5a8] ;  /* 0x0005a80001687983 */ /* 0x000ea20000300a00 */
[----:B----4-:R-:W-:-:S03]  /*3f020*/  IMAD.WIDE R242, R135, 0x4, R242 ;  /* 0x0000000487f27825 */ /* 0x010fc600078e02f2 */
[----:B------:R-:W4:Y:S01]  /*3f030*/  LDL.LU.64 R110, [R1+0x5b8] ;  /* 0x0005b800016e7983 */ /* 0x000f220000300a00 */
[----:B-1----:R-:W-:-:S03]  /*3f040*/  IMAD.WIDE R88, R135, 0x4, R90 ;  /* 0x0000000487587825 */ /* 0x002fc600078e025a */
[----:B------:R-:W4:Y:S01]  /*3f050*/  LDL.LU.64 R108, [R1+0x5c8] ;  /* 0x0005c800016c7983 */ /* 0x000f220000300a00 */
[C---:B------:R-:W-:Y:S02]  /*3f060*/  VIADD R90, R142.reuse, 0x100000 ;  /* 0x001000008e5a7836 */ /* 0x040fe40000000000 */
[----:B------:R-:W-:Y:S01]  /*3f070*/  VIADD R0, R142, 0x100000 ;  /* 0x001000008e007836 */ /* 0x000fe20000000000 */
[----:B------:R-:W4:Y:S04]  /*3f080*/  LDL.LU.64 R114, [R1+0x5d8] ;  /* 0x0005d80001727983 */ /* 0x000f280000300a00 */
[----:B------:R1:W-:Y:S04]  /*3f090*/  LDGSTS.E [R90+-0x5ff00], desc[UR22][R242.64], P2 ;  /* 0xa0100000f25a7fae */ /* 0x0003e800091a1016 */
[----:B------:R-:W-:Y:S01]  /*3f0a0*/  LDGSTS.E [R0+-0x5fb00], desc[UR22][R88.64], P2 ;  /* 0xa050000058007fae */ /* 0x000fe200091a1016 */
[----:B------:R-:W-:-:S03]  /*3f0b0*/  IMAD.WIDE R92, R135, 0x4, R92 ;  /* 0x00000004875c7825 */ /* 0x000fc600078e025c */
[----:B------:R-:W4:Y:S01]  /*3f0c0*/  LDL.LU.64 R112, [R1+0x600] ;  /* 0x0006000001707983 */ /* 0x000f220000300a00 */
[C---:B-1----:R-:W-:Y:S01]  /*3f0d0*/  IMAD.WIDE R90, R135.reuse, 0x4, R94 ;  /* 0x00000004875a7825 */ /* 0x042fe200078e025e */
[----:B------:R-:W-:Y:S02]  /*3f0e0*/  IADD3 R94, PT, PT, R142, 0x100000, RZ ;  /* 0x001000008e5e7810 */ /* 0x000fe40007ffe0ff */
[----:B------:R-:W4:Y:S04]  /*3f0f0*/  LDL.LU.64 R116, [R1+0x618] ;  /* 0x0006180001747983 */ /* 0x000f280000300a00 */
[----:B------:R1:W-:Y:S04]  /*3f100*/  LDGSTS.E [R94+-0x5f700], desc[UR22][R90.64], P2 ;  /* 0xa09000005a5e7fae */ /* 0x0003e800091a1016 */
[----:B------:R-:W-:Y:S01]  /*3f110*/  LDGSTS.E [R0+-0x5f300], desc[UR22][R92.64], P2 ;  /* 0xa0d000005c007fae */ /* 0x000fe200091a1016 */
[----:B-1----:R-:W-:-:S04]  /*3f120*/  IMAD.WIDE R94, R135, 0x4, R98 ;  /* 0x00000004875e7825 */ /* 0x002fc800078e0262 */
[----:B------:R-:W-:-:S05]  /*3f130*/  VIADD R98, R142, 0x100000 ;  /* 0x001000008e627836 */ /* 0x000fca0000000000 */
[----:B------:R1:W-:Y:S02]  /*3f140*/  LDGSTS.E [R98+-0x5ef00], desc[UR22][R94.64], P2 ;  /* 0xa11000005e627fae */ /* 0x0003e400091a1016 */
[----:B-1----:R-:W-:-:S04]  /*3f150*/  IMAD.WIDE R98, R135, 0x4, R100 ;  /* 0x0000000487627825 */ /* 0x002fc800078e0264 */
[C---:B---3--:R-:W-:Y:S02]  /*3f160*/  IMAD.WIDE R100, R135.reuse, 0x4, R238 ;  /* 0x0000000487647825 */ /* 0x048fe400078e02ee */
[----:B------:R-:W3:Y:S02]  /*3f170*/  LDL.LU.64 R238, [R1+0x628] ;  /* 0x0006280001ee7983 */ /* 0x000ee40000300a00 */
[----:B------:R-:W-:-:S04]  /*3f180*/  IMAD.WIDE R96, R135, 0x4, R96 ;  /* 0x0000000487607825 */ /* 0x000fc800078e0260 */
[C---:B------:R-:W-:Y:S01]  /*3f190*/  VIADD R102, R142.reuse, 0x100000 ;  /* 0x001000008e667836 */ /* 0x040fe20000000000 */
[----:B------:R-:W-:Y:S04]  /*3f1a0*/  LDGSTS.E [R0+-0x5eb00], desc[UR22][R96.64], P2 ;  /* 0xa150000060007fae */ /* 0x000fe800091a1016 */
[----:B------:R2:W-:Y:S01]  /*3f1b0*/  LDGSTS.E [R102+-0x5e700], desc[UR22][R98.64], P2 ;  /* 0xa190000062667fae */ /* 0x0005e200091a1016 */
[----:B------:R-:W-:-:S03]  /*3f1c0*/  IADD3 R106, PT, PT, R142, 0x100000, RZ ;  /* 0x001000008e6a7810 */ /* 0x000fc60007ffe0ff */
[----:B------:R-:W-:Y:S01]  /*3f1d0*/  LDGSTS.E [R0+-0x5e300], desc[UR22][R100.64], P2 ;  /* 0xa1d0000064007fae */ /* 0x000fe200091a1016 */
[----:B--2---:R-:W-:-:S03]  /*3f1e0*/  IMAD.WIDE R102, R135, 0x4, R240 ;  /* 0x0000000487667825 */ /* 0x004fc600078e02f0 */
[----:B------:R-:W2:Y:S04]  /*3f1f0*/  LDL.LU.64 R240, [R1+0x638] ;  /* 0x0006380001f07983 */ /* 0x000ea80000300a00 */
[----:B------:R4:W-:Y:S01]  /*3f200*/  LDGSTS.E [R106+-0x5df00], desc[UR22][R102.64], P2 ;  /* 0xa2100000666a7fae */ /* 0x0009e200091a1016 */
[----:B------:R-:W-:-:S03]  /*3f210*/  IMAD.WIDE R104, R135, 0x4, R104 ;  /* 0x0000000487687825 */ /* 0x000fc600078e0268 */
[----:B------:R-:W2:Y:S04]  /*3f220*/  LDL.LU.64 R120, [R1+0x648] ;  /* 0x0006480001787983 */ /* 0x000ea80000300a00 */
[----:B------:R-:W2:Y:S01]  /*3f230*/  LDL.LU.64 R126, [R1+0x658] ;  /* 0x00065800017e7983 */ /* 0x000ea20000300a00 */
[----:B----4-:R-:W-:-:S03]  /*3f240*/  IMAD.WIDE R106, R135, 0x4, R110 ;  /* 0x00000004876a7825 */ /* 0x010fc600078e026e */
[----:B------:R-:W-:Y:S01]  /*3f250*/  LDGSTS.E [R0+-0x5db00], desc[UR22][R104.64], P2 ;  /* 0xa250000068007fae */ /* 0x000fe200091a1016 */
[----:B------:R-:W-:-:S03]  /*3f260*/  VIADD R110, R142, 0x100000 ;  /* 0x001000008e6e7836 */ /* 0x000fc60000000000 */
        /* <DEDUP_REMOVED lines=8> */
[----:B------:R-:W4:Y:S04]  /*3f2f0*/  LDL.LU.64 R144, [R1+0x6e8] ;  /* 0x0006e80001907983 */ /* 0x000f280000300a00 */
[----:B------:R1:W-:Y:S02]  /*3f300*/  LDGSTS.E [R114+-0x5cf00], desc[UR22][R110.64], P2 ;  /* 0xa31000006e727fae */ /* 0x0003e400091a1016 */
[----:B-1----:R-:W-:-:S04]  /*3f310*/  IMAD.WIDE R114, R135, 0x4, R116 ;  /* 0x0000000487727825 */ /* 0x002fc800078e0274 */
[C---:B---3--:R-:W-:Y:S02]  /*3f320*/  IMAD.WIDE R116, R135.reuse, 0x4, R238 ;  /* 0x0000000487747825 */ /* 0x048fe400078e02ee */
[----:B------:R-:W3:Y:S01]  /*3f330*/  LDL.LU.64 R238, [R1+0x6e0] ;  /* 0x0006e00001ee7983 */ /* 0x000ee20000300a00 */
[----:B------:R-:W-:Y:S01]  /*3f340*/  IADD3 R118, PT, PT, R142, 0x100000, RZ ;  /* 0x001000008e767810 */ /* 0x000fe20007ffe0ff */
[----:B------:R-:W-:-:S05]  /*3f350*/  IMAD.WIDE R112, R135, 0x4, R112 ;  /* 0x0000000487707825 */ /* 0x000fca00078e0270 */
[----:B------:R-:W-:Y:S04]  /*3f360*/  LDGSTS.E [R0+-0x5cb00], desc[UR22][R112.64], P2 ;  /* 0xa350000070007fae */ /* 0x000fe800091a1016 */
[----:B------:R2:W-:Y:S01]  /*3f370*/  LDGSTS.E [R118+-0x5c700], desc[UR22][R114.64], P2 ;  /* 0xa390000072767fae */ /* 0x0005e200091a1016 */
[----:B------:R-:W-:-:S03]  /*3f380*/  VIADD R122, R142, 0x100000 ;  /* 0x001000008e7a7836 */ /* 0x000fc60000000000 */
[----:B------:R-:W-:Y:S01]  /*3f390*/  LDGSTS.E [R0+-0x5c300], desc[UR22][R116.64], P2 ;  /* 0xa3d0000074007fae */ /* 0x000fe200091a1016 */
[----:B--2---:R-:W-:-:S03]  /*3f3a0*/  IMAD.WIDE R118, R135, 0x4, R240 ;  /* 0x0000000487767825 */ /* 0x004fc600078e02f0 */
[----:B------:R-:W2:Y:S04]  /*3f3b0*/  LDL.LU.64 R240, [R1+0x6d8] ;  /* 0x0006d80001f07983 */ /* 0x000ea80000300a00 */
[----:B------:R1:W-:Y:S01]  /*3f3c0*/  LDGSTS.E [R122+-0x5bf00], desc[UR22][R118.64], P2 ;  /* 0xa4100000767a7fae */ /* 0x0003e200091a1016 */
[----:B------:R-:W-:-:S03]  /*3f3d0*/  IMAD.WIDE R120, R135, 0x4, R120 ;  /* 0x0000000487787825 */ /* 0x000fc600078e0278 */
[----:B------:R-:W2:Y:S04]  /*3f3e0*/  LDL.LU.64 R148, [R1+0x6d0] ;  /* 0x0006d00001947983 */ /* 0x000ea80000300a00 */
[----:B------:R-:W-:Y:S01]  /*3f3f0*/  LDGSTS.E [R0+-0x5bb00], desc[UR22][R120.64], P2 ;  /* 0xa450000078007fae */ /* 0x000fe200091a1016 */
[----:B-1----:R-:W-:-:S03]  /*3f400*/  IMAD.WIDE R122, R135, 0x4, R126 ;  /* 0x00000004877a7825 */ /* 0x002fc600078e027e */
[----:B------:R-:W2:Y:S01]  /*3f410*/  LDL.LU.64 R154, [R1+0x6c8] ;  /* 0x0006c800019a7983 */ /* 0x000ea20000300a00 */
[----:B------:R-:W-:-:S03]  /*3f420*/  VIADD R126, R142, 0x100000 ;  /* 0x001000008e7e7836 */ /* 0x000fc60000000000 */
[----:B------:R-:W2:Y:S01]  /*3f430*/  LDL.LU.64 R152, [R1+0x6c0] ;  /* 0x0006c00001987983 */ /* 0x000ea20000300a00 */
[----:B----4-:R-:W-:-:S03]  /*3f440*/  IMAD.WIDE R124, R135, 0x4, R124 ;  /* 0x00000004877c7825 */ /* 0x010fc600078e027c */
[----:B------:R1:W-:Y:S04]  /*3f450*/  LDGSTS.E [R126+-0x5b700], desc[UR22][R122.64], P2 ;  /* 0xa49000007a7e7fae */ /* 0x0003e800091a1016 */
[----:B------:R-:W-:Y:S04]  /*3f460*/  LDGSTS.E [R0+-0x5b300], desc[UR22][R124.64], P2 ;  /* 0xa4d000007c007fae */ /* 0x000fe800091a1016 */
[----:B------:R-:W4:Y:S01]  /*3f470*/  LDL.LU.64 R158, [R1+0x6b8] ;  /* 0x0006b800019e7983 */ /* 0x000f220000300a00 */
[----:B-1----:R-:W-:Y:S01]  /*3f480*/  IMAD.WIDE R126, R135, 0x4, R130 ;  /* 0x00000004877e7825 */ /* 0x002fe200078e0282 */
[----:B------:R-:W-:-:S02]  /*3f490*/  IADD3 R130, PT, PT, R142, 0x100000, RZ ;  /* 0x001000008e827810 */ /* 0x000fc40007ffe0ff */
[----:B------:R-:W4:Y:S04]  /*3f4a0*/  LDL.LU.64 R156, [R1+0x6b0] ;  /* 0x0006b000019c7983 */ /* 0x000f280000300a00 */
[----:B------:R1:W-:Y:S04]  /*3f4b0*/  LDGSTS.E [R130+-0x5af00], desc[UR22][R126.64], P2 ;  /* 0xa51000007e827fae */ /* 0x0003e800091a1016 */
[----:B------:R-:W4:Y:S01]  /*3f4c0*/  LDL.LU.64 R160, [R1+0x6a0] ;  /* 0x0006a00001a07983 */ /* 0x000f220000300a00 */
[----:B-1----:R-:W-:-:S04]  /*3f4d0*/  IMAD.WIDE R130, R135, 0x4, R144 ;  /* 0x0000000487827825 */ /* 0x002fc800078e0290 */
[C---:B---3--:R-:W-:Y:S02]  /*3f4e0*/  IMAD.WIDE R144, R135.reuse, 0x4, R238 ;  /* 0x0000000487907825 */ /* 0x048fe400078e02ee */
[----:B------:R-:W3:Y:S02]  /*3f4f0*/  LDL.LU.64 R238, [R1+0x698] ;  /* 0x0006980001ee7983 */ /* 0x000ee40000300a00 */
[----:B------:R-:W-:-:S04]  /*3f500*/  IMAD.WIDE R128, R135, 0x4, R128 ;  /* 0x0000000487807825 */ /* 0x000fc800078e0280 */
[C---:B------:R-:W-:Y:S01]  /*3f510*/  VIADD R146, R142.reuse, 0x100000 ;  /* 0x001000008e927836 */ /* 0x040fe20000000000 */
[----:B------:R-:W-:Y:S04]  /*3f520*/  LDGSTS.E [R0+-0x5ab00], desc[UR22][R128.64], P2 ;  /* 0xa550000080007fae */ /* 0x000fe800091a1016 */
[----:B------:R2:W-:Y:S01]  /*3f530*/  LDGSTS.E [R146+-0x5a700], desc[UR22][R130.64], P2 ;  /* 0xa590000082927fae */ /* 0x0005e200091a1016 */
[----:B------:R-:W-:-:S03]  /*3f540*/  VIADD R150, R142, 0x100000 ;  /* 0x001000008e967836 */ /* 0x000fc60000000000 */
[----:B------:R-:W-:Y:S01]  /*3f550*/  LDGSTS.E [R0+-0x5a300], desc[UR22][R144.64], P2 ;  /* 0xa5d0000090007fae */ /* 0x000fe200091a1016 */
[----:B--2---:R-:W-:-:S03]  /*3f560*/  IMAD.WIDE R146, R135, 0x4, R240 ;  /* 0x0000000487927825 */ /* 0x004fc600078e02f0 */
[----:B------:R-:W2:Y:S04]  /*3f570*/  LDL.LU.64 R240, [R1+0x6f8] ;  /* 0x0006f80001f07983 */ /* 0x000ea80000300a00 */
        /* <DEDUP_REMOVED lines=8> */
[----:B------:R1:W-:Y:S01]  /*3f600*/  LDGSTS.E [R150+-0x59f00], desc[UR22][R146.64], P2 ;  /* 0xa610000092967fae */ /* 0x0003e200091a1016 */
[----:B------:R-:W-:-:S03]  /*3f610*/  IMAD.WIDE R152, R135, 0x4, R152 ;  /* 0x0000000487987825 */ /* 0x000fc600078e0298 */
[----:B------:R-:W-:Y:S01]  /*3f620*/  LDGSTS.E [R0+-0x59b00], desc[UR22][R148.64], P2 ;  /* 0xa650000094007fae */ /* 0x000fe200091a1016 */
[----:B---3--:R-:W-:-:S05]  /*3f630*/  IMAD.WIDE R4, R135, 0x4, R238 ;  /* 0x0000000487047825 */ /* 0x008fca00078e02ee */
[----:B------:R3:W-:Y:S04]  /*3f640*/  STL.64 [R1+0x248], R4 ;  /* 0x0002480401007387 */ /* 0x0007e80000100a00 */
[----:B------:R-:W3:Y:S01]  /*3f650*/  LDL.LU.64 R238, [R1+0x740] ;  /* 0x0007400001ee7983 */ /* 0x000ee20000300a00 */
[C---:B-1----:R-:W-:Y:S01]  /*3f660*/  IMAD.WIDE R150, R135.reuse, 0x4, R154 ;  /* 0x0000000487967825 */ /* 0x042fe200078e029a */
[----:B------:R-:W-:Y:S02]  /*3f670*/  IADD3 R154, PT, PT, R142, 0x100000, RZ ;  /* 0x001000008e9a7810 */ /* 0x000fe40007ffe0ff */
[----:B------:R-:W3:Y:S04]  /*3f680*/  LDL.LU.64 R176, [R1+0x748] ;  /* 0x0007480001b07983 */ /* 0x000ee80000300a00 */
[----:B------:R1:W-:Y:S01]  /*3f690*/  LDGSTS.E [R154+-0x59700], desc[UR22][R150.64], P2 ;  /* 0xa6900000969a7fae */ /* 0x0003e200091a1016 */
[----:B----4-:R-:W-:-:S03]  /*3f6a0*/  IMAD.WIDE R156, R135, 0x4, R156 ;  /* 0x00000004879c7825 */ /* 0x010fc600078e029c */
[----:B------:R-:W-:Y:S04]  /*3f6b0*/  LDGSTS.E [R0+-0x59300], desc[UR22][R152.64], P2 ;  /* 0xa6d0000098007fae */ /* 0x000fe800091a1016 */
[----:B------:R-:W4:Y:S01]  /*3f6c0*/  LDL.LU.64 R182, [R1+0x750] ;  /* 0x0007500001b67983 */ /* 0x000f220000300a00 */
[----:B-1----:R-:W-:-:S03]  /*3f6d0*/  IMAD.WIDE R154, R135, 0x4, R158 ;  /* 0x00000004879a7825 */ /* 0x002fc600078e029e */
[----:B------:R-:W4:Y:S01]  /*3f6e0*/  LDL.LU.64 R180, [R1+0x758] ;  /* 0x0007580001b47983 */ /* 0x000f220000300a00 */
[----:B------:R-:W-:-:S03]  /*3f6f0*/  VIADD R158, R142, 0x100000 ;  /* 0x001000008e9e7836 */ /* 0x000fc60000000000 */
[----:B------:R-:W4:Y:S04]  /*3f700*/  LDL.LU.64 R186, [R1+0x760] ;  /* 0x0007600001ba7983 */ /* 0x000f280000300a00 */
[----:B------:R1:W-:Y:S01]  /*3f710*/  LDGSTS.E [R158+-0x58f00], desc[UR22][R154.64], P2 ;  /* 0xa71000009a9e7fae */ /* 0x0003e200091a1016 */
[----:B--2---:R-:W-:-:S03]  /*3f720*/  IMAD.WIDE R240, R135, 0x4, R240 ;  /* 0x0000000487f07825 */ /* 0x004fc600078e02f0 */
[----:B------:R-:W-:Y:S01]  /*3f730*/  LDGSTS.E [R0+-0x58b00], desc[UR22][R156.64], P2 ;  /* 0xa75000009c007fae */ /* 0x000fe200091a1016 */
[----:B------:R-:W-:-:S03]  /*3f740*/  IMAD.WIDE R164, R135, 0x4, R164 ;  /* 0x0000000487a47825 */ /* 0x000fc600078e02a4 */
[----:B------:R-:W2:Y:S01]  /*3f750*/  LDL.LU.64 R184, [R1+0x768] ;  /* 0x0007680001b87983 */ /* 0x000ea20000300a00 */
[----:B-1----:R-:W-:-:S03]  /*3f760*/  IMAD.WIDE R158, R135, 0x4, R160 ;  /* 0x00000004879e7825 */ /* 0x002fc600078e02a0 */
[----:B------:R-:W2:Y:S01]  /*3f770*/  LDL.LU.64 R190, [R1+0x770] ;  /* 0x0007700001be7983 */ /* 0x000ea20000300a00 */
[----:B------:R-:W-:-:S03]  /*3f780*/  VIADD R160, R142, 0x100000 ;  /* 0x001000008ea07836 */ /* 0x000fc60000000000 */
[----:B------:R-:W2:Y:S04]  /*3f790*/  LDL.LU.64 R188, [R1+0x778] ;  /* 0x0007780001bc7983 */ /* 0x000ea80000300a00 */
[----:B------:R1:W-:Y:S04]  /*3f7a0*/  LDGSTS.E [R160+-0x58700], desc[UR22][R158.64], P2 ;  /* 0xa79000009ea07fae */ /* 0x0003e800091a1016 */
[----:B------:R1:W-:Y:S02]  /*3f7b0*/  LDGSTS.E [R0+-0x58300], desc[UR22][R4.64], P2 ;  /* 0xa7d0000004007fae */ /* 0x0003e400091a1016 */
[----:B-1----:R-:W-:Y:S01]  /*3f7c0*/  IMAD.WIDE R160, R135, 0x4, R162 ;  /* 0x0000000487a07825 */ /* 0x002fe200078e02a2 */
[----:B------:R-:W-:-:S03]  /*3f7d0*/  IADD3 R162, PT, PT, R141, 0x100000, RZ ;  /* 0x001000008da27810 */ /* 0x000fc60007ffe0ff */
[----:B------:R-:W-:Y:S02]  /*3f7e0*/  VIADD R0, R141, 0x100000 ;  /* 0x001000008d007836 */ /* 0x000fe40000000000 */
[----:B------:R1:W-:Y:S04]  /*3f7f0*/  LDGSTS.E [R162+-0x5fe80], desc[UR22][R240.64], P2 ;  /* 0xa0180000f0a27fae */ /* 0x0003e800091a1016 */
[----:B------:R-:W-:Y:S01]  /*3f800*/  LDGSTS.E [R0+-0x5fa80], desc[UR22][R160.64], P2 ;  /* 0xa0580000a0007fae */ /* 0x000fe200091a1016 */
[----:B-1----:R-:W-:-:S04]  /*3f810*/  IMAD.WIDE R162, R135, 0x4, R166 ;  /* 0x0000000487a27825 */ /* 0x002fc800078e02a6 */
[----:B------:R-:W-:-:S05]  /*3f820*/  VIADD R166, R141, 0x100000 ;  /* 0x001000008da67836 */ /* 0x000fca0000000000 */
[----:B------:R1:W-:Y:S01]  /*3f830*/  LDGSTS.E [R166+-0x5f680], desc[UR22][R162.64], P2 ;  /* 0xa0980000a2a67fae */ /* 0x0003e200091a1016 */
[----:B------:R-:W-:-:S03]  /*3f840*/  IMAD.WIDE R168, R135, 0x4, R168 ;  /* 0x0000000487a87825 */ /* 0x000fc600078e02a8 */
[----:B------:R-:W-:Y:S01]  /*3f850*/  LDGSTS.E [R0+-0x5f280], desc[UR22][R164.64], P2 ;  /* 0xa0d80000a4007fae */ /* 0x000fe200091a1016 */
[----:B-1----:R-:W-:Y:S01]  /*3f860*/  IMAD.WIDE R166, R135, 0x4, R170 ;  /* 0x0000000487a67825 */ /* 0x002fe200078e02aa */
[----:B------:R-:W-:-:S05]  /*3f870*/  IADD3 R170, PT, PT, R141, 0x100000, RZ ;  /* 0x001000008daa7810 */ /* 0x000fca0007ffe0ff */
[----:B------:R1:W-:Y:S04]  /*3f880*/  LDGSTS.E [R170+-0x5ee80], desc[UR22][R166.64], P2 ;  /* 0xa1180000a6aa7fae */ /* 0x0003e800091a1016 */
[----:B------:R-:W-:Y:S01]  /*3f890*/  LDGSTS.E [R0+-0x5ea80], desc[UR22][R168.64], P2 ;  /* 0xa1580000a8007fae */ /* 0x000fe200091a1016 */
[----:B-1----:R-:W-:-:S04]  /*3f8a0*/  IMAD.WIDE R170, R135, 0x4, R174 ;  /* 0x0000000487aa7825 */ /* 0x002fc800078e02ae */
[----:B------:R-:W-:-:S05]  /*3f8b0*/  VIADD R174, R141, 0x100000 ;  /* 0x001000008dae7836 */ /* 0x000fca0000000000 */
[----:B------:R3:W-:Y:S02]  /*3f8c0*/  LDGSTS.E [R174+-0x5e680], desc[UR22][R170.64], P2 ;  /* 0xa1980000aaae7fae */ /* 0x0007e400091a1016 */
[C---:B---3--:R-:W-:Y:S02]  /*3f8d0*/  IMAD.WIDE R174, R135.reuse, 0x4, R238 ;  /* 0x0000000487ae7825 */ /* 0x048fe400078e02ee */
[----:B------:R-:W3:Y:S02]  /*3f8e0*/  LDL.LU.64 R238, [R1+0x780] ;  /* 0x0007800001ee7983 */ /* 0x000ee40000300a00 */
[----:B------:R-:W-:Y:S02]  /*3f8f0*/  IMAD.WIDE R172, R135, 0x4, R172 ;  /* 0x0000000487ac7825 */ /* 0x000fe400078e02ac */
[----:B------:R-:W3:Y:S02]  /*3f900*/  LDL.LU.64 R192, [R1+0x788] ;  /* 0x0007880001c07983 */ /* 0x000ee40000300a00 */
[----:B------:R-:W-:-:S02]  /*3f910*/  VIADD R178, R141, 0x100000 ;  /* 0x001000008db27836 */ /* 0x000fc40000000000 */
[----:B------:R-:W-:Y:S01]  /*3f920*/  LDGSTS.E [R0+-0x5e280], desc[UR22][R172.64], P2 ;  /* 0xa1d80000ac007fae */ /* 0x000fe200091a1016 */
[----:B------:R-:W-:-:S03]  /*3f930*/  IMAD.WIDE R176, R135, 0x4, R176 ;  /* 0x0000000487b07825 */ /* 0x000fc600078e02b0 */
[----:B------:R4:W-:Y:S04]  /*3f940*/  LDGSTS.E [R178+-0x5de80], desc[UR22][R174.64], P2 ;  /* 0xa2180000aeb27fae */ /* 0x0009e800091a1016 */
[----:B------:R-:W3:Y:S04]  /*3f950*/  LDL.LU.64 R198, [R1+0x790] ;  /* 0x0007900001c67983 */ /* 0x000ee80000300a00 */
[----:B------:R-:W-:Y:S01]  /*3f960*/  LDGSTS.E [R0+-0x5da80], desc[UR22][R176.64], P2 ;  /* 0xa2580000b0007fae */ /* 0x000fe200091a1016 */
[----:B----4-:R-:W-:Y:S01]  /*3f970*/  IMAD.WIDE R178, R135, 0x4, R182 ;  /* 0x0000000487b27825 */ /* 0x010fe200078e02b6 */
[----:B------:R-:W-:-:S02]  /*3f980*/  IADD3 R182, PT, PT, R141, 0x100000, RZ ;  /* 0x001000008db67810 */ /* 0x000fc40007ffe0ff */
[----:B------:R-:W4:Y:S01]  /*3f990*/  LDL.LU.64 R196, [R1+0x798] ;  /* 0x0007980001c47983 */ /* 0x000f220000300a00 */
[----:B------:R-:W-:-:S03]  /*3f9a0*/  IMAD.WIDE R180, R135, 0x4, R180 ;  /* 0x0000000487b47825 */ /* 0x000fc600078e02b4 */
[----:B------:R1:W-:Y:S04]  /*3f9b0*/  LDGSTS.E [R182+-0x5d680], desc[UR22][R178.64], P2 ;  /* 0xa2980000b2b67fae */ /* 0x0003e800091a1016 */
[----:B------:R-:W4:Y:S01]  /*3f9c0*/  LDL.LU.64 R202, [R1+0x7a0] ;  /* 0x0007a00001ca7983 */ /* 0x000f220000300a00 */
[----:B--2---:R-:W-:-:S03]  /*3f9d0*/  IMAD.WIDE R184, R135, 0x4, R184 ;  /* 0x0000000487b87825 */ /* 0x004fc600078e02b8 */
[----:B------:R-:W-:Y:S01]  /*3f9e0*/  LDGSTS.E [R0+-0x5d280], desc[UR22][R180.64], P2 ;  /* 0xa2d80000b4007fae */ /* 0x000fe200091a1016 */
[----:B-1----:R-:W-:-:S03]  /*3f9f0*/  IMAD.WIDE R182, R135, 0x4, R186 ;  /* 0x0000000487b67825 */ /* 0x002fc600078e02ba */
[----:B------:R-:W2:Y:S01]  /*3fa00*/  LDL.LU.64 R200, [R1+0x7f8] ;  /* 0x0007f80001c87983 */ /* 0x000ea20000300a00 */
[----:B------:R-:W-:-:S03]  /*3fa10*/  VIADD R186, R141, 0x100000 ;  /* 0x001000008dba7836 */ /* 0x000fc60000000000 */
[----:B------:R-:W2:Y:S04]  /*3fa20*/  LDL.LU.64 R206, [R1+0x7f0] ;  /* 0x0007f00001ce7983 */ /* 0x000ea80000300a00 */
[----:B------:R1:W-:Y:S04]  /*3fa30*/  LDGSTS.E [R186+-0x5ce80], desc[UR22][R182.64], P2 ;  /* 0xa3180000b6ba7fae */ /* 0x0003e800091a1016 */
[----:B------:R-:W-:Y:S04]  /*3fa40*/  LDGSTS.E [R0+-0x5ca80], desc[UR22][R184.64], P2 ;  /* 0xa3580000b8007fae */ /* 0x000fe800091a1016 */
[----:B------:R-:W2:Y:S01]  /*3fa50*/  LDL.LU.64 R204, [R1+0x7e8] ;  /* 0x0007e80001cc7983 */ /* 0x000ea20000300a00 */
[----:B-1----:R-:W-:-:S04]  /*3fa60*/  IMAD.WIDE R186, R135, 0x4, R190 ;  /* 0x0000000487ba7825 */ /* 0x002fc800078e02be */
[----:B------:R-:W-:-:S05]  /*3fa70*/  VIADD R190, R141, 0x100000 ;  /* 0x001000008dbe7836 */ /* 0x000fca0000000000 */
[----:B------:R3:W-:Y:S02]  /*3fa80*/  LDGSTS.E [R190+-0x5c680], desc[UR22][R186.64], P2 ;  /* 0xa3980000babe7fae */ /* 0x0007e400091a1016 */
[C---:B---3--:R-:W-:Y:S02]  /*3fa90*/  IMAD.WIDE R190, R135.reuse, 0x4, R238 ;  /* 0x0000000487be7825 */ /* 0x048fe400078e02ee */
        /* <DEDUP_REMOVED lines=8> */
[----:B------:R-:W-:Y:S01]  /*3fb20*/  IMAD.WIDE R188, R135, 0x4, R188 ;  /* 0x0000000487bc7825 */ /* 0x000fe200078e02bc */
[----:B------:R-:W-:-:S04]  /*3fb30*/  IADD3 R194, PT, PT, R141, 0x100000, RZ ;  /* 0x001000008dc27810 */ /* 0x000fc80007ffe0ff */
[----:B------:R-:W-:Y:S01]  /*3fb40*/  LDGSTS.E [R0+-0x5c280], desc[UR22][R188.64], P2 ;  /* 0xa3d80000bc007fae */ /* 0x000fe200091a1016 */
[----:B------:R-:W-:-:S03]  /*3fb50*/  IMAD.WIDE R192, R135, 0x4, R192 ;  /* 0x0000000487c07825 */ /* 0x000fc600078e02c0 */
[----:B------:R1:W-:Y:S01]  /*3fb60*/  LDGSTS.E [R194+-0x5be80], desc[UR22][R190.64], P2 ;  /* 0xa4180000bec27fae */ /* 0x0003e200091a1016 */
[----:B----4-:R-:W-:-:S03]  /*3fb70*/  IMAD.WIDE R196, R135, 0x4, R196 ;  /* 0x0000000487c47825 */ /* 0x010fc600078e02c4 */
[----:B------:R-:W-:Y:S01]  /*3fb80*/  LDGSTS.E [R0+-0x5ba80], desc[UR22][R192.64], P2 ;  /* 0xa4580000c0007fae */ /* 0x000fe200091a1016 */
[----:B-1----:R-:W-:-:S04]  /*3fb90*/  IMAD.WIDE R194, R135, 0x4, R198 ;  /* 0x0000000487c27825 */ /* 0x002fc800078e02c6 */
[----:B------:R-:W-:-:S05]  /*3fba0*/  VIADD R198, R141, 0x100000 ;  /* 0x001000008dc67836 */ /* 0x000fca0000000000 */
[----:B------:R1:W-:Y:S01]  /*3fbb0*/  LDGSTS.E [R198+-0x5b680], desc[UR22][R194.64], P2 ;  /* 0xa4980000c2c67fae */ /* 0x0003e200091a1016 */
[----:B--2---:R-:W-:-:S03]  /*3fbc0*/  IMAD.WIDE R200, R135, 0x4, R200 ;  /* 0x0000000487c87825 */ /* 0x004fc600078e02c8 */
[----:B------:R-:W-:Y:S01]  /*3fbd0*/  LDGSTS.E [R0+-0x5b280], desc[UR22][R196.64], P2 ;  /* 0xa4d80000c4007fae */ /* 0x000fe200091a1016 */
[----:B-1----:R-:W-:-:S04]  /*3fbe0*/  IMAD.WIDE R198, R135, 0x4, R202 ;  /* 0x0000000487c67825 */ /* 0x002fc800078e02ca */
[----:B------:R-:W-:-:S05]  /*3fbf0*/  VIADD R202, R141, 0x100000 ;  /* 0x001000008dca7836 */ /* 0x000fca0000000000 */
[----:B------:R1:W-:Y:S04]  /*3fc00*/  LDGSTS.E [R202+-0x5ae80], desc[UR22][R198.64], P2 ;  /* 0xa5180000c6ca7fae */ /* 0x0003e800091a1016 */
[----:B------:R-:W-:Y:S01]  /*3fc10*/  LDGSTS.E [R0+-0x5aa80], desc[UR22][R200.64], P2 ;  /* 0xa5580000c8007fae */ /* 0x000fe200091a1016 */
[----:B-1----:R-:W-:Y:S01]  /*3fc20*/  IMAD.WIDE R202, R135, 0x4, R206 ;  /* 0x0000000487ca7825 */ /* 0x002fe200078e02ce */
[----:B------:R-:W-:-:S05]  /*3fc30*/  IADD3 R206, PT, PT, R141, 0x100000, RZ ;  /* 0x001000008dce7810 */ /* 0x000fca0007ffe0ff */
[----:B------:R3:W-:Y:S01]  /*3fc40*/  LDGSTS.E [R206+-0x5a680], desc[UR22][R202.64], P2 ;  /* 0xa5980000cace7fae */ /* 0x0007e200091a1016 */
[----:B------:R-:W-:-:S04]  /*3fc50*/  IMAD.WIDE R204, R135, 0x4, R204 ;  /* 0x0000000487cc7825 */ /* 0x000fc800078e02cc */
[----:B------:R-:W-:Y:S01]  /*3fc60*/  VIADD R210, R141, 0x100000 ;  /* 0x001000008dd27836 */ /* 0x000fe20000000000 */
[----:B------:R-:W-:Y:S01]  /*3fc70*/  LDGSTS.E [R0+-0x5a280], desc[UR22][R204.64], P2 ;  /* 0xa5d80000cc007fae */ /* 0x000fe200091a1016 */
[----:B---3--:R-:W-:-:S03]  /*3fc80*/  IMAD.WIDE R206, R135, 0x4, R238 ;  /* 0x0000000487ce7825 */ /* 0x008fc600078e02ee */
[----:B------:R-:W2:Y:S04]  /*3fc90*/  LDL.LU.64 R238, [R1+0x800] ;  /* 0x0008000001ee7983 */ /* 0x000ea80000300a00 */
[----:B------:R-:W3:Y:S04]  /*3fca0*/  LDL.LU.64 R222, [R1+0x808] ;  /* 0x0008080001de7983 */ /* 0x000ee80000300a00 */
[----:B------:R-:W4:Y:S01]  /*3fcb0*/  LDL.LU.64 R226, [R1+0x810] ;  /* 0x0008100001e27983 */ /* 0x000f220000300a00 */
[----:B------:R-:W-:-:S03]  /*3fcc0*/  IMAD.WIDE R208, R135, 0x4, R208 ;  /* 0x0000000487d07825 */ /* 0x000fc600078e02d0 */
[----:B------:R1:W-:Y:S04]  /*3fcd0*/  LDGSTS.E [R210+-0x59e80], desc[UR22][R206.64], P2 ;  /* 0xa6180000ced27fae */ /* 0x0003e800091a1016 */
[----:B------:R-:W4:Y:S04]  /*3fce0*/  LDL.LU.64 R224, [R1+0x818] ;  /* 0x0008180001e07983 */ /* 0x000f280000300a00 */
[----:B------:R-:W4:Y:S01]  /*3fcf0*/  LDL.LU.64 R230, [R1+0x820] ;  /* 0x0008200001e67983 */ /* 0x000f220000300a00 */
[----:B-1----:R-:W-:-:S03]  /*3fd00*/  IMAD.WIDE R210, R135, 0x4, R214 ;  /* 0x0000000487d27825 */ /* 0x002fc600078e02d6 */
[----:B------:R-:W-:Y:S01]  /*3fd10*/  LDGSTS.E [R0+-0x59a80], desc[UR22][R208.64], P2 ;  /* 0xa6580000d0007fae */ /* 0x000fe200091a1016 */
[----:B------:R-:W-:-:S03]  /*3fd20*/  VIADD R214, R141, 0x100000 ;  /* 0x001000008dd67836 */ /* 0x000fc60000000000 */
[----:B------:R-:W4:Y:S01]  /*3fd30*/  LDL.LU.64 R228, [R1+0x828] ;  /* 0x0008280001e47983 */ /* 0x000f220000300a00 */
[----:B------:R-:W-:-:S03]  /*3fd40*/  IMAD.WIDE R212, R135, 0x4, R212 ;  /* 0x0000000487d47825 */ /* 0x000fc600078e02d4 */
[----:B------:R1:W-:Y:S01]  /*3fd50*/  LDGSTS.E [R214+-0x59680], desc[UR22][R210.64], P2 ;  /* 0xa6980000d2d67fae */ /* 0x0003e200091a1016 */
[----:B------:R-:W-:-:S03]  /*3fd60*/  IMAD.WIDE R4, R135, 0x4, R220 ;  /* 0x0000000487047825 */ /* 0x000fc600078e02dc */
[----:B------:R-:W4:Y:S04]  /*3fd70*/  LDL.LU.64 R234, [R1+0x830] ;  /* 0x0008300001ea7983 */ /* 0x000f280000300a00 */
[----:B------:R-:W-:Y:S01]  /*3fd80*/  LDGSTS.E [R0+-0x59280], desc[UR22][R212.64], P2 ;  /* 0xa6d80000d4007fae */ /* 0x000fe200091a1016 */
[----:B-1----:R-:W-:Y:S01]  /*3fd90*/  IMAD.WIDE R214, R135, 0x4, R218 ;  /* 0x0000000487d67825 */ /* 0x002fe200078e02da */
[----:B------:R-:W-:-:S05]  /*3fda0*/  IADD3 R218, PT, PT, R141, 0x100000, RZ ;  /* 0x001000008dda7810 */ /* 0x000fca0007ffe0ff */
[----:B------:R1:W-:Y:S02]  /*3fdb0*/  LDGSTS.E [R218+-0x58e80], desc[UR22][R214.64], P2 ;  /* 0xa7180000d6da7fae */ /* 0x0003e400091a1016 */
[C---:B-1----:R-:W-:Y:S02]  /*3fdc0*/  IMAD.WIDE R218, R135.reuse, 0x4, R232 ;  /* 0x0000000487da7825 */ /* 0x042fe400078e02e8 */
[----:B------:R-:W4:Y:S04]  /*3fdd0*/  LDL.LU.64 R232, [R1+0x838] ;  /* 0x0008380001e87983 */ /* 0x000f280000300a00 */
[----:B------:R1:W-:Y:S04]  /*3fde0*/  STL.64 [R1+0x228], R4 ;  /* 0x0002280401007387 */ /* 0x0003e80000100a00 */
[----:B------:R-:W4:Y:S01]  /*3fdf0*/  LDL.LU.64 R248, [R1+0x840] ;  /* 0x0008400001f87983 */ /* 0x000f220000300a00 */
[----:B------:R-:W-:-:S03]  /*3fe00*/  IMAD.WIDE R216, R135, 0x4, R216 ;  /* 0x0000000487d87825 */ /* 0x000fc600078e02d8 */
[----:B------:R-:W4:Y:S01]  /*3fe10*/  LDL.LU.64 R236, [R1+0x848] ;  /* 0x0008480001ec7983 */ /* 0x000f220000300a00 */
[----:B------:R-:W-:-:S03]  /*3fe20*/  VIADD R220, R141, 0x100000 ;  /* 0x001000008ddc7836 */ /* 0x000fc60000000000 */
[----:B------:R-:W-:Y:S04]  /*3fe30*/  LDGSTS.E [R0+-0x58a80], desc[UR22][R216.64], P2 ;  /* 0xa7580000d8007fae */ /* 0x000fe800091a1016 */
[----:B------:R-:W-:Y:S04]  /*3fe40*/  LDGSTS.E [R220+-0x58680], desc[UR22][R218.64], P2 ;  /* 0xa7980000dadc7fae */ /* 0x000fe800091a1016 */
[----:B------:R1:W-:Y:S04]  /*3fe50*/  LDGSTS.E [R0+-0x58280], desc[UR22][R4.64], P2 ;  /* 0xa7d8000004007fae */ /* 0x0003e800091a1016 */
[----:B------:R-:W4:Y:S04]  /*3fe60*/  LDL.LU.64 R6, [R1+0x850] ;  /* 0x0008500001067983 */ /* 0x000f280000300a00 */
[----:B------:R-:W4:Y:S01]  /*3fe70*/  LDL.LU.64 R246, [R1+0x858] ;  /* 0x0008580001f67983 */ /* 0x000f220000300a00 */
[----:B-1----:R-:W-:-:S03]  /*3fe80*/  IADD3 R0, PT, PT, R140, 0x100000, RZ ;  /* 0x001000008c007810 */ /* 0x002fc60007ffe0ff */
[----:B------:R-:W4:Y:S04]  /*3fe90*/  LDL.LU.64 R132, [R1+0x860] ;  /* 0x0008600001847983 */ /* 0x000f280000300a00 */
[----:B------:R-:W4:Y:S04]  /*3fea0*/  LDL.LU.64 R12, [R1+0x868] ;  /* 0x00086800010c7983 */ /* 0x000f280000300a00 */
[----:B------:R-:W4:Y:S04]  /*3feb0*/  LDL.LU.64 R10, [R1+0x870] ;  /* 0x00087000010a7983 */ /* 0x000f280000300a00 */
[----:B------:R-:W4:Y:S01]  /*3fec0*/  LDL.LU.64 R8, [R1+0x880] ;  /* 0x0008800001087983 */ /* 0x000f220000300a00 */
[----:B--2---:R-:W-:-:S04]  /*3fed0*/  IMAD.WIDE R238, R135, 0x4, R238 ;  /* 0x0000000487ee7825 */ /* 0x004fc800078e02ee */
[----:B---3--:R-:W-:-:S04]  /*3fee0*/  IMAD.WIDE R220, R135, 0x4, R222 ;  /* 0x0000000487dc7825 */ /* 0x008fc800078e02de */
[----:B------:R-:W-:-:S05]  /*3fef0*/  VIADD R222, R140, 0x100000 ;  /* 0x001000008cde7836 */ /* 0x000fca0000000000 */
[----:B------:R1:W-:Y:S04]  /*3ff00*/  LDGSTS.E [R222+-0x5fe00], desc[UR22][R238.64], P2 ;  /* 0xa0200000eede7fae */ /* 0x0003e800091a1016 */
[----:B------:R-:W-:Y:S01]  /*3ff10*/  LDGSTS.E [R0+-0x5fa00], desc[UR22][R220.64], P2 ;  /* 0xa0600000dc007fae */ /* 0x000fe200091a1016 */
[----:B----4-:R-:W-:-:S04]  /*3ff20*/  IMAD.WIDE R224, R135, 0x4, R224 ;  /* 0x0000000487e07825 */ /* 0x010fc800078e02e0 */
[----:B-1----:R-:W-:-:S04]  /*3ff30*/  IMAD.WIDE R222, R135, 0x4, R226 ;  /* 0x0000000487de7825 */ /* 0x002fc800078e02e2 */
[----:B------:R-:W-:-:S05]  /*3ff40*/  VIADD R226, R140, 0x100000 ;  /* 0x001000008ce27836 */ /* 0x000fca0000000000 */
[----:B------:R1:W-:Y:S01]  /*3ff50*/  LDGSTS.E [R226+-0x5f600], desc[UR22][R222.64], P2 ;  /* 0xa0a00000dee27fae */ /* 0x0003e200091a1016 */
[----:B------:R-:W-:-:S03]  /*3ff60*/  IMAD.WIDE R228, R135, 0x4, R228 ;  /* 0x0000000487e47825 */ /* 0x000fc600078e02e4 */
[----:B------:R-:W-:Y:S01]  /*3ff70*/  LDGSTS.E [R0+-0x5f200], desc[UR22][R224.64], P2 ;  /* 0xa0e00000e0007fae */ /* 0x000fe200091a1016 */
[----:B-1----:R-:W-:-:S04]  /*3ff80*/  IMAD.WIDE R226, R135, 0x4, R230 ;  /* 0x0000000487e27825 */ /* 0x002fc800078e02e6 */
[----:B------:R-:W-:-:S05]  /*3ff90*/  VIADD R230, R140, 0x100000 ;  /* 0x001000008ce67836 */ /* 0x000fca0000000000 */
[----:B------:R1:W-:Y:S04]  /*3ffa0*/  LDGSTS.E [R230+-0x5ee00], desc[UR22][R226.64], P2 ;  /* 0xa1200000e2e67fae */ /* 0x0003e800091a1016 */
[----:B------:R-:W-:Y:S01]  /*3ffb0*/  LDGSTS.E [R0+-0x5ea00], desc[UR22][R228.64], P2 ;  /* 0xa1600000e4007fae */ /* 0x000fe200091a1016 */
[----:B-1----:R-:W-:Y:S01]  /*3ffc0*/  IMAD.WIDE R230, R135, 0x4, R234 ;  /* 0x0000000487e67825 */ /* 0x002fe200078e02ea */
[----:B------:R-:W-:-:S05]  /*3ffd0*/  IADD3 R234, PT, PT, R140, 0x100000, RZ ;  /* 0x001000008cea7810 */ /* 0x000fca0007ffe0ff */
[----:B------:R1:W-:Y:S02]  /*3ffe0*/  LDGSTS.E [R234+-0x5e600], desc[UR22][R230.64], P2 ;  /* 0xa1a00000e6ea7fae */ /* 0x0003e400091a1016 */
[C---:B-1----:R-:W-:Y:S02]  /*3fff0*/  IMAD.WIDE R234, R135.reuse, 0x4, R248 ;  /* 0x0000000487ea7825 */ /* 0x042fe400078e02f8 */
[----:B------:R-:W2:Y:S02]  /*40000*/  LDL.LU.64 R248, [R1+0x888] ;  /* 0x0008880001f87983 */ /* 0x000ea40000300a00 */
[----:B------:R-:W-:Y:S02]  /*40010*/  IMAD.WIDE R232, R135, 0x4, R232 ;  /* 0x0000000487e87825 */ /* 0x000fe400078e02e8 */
[----:B------:R-:W3:Y:S02]  /*40020*/  LDL.LU.64 R4, [R1+0x890] ;  /* 0x0008900001047983 */ /* 0x000ee40000300a00 */
[----:B------:R-:W-:-:S02]  /*40030*/  VIADD R250, R140, 0x100000 ;  /* 0x001000008cfa7836 */ /* 0x000fc40000000000 */
[----:B------:R-:W-:Y:S01]  /*40040*/  LDGSTS.E [R0+-0x5e200], desc[UR22][R232.64], P2 ;  /* 0xa1e00000e8007fae */ /* 0x000fe200091a1016 */
[----:B------:R-:W-:-:S03]  /*40050*/  IMAD.WIDE R14, R135, 0x4, R246 ;  /* 0x00000004870e7825 */ /* 0x000fc600078e02f6 */
[----:B------:R1:W-:Y:S01]  /*40060*/  LDGSTS.E [R250+-0x5de00], desc[UR22][R234.64], P2 ;  /* 0xa2200000eafa7fae */ /* 0x0003e200091a1016 */
[----:B------:R-:W-:-:S04]  /*40070*/  IMAD.WIDE R236, R135, 0x4, R236 ;  /* 0x0000000487ec7825 */ /* 0x000fc800078e02ec */
[----:B------:R-:W-:Y:S01]  /*40080*/  VIADD R252, R140, 0x100000 ;  /* 0x001000008cfc7836 */ /* 0x000fe20000000000 */
[----:B------:R-:W-:Y:S01]  /*40090*/  LDGSTS.E [R0+-0x5da00], desc[UR22][R236.64], P2 ;  /* 0xa2600000ec007fae */ /* 0x000fe200091a1016 */
[----:B-1----:R-:W-:-:S03]  /*400a0*/  IMAD.WIDE R250, R135, 0x4, R6 ;  /* 0x0000000487fa7825 */ /* 0x002fc600078e0206 */
[----:B------:R-:W4:Y:S04]  /*400b0*/  LDL.LU.64 R6, [R1+0x898] ;  /* 0x0008980001067983 */ /* 0x000f280000300a00 */
[----:B------:R-:W4:Y:S01]  /*400c0*/  LDL.LU.64 R246, [R1+0x8a0] ;  /* 0x0008a00001f67983 */ /* 0x000f220000300a00 */
[----:B------:R-:W-:-:S03]  /*400d0*/  IMAD.WIDE R16, R135, 0x4, R132 ;  /* 0x0000000487107825 */ /* 0x000fc600078e0284 */
[----:B------:R1:W-:Y:S04]  /*400e0*/  STL.64 [R1+0x18], R14 ;  /* 0x0000180e01007387 */ /* 0x0003e80000100a00 */
[----:B------:R-:W4:Y:S04]  /*400f0*/  LDL.LU.64 R132, [R1+0x8f8] ;  /* 0x0008f80001847983 */ /* 0x000f280000300a00 */
[----:B------:R-:W-:Y:S04]  /*40100*/  LDGSTS.E [R252+-0x5d600], desc[UR22][R250.64], P2 ;  /* 0xa2a00000fafc7fae */ /* 0x000fe800091a1016 */
[----:B------:R1:W-:Y:S04]  /*40110*/  LDGSTS.E [R0+-0x5d200], desc[UR22][R14.64], P2 ;  /* 0xa2e000000e007fae */ /* 0x0003e800091a1016 */
[----:B------:R1:W-:Y:S02]  /*40120*/  LDGSTS.E [R252+-0x5ce00], desc[UR22][R16.64], P2 ;  /* 0xa320000010fc7fae */ /* 0x0003e400091a1016 */
[----:B-1----:R-:W-:-:S02]  /*40130*/  IMAD.WIDE R14, R135, 0x4, R12 ;  /* 0x00000004870e7825 */ /* 0x002fc400078e020c */
[----:B------:R-:W4:Y:S04]  /*40140*/  LDL.LU.64 R12, [R1+0x8f0] ;  /* 0x0008f000010c7983 */ /* 0x000f280000300a00 */
[----:B------:R1:W-:Y:S04]  /*40150*/  STL.64 [R1+0x38], R16 ;  /* 0x0000381001007387 */ /* 0x0003e80000100a00 */
[----:B------:R1:W-:Y:S04]  /*40160*/  STL.64 [R1+0x58], R14 ;  /* 0x0000580e01007387 */ /* 0x0003e80000100a00 */
[----:B------:R1:W-:Y:S02]  /*40170*/  LDGSTS.E [R0+-0x5ca00], desc[UR22][R14.64], P2 ;  /* 0xa36000000e007fae */ /* 0x0003e400091a1016 */
[----:B-1----:R-:W-:-:S02]  /*40180*/  IMAD.WIDE R16, R135, 0x4, R10 ;  /* 0x0000000487107825 */ /* 0x002fc400078e020a */
[----:B------:R-:W4:Y:S04]  /*40190*/  LDL.LU.64 R10, [R1+0x8e8] ;  /* 0x0008e800010a7983 */ /* 0x000f280000300a00 */
[----:B------:R2:W-:Y:S01]  /*401a0*/  LDGSTS.E [R252+-0x5c600], desc[UR22][R16.64], P2 ;  /* 0xa3a0000010fc7fae */ /* 0x0005e200091a1016 */
[----:B------:R-:W-:-:S03]  /*401b0*/  IMAD.WIDE R14, R135, 0x4, R8 ;  /* 0x00000004870e7825 */ /* 0x000fc600078e0208 */
[----:B------:R-:W4:Y:S04]  /*401c0*/  LDL.LU.64 R8, [R1+0x8e0] ;  /* 0x0008e00001087983 */ /* 0x000f280000300a00 */
[----:B------:R2:W-:Y:S04]  /*401d0*/  STL.64 [R1+0x78], R16 ;  /* 0x0000781001007387 */ /* 0x0005e80000100a00 */
[----:B------:R3:W-:Y:S04]  /*401e0*/  STL.64 [R1+0x98], R14 ;  /* 0x0000980e01007387 */ /* 0x0007e80000100a00 */
[----:B------:R3:W-:Y:S01]  /*401f0*/  LDGSTS.E [R0+-0x5c200], desc[UR22][R14.64], P2 ;  /* 0xa3e000000e007fae */ /* 0x0007e200091a1016 */
[----:B--2---:R-:W-:-:S03]  /*40200*/  IMAD.WIDE R16, R135, 0x4, R248 ;  /* 0x0000000487107825 */ /* 0x004fc600078e02f8 */
[----:B------:R-:W2:Y:S01]  /*40210*/  LDL.LU.64 R248, [R1+0x8d8] ;  /* 0x0008d80001f87983 */ /* 0x000ea20000300a00 */
[----:B---3--:R-:W-:-:S03]  /*40220*/  IMAD.WIDE R14, R135, 0x4, R4 ;  /* 0x00000004870e7825 */ /* 0x008fc600078e0204 */
[----:B------:R-:W3:Y:S04]  /*40230*/  LDL.LU.64 R4, [R1+0x8d0] ;  /* 0x0008d00001047983 */ /* 0x000ee80000300a00 */
[----:B------:R4:W-:Y:S04]  /*40240*/  STL.64 [R1+0xb8], R16 ;  /* 0x0000b81001007387 */ /* 0x0009e80000100a00 */
[----:B------:R4:W-:Y:S04]  /*40250*/  LDGSTS.E [R252+-0x5be00], desc[UR22][R16.64], P2 ;  /* 0xa420000010fc7fae */ /* 0x0009e800091a1016 */
[----:B------:R1:W-:Y:S04]  /*40260*/  STL.64 [R1+0xd8], R14 ;  /* 0x0000d80e01007387 */ /* 0x0003e80000100a00 */
[----:B------:R1:W-:Y:S01]  /*40270*/  LDGSTS.E [R0+-0x5ba00], desc[UR22][R14.64], P2 ;  /* 0xa46000000e007fae */ /* 0x0003e200091a1016 */
[----:B----4-:R-:W-:-:S03]  /*40280*/  IMAD.WIDE R16, R135, 0x4, R6 ;  /* 0x0000000487107825 */ /* 0x010fc600078e0206 */
[----:B------:R-:W4:Y:S04]  /*40290*/  LDL.LU.64 R6, [R1+0x8c8] ;  /* 0x0008c80001067983 */ /* 0x000f280000300a00 */
[----:B------:R1:W-:Y:S02]  /*402a0*/  LDGSTS.E [R252+-0x5b600], desc[UR22][R16.64], P2 ;  /* 0xa4a0000010fc7fae */ /* 0x0003e400091a1016 */
[C---:B-1----:R-:W-:Y:S02]  /*402b0*/  IMAD.WIDE R14, R135.reuse, 0x4, R246 ;  /* 0x00000004870e7825 */ /* 0x042fe400078e02f6 */
        /* <DEDUP_REMOVED lines=50> */
[----:B------:R3:W-:Y:S01]  /*405e0*/  STL.64 [R1+0xdc8], R14 ;  /* 0x000dc80e01007387 */ /* 0x0007e20000100a00 */
[----:B-1----:R-:W-:-:S03]  /*405f0*/  IADD3 R252, PT, PT, R139, 0x100000, RZ ;  /* 0x001000008bfc7810 */ /* 0x002fc60007ffe0ff */
[----:B------:R3:W-:Y:S01]  /*40600*/  LDGSTS.E [R0+-0x58200], desc[UR22][R14.64], P2 ;  /* 0xa7e000000e007fae */ /* 0x0007e200091a1016 */
[----:B--2---:R-:W-:-:S03]  /*40610*/  IMAD.WIDE R16, R135, 0x4, R248 ;  /* 0x0000000487107825 */ /* 0x004fc600078e02f8 */
[----:B------:R-:W2:Y:S01]  /*40620*/  LDL.LU.64 R248, [R1+0x940] ;  /* 0x0009400001f87983 */ /* 0x000ea20000300a00 */
[----:B---3--:R-:W-:-:S03]  /*40630*/  IMAD.WIDE R14, R135, 0x4, R4 ;  /* 0x00000004870e7825 */ /* 0x008fc600078e0204 */
[----:B------:R-:W3:Y:S01]  /*40640*/  LDL.LU.64 R4, [R1+0x948] ;  /* 0x0009480001047983 */ /* 0x000ee20000300a00 */
[----:B------:R-:W-:-:S03]  /*40650*/  VIADD R0, R139, 0x100000 ;  /* 0x001000008b007836 */ /* 0x000fc60000000000 */
        /* <DEDUP_REMOVED lines=123> */
[----:B-1----:R-:W-:-:S03]  /*40e10*/  VIADD R252, R138, 0x100000 ;  /* 0x001000008afc7836 */ /* 0x002fc60000000000 */
[----:B------:R1:W-:Y:S01]  /*40e20*/  LDGSTS.E [R0+-0x58180], desc[UR22][R14.64], P2 ;  /* 0xa7e800000e007fae */ /* 0x0003e200091a1016 */
[----:B--2---:R-:W-:-:S03]  /*40e30*/  IMAD.WIDE R16, R135, 0x4, R248 ;  /* 0x0000000487107825 */ /* 0x004fc600078e02f8 */
[----:B------:R-:W2:Y:S01]  /*40e40*/  LDL.LU.64 R248, [R1+0xa48] ;  /* 0x000a480001f87983 */ /* 0x000ea20000300a00 */
[----:B-1----:R-:W-:Y:S01]  /*40e50*/  IADD3 R0, PT, PT, R138, 0x100000, RZ ;  /* 0x001000008a007810 */ /* 0x002fe20007ffe0ff */
[C---:B---3--:R-:W-:Y:S02]  /*40e60*/  IMAD.WIDE R14, R135.reuse, 0x4, R4 ;  /* 0x00000004870e7825 */ /* 0x048fe400078e0204 */
        /* <DEDUP_REMOVED lines=116> */
[----:B------:R-:W-:Y:S01]  /*415b0*/  LDGSTS.E [R0+-0x58900], desc[UR22][R14.64], P2 ;  /* 0xa77000000e007fae */ /* 0x000fe200091a1016 */
[----:B-1----:R-:W-:-:S03]  /*415c0*/  IMAD.WIDE R16, R135, 0x4, R10 ;  /* 0x0000000487107825 */ /* 0x002fc600078e020a */
        /* <DEDUP_REMOVED lines=16> */
[----:B------:R-:W-:Y:S01]  /*416d0*/  LDGSTS.E [R0+-0x5f880], desc[UR22][R8.64], P2 ;  /* 0xa078000008007fae */ /* 0x000fe200091a1016 */
[----:B----4-:R-:W-:-:S05]  /*416e0*/  IMAD.WIDE R18, R135, 0x4, R6 ;  /* 0x0000000487127825 */ /* 0x010fca00078e0206 */
[----:B------:R-:W-:Y:S01]  /*416f0*/  LDGSTS.E [R252+-0x5f480], desc[UR22][R18.64], P2 ;  /* 0xa0b8000012fc7fae */ /* 0x000fe200091a1016 */
[----:B-1----:R-:W-:-:S03]  /*41700*/  IMAD.WIDE R16, R135, 0x4, R246 ;  /* 0x0000000487107825 */ /* 0x002fc600078e02f6 */
[----:B------:R-:W4:Y:S04]  /*41710*/  LDL.LU.64 R8, [R1+0xd08] ;  /* 0x000d080001087983 */ /* 0x000f280000300a00 */
[----:B------:R-:W4:Y:S04]  /*41720*/  LDL.LU.64 R6, [R1+0xd10] ;  /* 0x000d100001067983 */ /* 0x000f280000300a00 */
[----:B------:R-:W-:Y:S04]  /*41730*/  STL.64 [R1+0xcc8], R18 ;  /* 0x000cc81201007387 */ /* 0x000fe80000100a00 */
[----:B------:R1:W-:Y:S04]  /*41740*/  STL.64 [R1+0xcd0], R16 ;  /* 0x000cd01001007387 */ /* 0x0003e80000100a00 */
[----:B------:R1:W-:Y:S04]  /*41750*/  LDGSTS.E [R0+-0x5f080], desc[UR22][R16.64], P2 ;  /* 0xa0f8000010007fae */ /* 0x0003e800091a1016 */
[----:B------:R-:W4:Y:S01]  /*41760*/  LDL.LU.64 R246, [R1+0xd18] ;  /* 0x000d180001f67983 */ /* 0x000f220000300a00 */
[----:B-1----:R-:W-:-:S03]  /*41770*/  IMAD.WIDE R16, R135, 0x4, R132 ;  /* 0x0000000487107825 */ /* 0x002fc600078e0284 */
[----:B------:R-:W4:Y:S01]  /*41780*/  LDL.LU.64 R132, [R1+0xd20] ;  /* 0x000d200001847983 */ /* 0x000f220000300a00 */
[----:B------:R-:W-:-:S03]  /*41790*/  IMAD.WIDE R12, R135, 0x4, R12 ;  /* 0x00000004870c7825 */ /* 0x000fc600078e020c */
[----:B------:R1:W-:Y:S04]  /*417a0*/  STL.64 [R1+0xcd8], R16 ;  /* 0x000cd81001007387 */ /* 0x0003e80000100a00 */
[----:B------:R1:W-:Y:S04]  /*417b0*/  LDGSTS.E [R252+-0x5ec80], desc[UR22][R16.64], P2 ;  /* 0xa138000010fc7fae */ /* 0x0003e800091a1016 */
[----:B------:R1:W-:Y:S04]  /*417c0*/  STL.64 [R1+0xce0], R12 ;  /* 0x000ce00c01007387 */ /* 0x0003e80000100a00 */
[----:B------:R-:W-:Y:S01]  /*417d0*/  LDGSTS.E [R0+-0x5e880], desc[UR22][R12.64], P2 ;  /* 0xa17800000c007fae */ /* 0x000fe200091a1016 */
        /* <DEDUP_REMOVED lines=17> */
[----:B------:R-:W4:Y:S01]  /*418f0*/  LDL.LU.64 R8, [R1+0xd48] ;  /* 0x000d480001087983 */ /* 0x000f220000300a00 */
[----:B-1----:R-:W-:-:S03]  /*41900*/  IMAD.WIDE R14, R135, 0x4, R6 ;  /* 0x00000004870e7825 */ /* 0x002fc600078e0206 */
[----:B------:R-:W4:Y:S04]  /*41910*/  LDL.LU.64 R6, [R1+0xd50] ;  /* 0x000d500001067983 */ /* 0x000f280000300a00 */
[----:B------:R1:W-:Y:S04]  /*41920*/  STL.64 [R1+0xd08], R16 ;  /* 0x000d081001007387 */ /* 0x0003e80000100a00 */
[----:B------:R1:W-:Y:S04]  /*41930*/  LDGSTS.E [R252+-0x5d480], desc[UR22][R16.64], P2 ;  /* 0xa2b8000010fc7fae */ /* 0x0003e800091a1016 */
[----:B------:R1:W-:Y:S04]  /*41940*/  STL.64 [R1+0xd10], R14 ;  /* 0x000d100e01007387 */ /* 0x0003e80000100a00 */
[----:B------:R1:W-:Y:S02]  /*41950*/  LDGSTS.E [R0+-0x5d080], desc[UR22][R14.64], P2 ;  /* 0xa2f800000e007fae */ /* 0x0003e400091a1016 */
[----:B-1----:R-:W-:-:S02]  /*41960*/  IMAD.WIDE R16, R135, 0x4, R246 ;  /* 0x0000000487107825 */ /* 0x002fc400078e02f6 */
[----:B------:R-:W4:Y:S04]  /*41970*/  LDL.LU.64 R246, [R1+0xd58] ;  /* 0x000d580001f67983 */ /* 0x000f280000300a00 */
[----:B------:R-:W-:Y:S01]  /*41980*/  LDGSTS.E [R252+-0x5cc80], desc[UR22][R16.64], P2 ;  /* 0xa338000010fc7fae */ /* 0x000fe200091a1016 */
[----:B------:R-:W-:-:S03]  /*41990*/  IMAD.WIDE R14, R135, 0x4, R132 ;  /* 0x00000004870e7825 */ /* 0x000fc600078e0284 */
[----:B------:R-:W4:Y:S04]  /*419a0*/  LDL.LU.64 R132, [R1+0xd60] ;  /* 0x000d600001847983 */ /* 0x000f280000300a00 */
[----:B------:R1:W-:Y:S04]  /*419b0*/  STL.64 [R1+0xd18], R16 ;  /* 0x000d181001007387 */ /* 0x0003e80000100a00 */
[----:B------:R1:W-:Y:S04]  /*419c0*/  STL.64 [R1+0xd20], R14 ;  /* 0x000d200e01007387 */ /* 0x0003e80000100a00 */
[----:B------:R-:W-:Y:S04]  /*419d0*/  LDGSTS.E [R0+-0x5c880], desc[UR22][R14.64], P2 ;  /* 0xa37800000e007fae */ /* 0x000fe800091a1016 */
[----:B-1----:R-:W4:Y:S01]  /*419e0*/  LDL.LU.64 R16, [R1+0xd90] ;  /* 0x000d900001107983 */ /* 0x002f220000300a00 */
[----:B------:R-:W-:-:S03]  /*419f0*/  IMAD.WIDE R12, R135, 0x4, R12 ;  /* 0x00000004870c7825 */ /* 0x000fc600078e020c */
[----:B------:R-:W4:Y:S01]  /*41a00*/  LDL.LU.64 R14, [R1+0xd88] ;  /* 0x000d8800010e7983 */ /* 0x000f220000300a00 */
[----:B------:R-:W-:-:S03]  /*41a10*/  IMAD.WIDE R10, R135, 0x4, R10 ;  /* 0x00000004870a7825 */ /* 0x000fc600078e020a */
[----:B------:R1:W-:Y:S04]  /*41a20*/  STL.64 [R1+0xd28], R12 ;  /* 0x000d280c01007387 */ /* 0x0003e80000100a00 */
[----:B------:R-:W-:Y:S04]  /*41a30*/  LDGSTS.E [R252+-0x5c480], desc[UR22][R12.64], P2 ;  /* 0xa3b800000cfc7fae */ /* 0x000fe800091a1016 */
[----:B------:R2:W-:Y:S04]  /*41a40*/  STL.64 [R1+0xd30], R10 ;  /* 0x000d300a01007387 */ /* 0x0005e80000100a00 */
[----:B------:R2:W-:Y:S04]  /*41a50*/  LDGSTS.E [R0+-0x5c080], desc[UR22][R10.64], P2 ;  /* 0xa3f800000a007fae */ /* 0x0005e800091a1016 */
[----:B-1----:R-:W4:Y:S01]  /*41a60*/  LDL.LU.64 R12, [R1+0xd80] ;  /* 0x000d8000010c7983 */ /* 0x002f220000300a00 */
[----:B--2---:R-:W-:-:S03]  /*41a70*/  IMAD.WIDE R10, R135, 0x4, R248 ;  /* 0x00000004870a7825 */ /* 0x004fc600078e02f8 */
[----:B------:R-:W2:Y:S01]  /*41a80*/  LDL.LU.64 R248, [R1+0xd78] ;  /* 0x000d780001f87983 */ /* 0x000ea20000300a00 */
[----:B---3--:R-:W-:-:S03]  /*41a90*/  IMAD.WIDE R4, R135, 0x4, R4 ;  /* 0x0000000487047825 */ /* 0x008fc600078e0204 */
[----:B------:R1:W-:Y:S04]  /*41aa0*/  STL.64 [R1+0xd38], R10 ;  /* 0x000d380a01007387 */ /* 0x0003e80000100a00 */
[----:B------:R-:W-:Y:S04]  /*41ab0*/  LDGSTS.E [R252+-0x5bc80], desc[UR22][R10.64], P2 ;  /* 0xa43800000afc7fae */ /* 0x000fe800091a1016 */
[----:B------:R3:W-:Y:S04]  /*41ac0*/  STL.64 [R1+0xd40], R4 ;  /* 0x000d400401007387 */ /* 0x0007e80000100a00 */
[----:B------:R-:W-:Y:S04]  /*41ad0*/  LDGSTS.E [R0+-0x5b880], desc[UR22][R4.64], P2 ;  /* 0xa478000004007fae */ /* 0x000fe800091a1016 */
[----:B-1----:R-:W2:Y:S04]  /*41ae0*/  LDL.LU.64 R10, [R1+0xd70] ;  /* 0x000d7000010a7983 */ /* 0x002ea80000300a00 */
[----:B---3--:R-:W3:Y:S01]  /*41af0*/  LDL.LU.64 R4, [R1+0xd68] ;  /* 0x000d680001047983 */ /* 0x008ee20000300a00 */
[----:B----4-:R-:W-:-:S04]  /*41b00*/  IMAD.WIDE R8, R135, 0x4, R8 ;  /* 0x0000000487087825 */ /* 0x010fc800078e0208 */
[C---:B------:R-:W-:Y:S01]  /*41b10*/  IMAD.WIDE R6, R135.reuse, 0x4, R6 ;  /* 0x0000000487067825 */ /* 0x040fe200078e0206 */
[----:B------:R1:W-:Y:S04]  /*41b20*/  STL.64 [R1+0xd48], R8 ;  /* 0x000d480801007387 */ /* 0x0003e80000100a00 */
[----:B------:R-:W-:Y:S04]  /*41b30*/  LDGSTS.E [R252+-0x5b480], desc[UR22][R8.64], P2 ;  /* 0xa4b8000008fc7fae */ /* 0x000fe800091a1016 */
[----:B------:R4:W-:Y:S04]  /*41b40*/  STL.64 [R1+0xd50], R6 ;  /* 0x000d500601007387 */ /* 0x0009e80000100a00 */
[----:B------:R-:W-:Y:S04]  /*41b50*/  LDGSTS.E [R0+-0x5b080], desc[UR22][R6.64], P2 ;  /* 0xa4f8000006007fae */ /* 0x000fe800091a1016 */
[----:B-1----:R-:W3:Y:S01]  /*41b60*/  LDL.LU.64 R8, [R1+0x700] ;  /* 0x0007000001087983 */ /* 0x002ee20000300a00 */
[----:B------:R-:W-:-:S03]  /*41b70*/  IMAD.WIDE R20, R135, 0x4, R246 ;  /* 0x0000000487147825 */ /* 0x000fc600078e02f6 */
[----:B----4-:R-:W4:Y:S01]  /*41b80*/  LDL.LU.64 R6, [R1+0x6a8] ;  /* 0x0006a80001067983 */ /* 0x010f220000300a00 */
[----:B------:R-:W-:-:S03]  /*41b90*/  IMAD.WIDE R18, R135, 0x4, R132 ;  /* 0x0000000487127825 */ /* 0x000fc600078e0284 */
[----:B------:R-:W-:Y:S04]  /*41ba0*/  STL.64 [R1+0xd58], R20 ;  /* 0x000d581401007387 */ /* 0x000fe80000100a00 */
[----:B------:R-:W-:Y:S04]  /*41bb0*/  STL.64 [R1+0xd60], R18 ;  /* 0x000d601201007387 */ /* 0x000fe80000100a00 */
[----:B------:R-:W4:Y:S04]  /*41bc0*/  LDL.LU.64 R246, [R1+0x690] ;  /* 0x0006900001f67983 */ /* 0x000f280000300a00 */
[----:B------:R-:W-:Y:S01]  /*41bd0*/  LDGSTS.E [R252+-0x5ac80], desc[UR22][R20.64], P2 ;  /* 0xa538000014fc7fae */ /* 0x000fe200091a1016 */
[----:B------:R-:W-:-:S03]  /*41be0*/  IMAD.WIDE R16, R135, 0x4, R16 ;  /* 0x0000000487107825 */ /* 0x000fc600078e0210 */
[----:B------:R-:W-:Y:S04]  /*41bf0*/  LDGSTS.E [R0+-0x5a880], desc[UR22][R18.64], P2 ;  /* 0xa578000012007fae */ /* 0x000fe800091a1016 */
[----:B------:R-:W4:Y:S01]  /*41c00*/  LDL.LU.64 R132, [R1+0x680] ;  /* 0x0006800001847983 */ /* 0x000f220000300a00 */
[----:B------:R-:W-:-:S03]  /*41c10*/  IMAD.WIDE R14, R135, 0x4, R14 ;  /* 0x00000004870e7825 */ /* 0x000fc600078e020e */
[----:B------:R-:W-:Y:S04]  /*41c20*/  STL.64 [R1+0xdb0], R16 ;  /* 0x000db01001007387 */ /* 0x000fe80000100a00 */
[----:B------:R-:W-:Y:S04]  /*41c30*/  LDGSTS.E [R252+-0x5a480], desc[UR22][R16.64], P2 ;  /* 0xa5b8000010fc7fae */ /* 0x000fe800091a1016 */
[----:B------:R1:W-:Y:S04]  /*41c40*/  STL.64 [R1+0xda8], R14 ;  /* 0x000da80e01007387 */ /* 0x0003e80000100a00 */
[----:B------:R1:W-:Y:S02]  /*41c50*/  LDGSTS.E [R0+-0x5a080], desc[UR22][R14.64], P2 ;  /* 0xa5f800000e007fae */ /* 0x0003e400091a1016 */
[----:B-1----:R-:W-:-:S05]  /*41c60*/  IMAD.WIDE R14, R135, 0x4, R12 ;  /* 0x00000004870e7825 */ /* 0x002fca00078e020c */
[----:B------:R1:W-:Y:S01]  /*41c70*/  LDGSTS.E [R252+-0x59c80], desc[UR22][R14.64], P2 ;  /* 0xa63800000efc7fae */ /* 0x0003e200091a1016 */
[----:B--2---:R-:W-:-:S03]  /*41c80*/  IMAD.WIDE R12, R135, 0x4, R248 ;  /* 0x00000004870c7825 */ /* 0x004fc600078e02f8 */
[----:B------:R-:W2:Y:S04]  /*41c90*/  LDL.LU.64 R248, [R1+0x670] ;  /* 0x0006700001f87983 */ /* 0x000ea80000300a00 */
[----:B------:R-:W-:Y:S04]  /*41ca0*/  STL.64 [R1+0xda0], R14 ;  /* 0x000da00e01007387 */ /* 0x000fe80000100a00 */
[----:B------:R1:W-:Y:S04]  /*41cb0*/  STL.64 [R1+0xd98], R12 ;  /* 0x000d980c01007387 */ /* 0x0003e80000100a00 */
[----:B------:R-:W-:Y:S04]  /*41cc0*/  LDGSTS.E [R0+-0x59880], desc[UR22][R12.64], P2 ;  /* 0xa67800000c007fae */ /* 0x000fe800091a1016 */
[----:B-1----:R-:W2:Y:S01]  /*41cd0*/  LDL.LU.64 R12, [R1+0x668] ;  /* 0x00066800010c7983 */ /* 0x002ea20000300a00 */
[----:B------:R-:W-:-:S04]  /*41ce0*/  IMAD.WIDE R14, R135, 0x4, R10 ;  /* 0x00000004870e7825 */ /* 0x000fc800078e020a */
[C---:B---3--:R-:W-:Y:S01]  /*41cf0*/  IMAD.WIDE R10, R135.reuse, 0x4, R4 ;  /* 0x00000004870a7825 */ /* 0x048fe200078e0204 */
[----:B------:R-:W-:Y:S01]  /*41d00*/  STL.64 [R1+0xd90], R14 ;  /* 0x000d900e01007387 */ /* 0x000fe20000100a00 */
[----:B------:R-:W1:Y:S03]  /*41d10*/  LDC R5, c[0x0][0x3a0] ;  /* 0x0000e800ff057b82 */ /* 0x000e660000000800 */
[----:B------:R3:W-:Y:S04]  /*41d20*/  LDGSTS.E [R252+-0x59480], desc[UR22][R14.64], P2 ;  /* 0xa6b800000efc7fae */ /* 0x0007e800091a1016 */
[----:B------:R3:W-:Y:S01]  /*41d30*/  STL.64 [R1+0xd88], R10 ;  /* 0x000d880a01007387 */ /* 0x0007e20000100a00 */
[----:B------:R-:W1:Y:S03]  /*41d40*/  LDC R4, c[0x0][0x3a0] ;  /* 0x0000e800ff047b82 */ /* 0x000e660000000800 */
[----:B------:R-:W-:Y:S01]  /*41d50*/  LDGSTS.E [R0+-0x59080], desc[UR22][R10.64], P2 ;  /* 0xa6f800000a007fae */ /* 0x000fe200091a1016 */
[----:B------:R-:W-:-:S03]  /*41d60*/  IMAD.WIDE R8, R135, 0x4, R8 ;  /* 0x0000000487087825 */ /* 0x000fc600078e0208 */
[----:B---3--:R-:W3:Y:S01]  /*41d70*/  LDL.LU.64 R10, [R1+0x660] ;  /* 0x00066000010a7983 */ /* 0x008ee20000300a00 */
[----:B----4-:R-:W-:-:S03]  /*41d80*/  IMAD.WIDE R6, R135, 0x4, R6 ;  /* 0x0000000487067825 */ /* 0x010fc600078e0206 */
[----:B------:R4:W-:Y:S04]  /*41d90*/  STL.64 [R1+0xd80], R8 ;  /* 0x000d800801007387 */ /* 0x0009e80000100a00 */
[----:B------:R4:W-:Y:S04]  /*41da0*/  LDGSTS.E [R252+-0x58c80], desc[UR22][R8.64], P2 ;  /* 0xa738000008fc7fae */ /* 0x0009e800091a1016 */
[----:B------:R1:W-:Y:S04]  /*41db0*/  STL.64 [R1+0xd78], R6 ;  /* 0x000d780601007387 */ /* 0x0003e80000100a00 */
[----:B------:R-:W-:Y:S01]  /*41dc0*/  LDGSTS.E [R0+-0x58880], desc[UR22][R6.64], P2 ;  /* 0xa778000006007fae */ /* 0x000fe200091a1016 */
[----:B------:R-:W-:Y:S01]  /*41dd0*/  IMAD.WIDE R14, R135, 0x4, R246 ;  /* 0x00000004870e7825 */ /* 0x000fe200078e02f6 */
[----:B----4-:R-:W4:Y:S04]  /*41de0*/  LDC R8, c[0x0][0x3a0] ;  /* 0x0000e800ff087b82 */ /* 0x010f280000000800 */
[----:B------:R2:W-:Y:S04]  /*41df0*/  LDGSTS.E [R252+-0x58480], desc[UR22][R14.64], P2 ;  /* 0xa7b800000efc7fae */ /* 0x0005e800091a1016 */
[----:B-1----:R-:W3:Y:S04]  /*41e00*/  LDL.LU.64 R6, [R1+0x650] ;  /* 0x0006500001067983 */ /* 0x002ee80000300a00 */
[----:B------:R2:W-:Y:S04]  /*41e10*/  STL.64 [R1+0xd70], R14 ;  /* 0x000d700e01007387 */ /* 0x0005e80000100a00 */
[----:B------:R-:W3:Y:S01]  /*41e20*/  LDL.LU.64 R246, [R1+0x640] ;  /* 0x0006400001f67983 */ /* 0x000ee20000300a00 */
[----:B--2---:R-:W-:-:S05]  /*41e30*/  IMAD.WIDE R14, R2, 0x4, R248 ;  /* 0x00000004020e7825 */ /* 0x004fca00078e02f8 */
[----:B------:R1:W-:Y:S04]  /*41e40*/  STL.64 [R1+0x260], R14 ;  /* 0x0002600e01007387 */ /* 0x0003e80000100a00 */
[----:B------:R-:W2:Y:S01]  /*41e50*/  LDL.LU.64 R248, [R1+0x630] ;  /* 0x0006300001f87983 */ /* 0x000ea20000300a00 */
[----:B------:R-:W-:-:S05]  /*41e60*/  IMAD.WIDE R132, R135, 0x4, R132 ;  /* 0x0000000487847825 */ /* 0x000fca00078e0284 */
[----:B------:R1:W-:Y:S04]  /*41e70*/  LDGSTS.E [R0+-0x58080], desc[UR22][R132.64], P2 ;  /* 0xa7f8000084007fae */ /* 0x0003e800091a1016 */
[----:B------:R-:W0:Y:S01]  /*41e80*/  LDGDEPBAR ;  /* 0x00000000000079af */ /* 0x000e220000000000 */
[----:B------:R-:W-:Y:S01]  /*41e90*/  IADD3 R5, PT, PT, R5, -0x304, RZ ;  /* 0xfffffcfc05057810 */ /* 0x000fe20007ffe0ff */
[----:B------:R-:W-:Y:S02]  /*41ea0*/  VIADD R252, R4, 0xfffffcfb ;  /* 0xfffffcfb04fc7836 */ /* 0x000fe40000000000 */
[----:B------:R-:W3:Y:S08]  /*41eb0*/  LDC R4, c[0x0][0x3a0] ;  /* 0x0000e800ff047b82 */ /* 0x000ef00000000800 */
[----:B------:R-:W-:Y:S01]  /*41ec0*/  BAR.SYNC.DEFER_BLOCKING 0x0 ;  /* 0x0000000000007b1d */ /* 0x000fe20000010000 */
[----:B------:R-:W-:Y:S01]  /*41ed0*/  ISETP.GE.U32.AND P2, PT, R5, 0x7ffffc7d, PT ;  /* 0x7ffffc7d0500780c */ /* 0x000fe20003f46070 */
[----:B-1----:R-:W-:-:S02]  /*41ee0*/  VIADD R0, R134, 0x100000 ;  /* 0x0010000086007836 */ /* 0x002fc40000000000 */
[----:B------:R-:W-:-:S04]  /*41ef0*/  IMAD.WIDE R12, R2, 0x4, R12 ;  /* 0x00000004020c7825 */ /* 0x000fc800078e020c */
[----:B------:R-:W1:Y:S01]  /*41f00*/  LDC R5, c[0x0][0x3a0] ;  /* 0x0000e800ff057b82 */ /* 0x000e620000000800 */
[----:B------:R3:W-:Y:S04]  /*41f10*/  STL.64 [R1+0x280], R12 ;  /* 0x0002800c01007387 */ /* 0x0007e80000100a00 */
[----:B------:R-:W-:Y:S01]  /*41f20*/  @!PT LDS RZ, [RZ] ;  /* 0x00000000fffff984 */ /* 0x000fe20000000800 */
[----:B------:R-:W-:Y:S01]  /*41f30*/  @!PT LDS RZ, [RZ] ;  /* 0x00000000fffff984 */ /* 0x000fe20000000800 */
[----:B------:R-:W-:Y:S01]  /*41f40*/  @!PT LDS RZ, [RZ] ;  /* 0x00000000fffff984 */ /* 0x000fe20000000800 */
[----:B------:R3:W-:Y:S01]  /*41f50*/  LDGSTS.E [R0+0x60000], desc[UR22][R14.64], !P6 ;  /* 0x600000000e007fae */ /* 0x0007e2000f1a1016 */
[----:B------:R-:W-:Y:S02]  /*41f60*/  ISETP.GE.U32.AND P6, PT, R252, 0x7ffffc7c, PT ;  /* 0x7ffffc7cfc00780c */ /* 0x000fe40003fc6070 */
[----:B----4-:R-:W-:Y:S01]  /*41f70*/  IADD3 R252, PT, PT, R8, -0x306, RZ ;  /* 0xfffffcfa08fc7810 */ /* 0x010fe20007ffe0ff */
[----:B------:R-:W-:Y:S04]  /*41f80*/  LDGSTS.E [R0+0x60004], desc[UR22][R12.64], !P4 ;  /* 0x600040000c007fae */ /* 0x000fe8000e1a1016 */
[----:B------:R-:W4:Y:S01]  /*41f90*/  LDL.LU.64 R8, [R1+0x620] ;  /* 0x0006200001087983 */ /* 0x000f220000300a00 */
[----:B---3--:R-:W-:Y:S01]  /*41fa0*/  IMAD.WIDE R10, R2, 0x4, R10 ;  /* 0x00000004020a7825 */ /* 0x008fe200078e020a */
[----:B------:R-:W3:Y:S04]  /*41fb0*/  LDC R14, c[0x0][0x3a0] ;  /* 0x0000e800ff0e7b82 */ /* 0x000ee80000000800 */
[----:B------:R1:W-:Y:S04]  /*41fc0*/  STL.64 [R1+0xa60], R10 ;  /* 0x000a600a01007387 */ /* 0x0003e80000100a00 */
[----:B------:R1:W-:Y:S04]  /*41fd0*/  LDGSTS.E [R0+0x60008], desc[UR22][R10.64], !P5 ;  /* 0x600080000a007fae */ /* 0x0003e8000e9a1016 */
[----:B------:R-:W4:Y:S01]  /*41fe0*/  LDL.LU.64 R12, [R1+0x610] ;  /* 0x00061000010c7983 */ /* 0x000f220000300a00 */
[----:B------:R-:W-:Y:S01]  /*41ff0*/  ISETP.GE.U32.AND P4, PT, R252, 0x7ffffc7b, PT ;  /* 0x7ffffc7bfc00780c */ /* 0x000fe20003f86070 */
[----:B-1----:R-:W-:-:S02]  /*42000*/  VIADD R252, R5, 0xfffffcf9 ;  /* 0xfffffcf905fc7836 */ /* 0x002fc40000000000 */
[----:B------:R-:W1:Y:S01]  /*42010*/  LDC R5, c[0x0][0x3a0] ;  /* 0x0000e800ff057b82 */ /* 0x000e620000000800 */
[----:B------:R-:W-:-:S05]  /*42020*/  IMAD.WIDE R10, R2, 0x4, R6 ;  /* 0x00000004020a7825 */ /* 0x000fca00078e0206 */
[----:B------:R3:W-:Y:S04]  /*42030*/  STL.64 [R1+0xa58], R10 ;  /* 0x000a580a01007387 */ /* 0x0007e80000100a00 */
[----:B------:R3:W-:Y:S04]  /*42040*/  LDGSTS.E [R0+0x6000c], desc[UR22][R10.64], !P2 ;  /* 0x6000c0000a007fae */ /* 0x0007e8000d1a1016 */
[----:B------:R-:W4:Y:S01]  /*42050*/  LDL.LU.64 R6, [R1+0x608] ;  /* 0x0006080001067983 */ /* 0x000f220000300a00 */
[----:B------:R-:W-:Y:S01]  /*42060*/  ISETP.GE.U32.AND P5, PT, R252, 0x7ffffc7a, PT ;  /* 0x7ffffc7afc00780c */ /* 0x000fe20003fa6070 */
[----:B------:R-:W-:-:S02]  /*42070*/  VIADD R252, R4, 0xfffffcf8 ;  /* 0xfffffcf804fc7836 */ /* 0x000fc40000000000 */
[----:B------:R-:W1:Y:S01]  /*42080*/  LDC R4, c[0x0][0x3a0] ;  /* 0x0000e800ff047b82 */ /* 0x000e620000000800 */
[----:B---3--:R-:W-:-:S05]  /*42090*/  IMAD.WIDE R10, R2, 0x4, R246 ;  /* 0x00000004020a7825 */ /* 0x008fca00078e02f6 */
[----:B------:R3:W-:Y:S04]  /*420a0*/  STL.64 [R1+0xa50], R10 ;  /* 0x000a500a01007387 */ /* 0x0007e80000100a00 */
[----:B------:R-:W4:Y:S01]  /*420b0*/  LDL.LU.64 R246, [R1+0x5f8] ;  /* 0x0005f80001f67983 */ /* 0x000f220000300a00 */
[----:B------:R-:W-:Y:S02]  /*420c0*/  ISETP.GE.U32.AND P2, PT, R252, 0x7ffffc79, PT ;  /* 0x7ffffc79fc00780c */ /* 0x000fe40003f46070 */
[----:B------:R-:W-:Y:S01]  /*420d0*/  IADD3 R252, PT, PT, R14, -0x309, RZ ;  /* 0xfffffcf70efc7810 */ /* 0x000fe20007ffe0ff */
[----:B------:R3:W-:Y:S02]  /*420e0*/  LDGSTS.E [R0+0x60010], desc[UR22][R10.64], !P6 ;  /* 0x600100000a007fae */ /* 0x0007e4000f1a1016 */
[----:B---3--:R-:W3:Y:S01]  /*420f0*/  LDC R10, c[0x0][0x3a0] ;  /* 0x0000e800ff0a7b82 */ /* 0x008ee20000000800 */
[----:B--2---:R-:W-:-:S05]  /*42100*/  IMAD.WIDE R14, R2, 0x4, R248 ;  /* 0x00000004020e7825 */ /* 0x004fca00078e02f8 */
[----:B------:R4:W-:Y:S04]  /*42110*/  STL.64 [R1+0xa48], R14 ;  /* 0x000a480e01007387 */ /* 0x0009e80000100a00 */
[----:B------:R-:W2:Y:S04]  /*42120*/  LDL.LU.64 R248, [R1+0x5f0] ;  /* 0x0005f00001f87983 */ /* 0x000ea80000300a00 */
[----:B------:R4:W-:Y:S01]  /*42130*/  LDGSTS.E [R0+0x60014], desc[UR22][R14.64], !P4 ;  /* 0x600140000e007fae */ /* 0x0009e2000e1a1016 */
[----:B------:R-:W-:Y:S01]  /*42140*/  ISETP.GE.U32.AND P6, PT, R252, 0x7ffffc78, PT ;  /* 0x7ffffc78fc00780c */ /* 0x000fe20003fc6070 */
[----:B-1----:R-:W-:-:S02]  /*42150*/  VIADD R252, R5, 0xfffffcf6 ;  /* 0xfffffcf605fc7836 */ /* 0x002fc40000000000 */
[----:B------:R-:W1:Y:S03]  /*42160*/  LDC R5, c[0x0][0x3a0] ;  /* 0x0000e800ff057b82 */ /* 0x000e660000000800 */
[----:B------:R-:W-:Y:S01]  /*42170*/  ISETP.GE.U32.AND P4, PT, R252, 0x7ffffc77, PT ;  /* 0x7ffffc77fc00780c */ /* 0x000fe20003f86070 */
[----:B------:R-:W-:-:S04]  /*42180*/  VIADD R252, R4, 0xfffffcf5 ;  /* 0xfffffcf504fc7836 */ /* 0x000fc80000000000 */
[----:B------:R-:W1:Y:S01]  /*42190*/  LDC R4, c[0x0][0x3a0] ;  /* 0x0000e800ff047b82 */ /* 0x000e620000000800 */
[----:B----4-:R-:W-:-:S05]  /*421a0*/  IMAD.WIDE R14, R2, 0x4, R8 ;  /* 0x00000004020e7825 */ /* 0x010fca00078e0208 */
[----:B------:R4:W-:Y:S04]  /*421b0*/  STL.64 [R1+0xa40], R14 ;  /* 0x000a400e01007387 */ /* 0x0009e80000100a00 */
[----:B------:R-:W2:Y:S04]  /*421c0*/  LDL.LU.64 R8, [R1+0x5e8] ;  /* 0x0005e80001087983 */ /* 0x000ea80000300a00 */
[----:B------:R4:W-:Y:S01]  /*421d0*/  LDGSTS.E [R0+0x60018], desc[UR22][R14.64], !P5 ;  /* 0x600180000e007fae */ /* 0x0009e2000e9a1016 */
[----:B------:R-:W-:Y:S01]  /*421e0*/  IMAD.WIDE R12, R2, 0x4, R12 ;  /* 0x00000004020c7825 */ /* 0x000fe200078e020c */
[----:B------:R-:W-:-:S02]  /*421f0*/  ISETP.GE.U32.AND P5, PT, R252, 0x7ffffc76, PT ;  /* 0x7ffffc76fc00780c */ /* 0x000fc40003fa6070 */
[----:B---3--:R-:W-:Y:S02]  /*42200*/  IADD3 R252, PT, PT, R10, -0x30c, RZ ;  /* 0xfffffcf40afc7810 */ /* 0x008fe40007ffe0ff */
[----:B------:R3:W-:Y:S04]  /*42210*/  STL.64 [R1+0xa38], R12 ;  /* 0x000a380c01007387 */ /* 0x0007e80000100a00 */
[----:B------:R3:W-:Y:S01]  /*42220*/  LDGSTS.E [R0+0x6001c], desc[UR22][R12.64], !P2 ;  /* 0x6001c0000c007fae */ /* 0x0007e2000d1a1016 */
[----:B----4-:R-:W4:Y:S03]  /*42230*/  LDC R14, c[0x0][0x3a0] ;  /* 0x0000e800ff0e7b82 */ /* 0x010f260000000800 */
[----:B------:R-:W2:Y:S01]  /*42240*/  LDL.LU.64 R10, [R1+0x5e0] ;  /* 0x0005e000010a7983 */ /* 0x000ea20000300a00 */
[----:B---3--:R-:W-:-:S05]  /*42250*/  IMAD.WIDE R12, R2, 0x4, R6 ;  /* 0x00000004020c7825 */ /* 0x008fca00078e0206 */
[----:B------:R3:W-:Y:S04]  /*42260*/  STL.64 [R1+0xa30], R12 ;  /* 0x000a300c01007387 */ /* 0x0007e80000100a00 */
[----:B------:R3:W-:Y:S04]  /*42270*/  LDGSTS.E [R0+0x60020], desc[UR22][R12.64], !P6 ;  /* 0x600200000c007fae */ /* 0x0007e8000f1a1016 */
[----:B------:R-:W2:Y:S01]  /*42280*/  LDL.LU.64 R6, [R1+0x5d0] ;  /* 0x0005d00001067983 */ /* 0x000ea20000300a00 */
[----:B---3--:R-:W-:-:S05]  /*42290*/  IMAD.WIDE R12, R2, 0x4, R246 ;  /* 0x00000004020c7825 */ /* 0x008fca00078e02f6 */
[----:B------:R2:W-:Y:S04]  /*422a0*/  STL.64 [R1+0xa28], R12 ;  /* 0x000a280c01007387 */ /* 0x0005e80000100a00 */
[----:B------:R-:W3:Y:S04]  /*422b0*/  LDL.LU.64 R246, [R1+0x5c0] ;  /* 0x0005c00001f67983 */ /* 0x000ee80000300a00 */
[----:B------:R2:W-:Y:S02]  /*422c0*/  LDGSTS.E [R0+0x60024], desc[UR22][R12.64], !P4 ;  /* 0x600240000c007fae */ /* 0x0005e4000e1a1016 */
[----:B--2---:R-:W-:-:S05]  /*422d0*/  IMAD.WIDE R12, R2, 0x4, R248 ;  /* 0x00000004020c7825 */ /* 0x004fca00078e02f8 */
[----:B------:R2:W-:Y:S04]  /*422e0*/  STL.64 [R1+0xa20], R12 ;  /* 0x000a200c01007387 */ /* 0x0005e80000100a00 */
[----:B------:R-:W3:Y:S01]  /*422f0*/  LDL.LU.64 R248, [R1+0x5b0] ;  /* 0x0005b00001f87983 */ /* 0x000ee20000300a00 */
[----:B------:R-:W-:Y:S01]  /*42300*/  ISETP.GE.U32.AND P2, PT, R252, 0x7ffffc75, PT ;  /* 0x7ffffc75fc00780c */ /* 0x000fe20003f46070 */
[----:B-1----:R-:W-:Y:S02]  /*42310*/  VIADD R252, R5, 0xfffffcf3 ;  /* 0xfffffcf305fc7836 */ /* 0x002fe40000000000 */
[----:B------:R-:W1:Y:S01]  /*42320*/  LDC R5, c[0x0][0x3a0] ;  /* 0x0000e800ff057b82 */ /* 0x000e620000000800 */
[----:B------:R-:W-:Y:S02]  /*42330*/  LDGSTS.E [R0+0x60028], desc[UR22][R12.64], !P5 ;  /* 0x600280000c007fae */ /* 0x000fe4000e9a1016 */
[----:B------:R-:W-:Y:S01]  /*42340*/  ISETP.GE.U32.AND P6, PT, R252, 0x7ffffc74, PT ;  /* 0x7ffffc74fc00780c */ /* 0x000fe20003fc6070 */
[----:B------:R-:W-:-:S04]  /*42350*/  VIADD R252, R4, 0xfffffcf2 ;  /* 0xfffffcf204fc7836 */ /* 0x000fc80000000000 */
[----:B------:R-:W2:Y:S01]  /*42360*/  LDC R4, c[0x0][0x3a0] ;  /* 0x0000e800ff047b82 */ /* 0x000ea20000000800 */
[----:B------:R-:W-:Y:S02]  /*42370*/  ISETP.GE.U32.AND P4, PT, R252, 0x7ffffc73, PT ;  /* 0x7ffffc73fc00780c */ /* 0x000fe40003f86070 */
[----:B----4-:R-:W-:-:S04]  /*42380*/  IADD3 R252, PT, PT, R14, -0x30f, RZ ;  /* 0xfffffcf10efc7810 */ /* 0x010fc80007ffe0ff */
[----:B------:R-:W-:Y:S01]  /*42390*/  ISETP.GE.U32.AND P5, PT, R252, 0x7ffffc72, PT ;  /* 0x7ffffc72fc00780c */ /* 0x000fe20003fa6070 */
[----:B------:R-:W-:Y:S02]  /*423a0*/  IMAD.WIDE R14, R2, 0x4, R8 ;  /* 0x00000004020e7825 */ /* 0x000fe400078e0208 */
[----:B------:R-:W4:Y:S03]  /*423b0*/  LDC R8, c[0x0][0x3a0] ;  /* 0x0000e800ff087b82 */ /* 0x000f260000000800 */
[----:B------:R1:W-:Y:S04]  /*423c0*/  STL.64 [R1+0xa18], R14 ;  /* 0x000a180e01007387 */ /* 0x0003e80000100a00 */
[----:B--2---:R-:W2:Y:S01]  /*423d0*/  LDL.LU.64 R12, [R1+0x5a0] ;  /* 0x0005a000010c7983 */ /* 0x004ea20000300a00 */
[----:B-1----:R-:W-:-:S02]  /*423e0*/  VIADD R252, R5, 0xfffffcf0 ;  /* 0xfffffcf005fc7836 */ /* 0x002fc40000000000 */
[----:B------:R-:W1:Y:S01]  /*423f0*/  LDC R5, c[0x0][0x3a0] ;  /* 0x0000e800ff057b82 */ /* 0x000e620000000800 */
[----:B------:R4:W-:Y:S02]  /*42400*/  LDGSTS.E [R0+0x6002c], desc[UR22][R14.64], !P2 ;  /* 0x6002c0000e007fae */ /* 0x0009e4000d1a1016 */
[----:B------:R-:W-:Y:S01]  /*42410*/  ISETP.GE.U32.AND P2, PT, R252, 0x7ffffc71, PT ;  /* 0x7ffffc71fc00780c */ /* 0x000fe20003f46070 */
[----:B------:R-:W-:-:S04]  /*42420*/  VIADD R252, R4, 0xfffffcef ;  /* 0xfffffcef04fc7836 */ /* 0x000fc80000000000 */
[----:B------:R-:W1:Y:S01]  /*42430*/  LDC R4, c[0x0][0x3a0] ;  /* 0x0000e800ff047b82 */ /* 0x000e620000000800 */
[----:B----4-:R-:W-:-:S05]  /*42440*/  IMAD.WIDE R14, R2, 0x4, R10 ;  /* 0x00000004020e7825 */ /* 0x010fca00078e020a */
[----:B------:R3:W-:Y:S04]  /*42450*/  STL.64 [R1+0xa10], R14 ;  /* 0x000a100e01007387 */ /* 0x0007e80000100a00 */
[----:B------:R-:W4:Y:S04]  /*42460*/  LDL.LU.64 R10, [R1+0x598] ;  /* 0x00059800010a7983 */ /* 0x000f280000300a00 */
[----:B------:R3:W-:Y:S01]  /*42470*/  LDGSTS.E [R0+0x60030], desc[UR22][R14.64], !P6 ;  /* 0x600300000e007fae */ /* 0x0007e2000f1a1016 */
[----:B------:R-:W-:Y:S01]  /*42480*/  ISETP.GE.U32.AND P6, PT, R252, 0x7ffffc70, PT ;  /* 0x7ffffc70fc00780c */ /* 0x000fe20003fc6070 */
[----:B------:R-:W-:Y:S01]  /*42490*/  IMAD.WIDE R6, R2, 0x4, R6 ;  /* 0x0000000402067825 */ /* 0x000fe200078e0206 */
[----:B------:R-:W-:-:S04]  /*424a0*/  IADD3 R252, PT, PT, R8, -0x312, RZ ;  /* 0xfffffcee08fc7810 */ /* 0x000fc80007ffe0ff */
[----:B------:R1:W-:Y:S04]  /*424b0*/  STL.64 [R1+0xa08], R6 ;  /* 0x000a080601007387 */ /* 0x0003e80000100a00 */
[----:B------:R-:W4:Y:S04]  /*424c0*/  LDL.LU.64 R8, [R1+0x590] ;  /* 0x0005900001087983 */ /* 0x000f280000300a00 */
[----:B------:R1:W-:Y:S01]  /*424d0*/  LDGSTS.E [R0+0x60034], desc[UR22][R6.64], !P4 ;  /* 0x6003400006007fae */ /* 0x0003e2000e1a1016 */
[----:B---3--:R-:W-:-:S05]  /*424e0*/  IMAD.WIDE R14, R2, 0x4, R246 ;  /* 0x00000004020e7825 */ /* 0x008fca00078e02f6 */
[----:B------:R3:W-:Y:S01]  /*424f0*/  STL.64 [R1+0xa00], R14 ;  /* 0x000a000e01007387 */ /* 0x0007e20000100a00 */
[----:B-1----:R-:W1:Y:S03]  /*42500*/  LDC R6, c[0x0][0x3a0] ;  /* 0x0000e800ff067b82 */ /* 0x002e660000000800 */
[----:B------:R-:W4:Y:S04]  /*42510*/  LDL.LU.64 R246, [R1+0x580] ;  /* 0x0005800001f67983 */ /* 0x000f280000300a00 */
[----:B------:R3:W-:Y:S02]  /*42520*/  LDGSTS.E [R0+0x60038], desc[UR22][R14.64], !P5 ;  /* 0x600380000e007fae */ /* 0x0007e4000e9a1016 */
[----:B---3--:R-:W-:-:S05]  /*42530*/  IMAD.WIDE R14, R2, 0x4, R248 ;  /* 0x00000004020e7825 */ /* 0x008fca00078e02f8 */
[----:B------:R3:W-:Y:S04]  /*42540*/  STL.64 [R1+0x9f8], R14 ;  /* 0x0009f80e01007387 */ /* 0x0007e80000100a00 */
[----:B------:R-:W4:Y:S01]  /*42550*/  LDL.LU.64 R248, [R1+0x578] ;  /* 0x0005780001f87983 */ /* 0x000f220000300a00 */
[----:B------:R-:W-:Y:S01]  /*42560*/  ISETP.GE.U32.AND P4, PT, R252, 0x7ffffc6f, PT ;  /* 0x7ffffc6ffc00780c */ /* 0x000fe20003f86070 */
[----:B------:R-:W-:Y:S02]  /*42570*/  VIADD R252, R5, 0xfffffced ;  /* 0xfffffced05fc7836 */ /* 0x000fe40000000000 */
[----:B------:R-:W4:Y:S01]  /*42580*/  LDC R5, c[0x0][0x3a0] ;  /* 0x0000e800ff057b82 */ /* 0x000f220000000800 */
[----:B------:R3:W-:Y:S02]  /*42590*/  LDGSTS.E [R0+0x6003c], desc[UR22][R14.64], !P2 ;  /* 0x6003c0000e007fae */ /* 0x0007e4000d1a1016 */
[----:B------:R-:W-:Y:S01]  /*425a0*/  ISETP.GE.U32.AND P5, PT, R252, 0x7ffffc6e, PT ;  /* 0x7ffffc6efc00780c */ /* 0x000fe20003fa6070 */
[----:B------:R-:W-:-:S04]  /*425b0*/  VIADD R252, R4, 0xfffffcec ;  /* 0xfffffcec04fc7836 */ /* 0x000fc80000000000 */
[----:B------:R-:W4:Y:S01]  /*425c0*/  LDC R4, c[0x0][0x3a0] ;  /* 0x0000e800ff047b82 */ /* 0x000f220000000800 */
[----:B------:R-:W-:Y:S02]  /*425d0*/  ISETP.GE.U32.AND P2, PT, R252, 0x7ffffc6d, PT ;  /* 0x7ffffc6dfc00780c */ /* 0x000fe40003f46070 */
[----:B-1----:R-:W-:-:S05]  /*425e0*/  IADD3 R252, PT, PT, R6, -0x315, RZ ;  /* 0xfffffceb06fc7810 */ /* 0x002fca0007ffe0ff */
[----:B---3--:R-:W1:Y:S01]  /*425f0*/  LDC R14, c[0x0][0x3a0] ;  /* 0x0000e800ff0e7b82 */ /* 0x008e620000000800 */
[----:B--2---:R-:W-:-:S05]  /*42600*/  IMAD.WIDE R12, R2, 0x4, R12 ;  /* 0x00000004020c7825 */ /* 0x004fca00078e020c */
[----:B------:R2:W-:Y:S04]  /*42610*/  STL.64 [R1+0x9f0], R12 ;  /* 0x0009f00c01007387 */ /* 0x0005e80000100a00 */
[----:B------:R-:W3:Y:S04]  /*42620*/  LDL.LU.64 R6, [R1+0x570] ;  /* 0x0005700001067983 */ /* 0x000ee80000300a00 */
[----:B------:R-:W-:Y:S01]  /*42630*/  LDGSTS.E [R0+0x60040], desc[UR22][R12.64], !P6 ;  /* 0x600400000c007fae */ /* 0x000fe2000f1a1016 */
[----:B------:R-:W-:Y:S01]  /*42640*/  ISETP.GE.U32.AND P6, PT, R252, 0x7ffffc6c, PT ;  /* 0x7ffffc6cfc00780c */ /* 0x000fe20003fc6070 */
[----:B----4-:R-:W-:-:S05]  /*42650*/  IMAD.WIDE R10, R2, 0x4, R10 ;  /* 0x00000004020a7825 */ /* 0x010fca00078e020a */
[----:B------:R4:W-:Y:S04]  /*42660*/  STL.64 [R1+0x9e8], R10 ;  /* 0x0009e80a01007387 */ /* 0x0009e80000100a00 */
[----:B------:R4:W-:Y:S04]  /*42670*/  LDGSTS.E [R0+0x60044], desc[UR22][R10.64], !P4 ;  /* 0x600440000a007fae */ /* 0x0009e8000e1a1016 */
[----:B--2---:R-:W2:Y:S01]  /*42680*/  LDL.LU.64 R12, [R1+0x568] ;  /* 0x00056800010c7983 */ /* 0x004ea20000300a00 */
[----:B------:R-:W-:Y:S02]  /*42690*/  VIADD R252, R5, 0xfffffcea ;  /* 0xfffffcea05fc7836 */ /* 0x000fe40000000000 */
[----:B------:R-:W4:Y:S02]  /*426a0*/  LDC R5, c[0x0][0x3a0] ;  /* 0x0000e800ff057b82 */ /* 0x000f240000000800 */
[----:B----4-:R-:W-:-:S05]  /*426b0*/  IMAD.WIDE R10, R2, 0x4, R8 ;  /* 0x00000004020a7825 */ /* 0x010fca00078e0208 */
[----:B------:R4:W-:Y:S04]  /*426c0*/  STL.64 [R1+0x9e0], R10 ;  /* 0x0009e00a01007387 */ /* 0x0009e80000100a00 */
[----:B------:R4:W-:Y:S04]  /*426d0*/  LDGSTS.E [R0+0x60048], desc[UR22][R10.64], !P5 ;  /* 0x600480000a007fae */ /* 0x0009e8000e9a1016 */
[----:B------:R-:W2:Y:S01]  /*426e0*/  LDL.LU.64 R8, [R1+0x560] ;  /* 0x0005600001087983 */ /* 0x000ea20000300a00 */
[----:B------:R-:W-:Y:S01]  /*426f0*/  ISETP.GE.U32.AND P4, PT, R252, 0x7ffffc6b, PT ;  /* 0x7ffffc6bfc00780c */ /* 0x000fe20003f86070 */
[----:B------:R-:W-:-:S02]  /*42700*/  VIADD R252, R4, 0xfffffce9 ;  /* 0xfffffce904fc7836 */ /* 0x000fc40000000000 */
[----:B------:R-:W4:Y:S02]  /*42710*/  LDC R4, c[0x0][0x3a0] ;  /* 0x0000e800ff047b82 */ /* 0x000f240000000800 */
[----:B----4-:R-:W-:-:S05]  /*42720*/  IMAD.WIDE R10, R2, 0x4, R246 ;  /* 0x00000004020a7825 */ /* 0x010fca00078e02f6 */
[----:B------:R4:W-:Y:S04]  /*42730*/  STL.64 [R1+0x9d8], R10 ;  /* 0x0009d80a01007387 */ /* 0x0009e80000100a00 */
[----:B------:R-:W2:Y:S01]  /*42740*/  LDL.LU.64 R246, [R1+0x550] ;  /* 0x0005500001f67983 */ /* 0x000ea20000300a00 */
[----:B------:R-:W-:Y:S02]  /*42750*/  ISETP.GE.U32.AND P5, PT, R252, 0x7ffffc6a, PT ;  /* 0x7ffffc6afc00780c */ /* 0x000fe40003fa6070 */
[----:B-1----:R-:W-:Y:S01]  /*42760*/  IADD3 R252, PT, PT, R14, -0x318, RZ ;  /* 0xfffffce80efc7810 */ /* 0x002fe20007ffe0ff */
[----:B------:R4:W-:Y:S02]  /*42770*/  LDGSTS.E [R0+0x6004c], desc[UR22][R10.64], !P2 ;  /* 0x6004c0000a007fae */ /* 0x0009e4000d1a1016 */
[----:B----4-:R-:W1:Y:S01]  /*42780*/  LDC R10, c[0x0][0x3a0] ;  /* 0x0000e800ff0a7b82 */ /* 0x010e620000000800 */
[----:B------:R-:W-:-:S05]  /*42790*/  IMAD.WIDE R14, R2, 0x4, R248 ;  /* 0x00000004020e7825 */ /* 0x000fca00078e02f8 */
[----:B------:R3:W-:Y:S04]  /*427a0*/  STL.64 [R1+0x9d0], R14 ;  /* 0x0009d00e01007387 */ /* 0x0007e80000100a00 */
[----:B------:R-:W4:Y:S04]  /*427b0*/  LDL.LU.64 R248, [R1+0x540] ;  /* 0x0005400001f87983 */ /* 0x000f280000300a00 */
[----:B------:R3:W-:Y:S01]  /*427c0*/  LDGSTS.E [R0+0x60050], desc[UR22][R14.64], !P6 ;  /* 0x600500000e007fae */ /* 0x0007e2000f1a1016 */
[----:B------:R-:W-:Y:S01]  /*427d0*/  ISETP.GE.U32.AND P2, PT, R252, 0x7ffffc69, PT ;  /* 0x7ffffc69fc00780c */ /* 0x000fe20003f46070 */
[----:B------:R-:W-:-:S02]  /*427e0*/  VIADD R252, R5, 0xfffffce7 ;  /* 0xfffffce705fc7836 */ /* 0x000fc40000000000 */
[----:B------:R-:W2:Y:S03]  /*427f0*/  LDC R5, c[0x0][0x3a0] ;  /* 0x0000e800ff057b82 */ /* 0x000ea60000000800 */
[----:B------:R-:W-:Y:S01]  /*42800*/  ISETP.GE.U32.AND P6, PT, R252, 0x7ffffc68, PT ;  /* 0x7ffffc68fc00780c */ /* 0x000fe20003fc6070 */
[----:B------:R-:W-:-:S04]  /*42810*/  VIADD R252, R4, 0xfffffce6 ;  /* 0xfffffce604fc7836 */ /* 0x000fc80000000000 */
[----:B------:R-:W2:Y:S01]  /*42820*/  LDC R4, c[0x0][0x3a0] ;  /* 0x0000e800ff047b82 */ /* 0x000ea20000000800 */
[----:B---3--:R-:W-:-:S05]  /*42830*/  IMAD.WIDE R14, R2, 0x4, R6 ;  /* 0x00000004020e7825 */ /* 0x008fca00078e0206 */
[----:B------:R3:W-:Y:S04]  /*42840*/  STL.64 [R1+0x9c8], R14 ;  /* 0x0009c80e01007387 */ /* 0x0007e80000100a00 */
[----:B------:R-:W4:Y:S04]  /*42850*/  LDL.LU.64 R6, [R1+0x538] ;  /* 0x0005380001067983 */ /* 0x000f280000300a00 */
[----:B------:R3:W-:Y:S01]  /*42860*/  LDGSTS.E [R0+0x60054], desc[UR22][R14.64], !P4 ;  /* 0x600540000e007fae */ /* 0x0007e2000e1a1016 */
[----:B------:R-:W-:Y:S02]  /*42870*/  ISETP.GE.U32.AND P4, PT, R252, 0x7ffffc67, PT ;  /* 0x7ffffc67fc00780c */ /* 0x000fe40003f86070 */
[----:B-1----:R-:W-:Y:S01]  /*42880*/  IADD3 R252, PT, PT, R10, -0x31b, RZ ;  /* 0xfffffce50afc7810 */ /* 0x002fe20007ffe0ff */
[----:B---3--:R-:W1:Y:S01]  /*42890*/  LDC R14, c[0x0][0x3a0] ;  /* 0x0000e800ff0e7b82 */ /* 0x008e620000000800 */
[----:B--2---:R-:W-:-:S05]  /*428a0*/  IMAD.WIDE R12, R2, 0x4, R12 ;  /* 0x00000004020c7825 */ /* 0x004fca00078e020c */
[----:B------:R2:W-:Y:S04]  /*428b0*/  STL.64 [R1+0x9c0], R12 ;  /* 0x0009c00c01007387 */ /* 0x0005e80000100a00 */
[----:B------:R2:W-:Y:S04]  /*428c0*/  LDGSTS.E [R0+0x60058], desc[UR22][R12.64], !P5 ;  /* 0x600580000c007fae */ /* 0x0005e8000e9a1016 */
[----:B------:R-:W3:Y:S01]  /*428d0*/  LDL.LU.64 R10, [R1+0x528] ;  /* 0x00052800010a7983 */ /* 0x000ee20000300a00 */
[----:B--2---:R-:W-:-:S05]  /*428e0*/  IMAD.WIDE R12, R2, 0x4, R8 ;  /* 0x00000004020c7825 */ /* 0x004fca00078e0208 */
[----:B------:R2:W-:Y:S04]  /*428f0*/  STL.64 [R1+0x9b8], R12 ;  /* 0x0009b80c01007387 */ /* 0x0005e80000100a00 */
[----:B------:R2:W-:Y:S04]  /*42900*/  LDGSTS.E [R0+0x6005c], desc[UR22][R12.64], !P2 ;  /* 0x6005c0000c007fae */ /* 0x0005e8000d1a1016 */
[----:B------:R-:W3:Y:S01]  /*42910*/  LDL.LU.64 R8, [R1+0x520] ;  /* 0x0005200001087983 */ /* 0x000ee20000300a00 */
[----:B--2---:R-:W-:-:S05]  /*42920*/  IMAD.WIDE R12, R2, 0x4, R246 ;  /* 0x00000004020c7825 */ /* 0x004fca00078e02f6 */
[----:B------:R4:W-:Y:S04]  /*42930*/  STL.64 [R1+0x9b0], R12 ;  /* 0x0009b00c01007387 */ /* 0x0009e80000100a00 */
[----:B------:R-:W2:Y:S04]  /*42940*/  LDL.LU.64 R246, [R1+0x518] ;  /* 0x0005180001f67983 */ /* 0x000ea80000300a00 */
[----:B------:R4:W-:Y:S02]  /*42950*/  LDGSTS.E [R0+0x60060], desc[UR22][R12.64], !P6 ;  /* 0x600600000c007fae */ /* 0x0009e4000f1a1016 */
[----:B----4-:R-:W-:-:S05]  /*42960*/  IMAD.WIDE R12, R2, 0x4, R248 ;  /* 0x00000004020c7825 */ /* 0x010fca00078e02f8 */
[----:B------:R4:W-:Y:S04]  /*42970*/  STL.64 [R1+0x9a8], R12 ;  /* 0x0009a80c01007387 */ /* 0x0009e80000100a00 */
[----:B------:R-:W2:Y:S01]  /*42980*/  LDL.LU.64 R248, [R1+0x510] ;  /* 0x0005100001f87983 */ /* 0x000ea20000300a00 */
[----:B------:R-:W-:Y:S01]  /*42990*/  ISETP.GE.U32.AND P5, PT, R252, 0x7ffffc66, PT ;  /* 0x7ffffc66fc00780c */ /* 0x000fe20003fa6070 */
[----:B------:R-:W-:Y:S02]  /*429a0*/  VIADD R252, R5, 0xfffffce4 ;  /* 0xfffffce405fc7836 */ /* 0x000fe40000000000 */
[----:B------:R-:W4:Y:S01]  /*429b0*/  LDC R5, c[0x0][0x3a0] ;  /* 0x0000e800ff057b82 */ /* 0x000f220000000800 */
[----:B------:R-:W-:Y:S02]  /*429c0*/  LDGSTS.E [R0+0x60064], desc[UR22][R12.64], !P4 ;  /* 0x600640000c007fae */ /* 0x000fe4000e1a1016 */
[----:B------:R-:W-:Y:S01]  /*429d0*/  ISETP.GE.U32.AND P2, PT, R252, 0x7ffffc65, PT ;  /* 0x7ffffc65fc00780c */ /* 0x000fe20003f46070 */
[----:B------:R-:W-:-:S04]  /*429e0*/  VIADD R252, R4, 0xfffffce3 ;  /* 0xfffffce304fc7836 */ /* 0x000fc80000000000 */
[----:B------:R-:W4:Y:S01]  /*429f0*/  LDC R4, c[0x0][0x3a0] ;  /* 0x0000e800ff047b82 */ /* 0x000f220000000800 */
[----:B------:R-:W-:Y:S02]  /*42a00*/  ISETP.GE.U32.AND P6, PT, R252, 0x7ffffc64, PT ;  /* 0x7ffffc64fc00780c */ /* 0x000fe40003fc6070 */
[----:B-1----:R-:W-:-:S04]  /*42a10*/  IADD3 R252, PT, PT, R14, -0x31e, RZ ;  /* 0xfffffce20efc7810 */ /* 0x002fc80007ffe0ff */
[----:B------:R-:W-:Y:S01]  /*42a20*/  ISETP.GE.U32.AND P4, PT, R252, 0x7ffffc63, PT ;  /* 0x7ffffc63fc00780c */ /* 0x000fe20003f86070 */
[----:B------:R-:W-:Y:S02]  /*42a30*/  IMAD.WIDE R14, R2, 0x4, R6 ;  /* 0x00000004020e7825 */ /* 0x000fe400078e0206 */
[----:B------:R-:W1:Y:S03]  /*42a40*/  LDC R6, c[0x0][0x3a0] ;  /* 0x0000e800ff067b82 */ /* 0x000e660000000800 */
[----:B------:R3:W-:Y:S04]  /*42a50*/  STL.64 [R1+0x9a0], R14 ;  /* 0x0009a00e01007387 */ /* 0x0007e80000100a00 */
[----:B----4-:R-:W4:Y:S01]  /*42a60*/  LDL.LU.64 R12, [R1+0x508] ;  /* 0x00050800010c7983 */ /* 0x010f220000300a00 */
[----:B------:R-:W-:-:S02]  /*42a70*/  VIADD R252, R5, 0xfffffce1 ;  /* 0xfffffce105fc7836 */ /* 0x000fc40000000000 */
[----:B------:R-:W2:Y:S01]  /*42a80*/  LDC R5, c[0x0][0x3a0] ;  /* 0x0000e800ff057b82 */ /* 0x000ea20000000800 */
[----:B------:R3:W-:Y:S02]  /*42a90*/  LDGSTS.E [R0+0x60068], desc[UR22][R14.64], !P5 ;  /* 0x600680000e007fae */ /* 0x0007e4000e9a1016 */
[----:B------:R-:W-:Y:S01]  /*42aa0*/  ISETP.GE.U32.AND P5, PT, R252, 0x7ffffc62, PT ;  /* 0x7ffffc62fc00780c */ /* 0x000fe20003fa6070 */
[----:B------:R-:W-:-:S04]  /*42ab0*/  VIADD R252, R4, 0xfffffce0 ;  /* 0xfffffce004fc7836 */ /* 0x000fc80000000000 */
[----:B------:R-:W2:Y:S01]  /*42ac0*/  LDC R4, c[0x0][0x3a0] ;  /* 0x0000e800ff047b82 */ /* 0x000ea20000000800 */
[----:B---3--:R-:W-:-:S05]  /*42ad0*/  IMAD.WIDE R14, R2, 0x4, R10 ;  /* 0x00000004020e7825 */ /* 0x008fca00078e020a */
[----:B------:R2:W-:Y:S04]  /*42ae0*/  STL.64 [R1+0x998], R14 ;  /* 0x0009980e01007387 */ /* 0x0005e80000100a00 */
[----:B------:R-:W3:Y:S04]  /*42af0*/  LDL.LU.64 R10, [R1+0x500] ;  /* 0x00050000010a7983 */ /* 0x000ee80000300a00 */
[----:B------:R2:W-:Y:S01]  /*42b00*/  LDGSTS.E [R0+0x6006c], desc[UR22][R14.64], !P2 ;  /* 0x6006c0000e007fae */ /* 0x0005e2000d1a1016 */
[----:B------:R-:W-:Y:S02]  /*42b10*/  ISETP.GE.U32.AND P2, PT, R252, 0x7ffffc61, PT ;  /* 0x7ffffc61fc00780c */ /* 0x000fe40003f46070 */
[----:B-1----:R-:W-:Y:S01]  /*42b20*/  IADD3 R252, PT, PT, R6, -0x321, RZ ;  /* 0xfffffcdf06fc7810 */ /* 0x002fe20007ffe0ff */
[----:B------:R-:W-:-:S05]  /*42b30*/  IMAD.WIDE R8, R2, 0x4, R8 ;  /* 0x0000000402087825 */ /* 0x000fca00078e0208 */
[----:B------:R1:W-:Y:S04]  /*42b40*/  STL.64 [R1+0x990], R8 ;  /* 0x0009900801007387 */ /* 0x0003e80000100a00 */
[----:B------:R-:W3:Y:S04]  /*42b50*/  LDL.LU.64 R6, [R1+0x4f0] ;  /* 0x0004f00001067983 */ /* 0x000ee80000300a00 */
[----:B------:R1:W-:Y:S01]  /*42b60*/  LDGSTS.E [R0+0x60070], desc[UR22][R8.64], !P6 ;  /* 0x6007000008007fae */ /* 0x0003e2000f1a1016 */
[----:B--2---:R-:W-:-:S05]  /*42b70*/  IMAD.WIDE R14, R2, 0x4, R246 ;  /* 0x00000004020e7825 */ /* 0x004fca00078e02f6 */
[----:B------:R2:W-:Y:S01]  /*42b80*/  STL.64 [R1+0x988], R14 ;  /* 0x0009880e01007387 */ /* 0x0005e20000100a00 */
[----:B-1----:R-:W1:Y:S03]  /*42b90*/  LDC R8, c[0x0][0x3a0] ;  /* 0x0000e800ff087b82 */ /* 0x002e660000000800 */
[----:B------:R-:W3:Y:S04]  /*42ba0*/  LDL.LU.64 R246, [R1+0x4e0] ;  /* 0x0004e00001f67983 */ /* 0x000ee80000300a00 */
[----:B------:R2:W-:Y:S02]  /*42bb0*/  LDGSTS.E [R0+0x60074], desc[UR22][R14.64], !P4 ;  /* 0x600740000e007fae */ /* 0x0005e4000e1a1016 */
[----:B--2---:R-:W-:-:S05]  /*42bc0*/  IMAD.WIDE R14, R2, 0x4, R248 ;  /* 0x00000004020e7825 */ /* 0x004fca00078e02f8 */
[----:B------:R2:W-:Y:S04]  /*42bd0*/  STL.64 [R1+0x980], R14 ;  /* 0x0009800e01007387 */ /* 0x0005e80000100a00 */
[----:B------:R-:W3:Y:S01]  /*42be0*/  LDL.LU.64 R248, [R1+0x4d8] ;  /* 0x0004d80001f87983 */ /* 0x000ee20000300a00 */
[----:B------:R-:W-:Y:S01]  /*42bf0*/  ISETP.GE.U32.AND P6, PT, R252, 0x7ffffc60, PT ;  /* 0x7ffffc60fc00780c */ /* 0x000fe20003fc6070 */
[----:B------:R-:W-:Y:S02]  /*42c00*/  VIADD R252, R5, 0xfffffcde ;  /* 0xfffffcde05fc7836 */ /* 0x000fe40000000000 */
[----:B------:R-:W4:Y:S01]  /*42c10*/  LDC R5, c[0x0][0x3a0] ;  /* 0x0000e800ff057b82 */ /* 0x000f220000000800 */
[----:B------:R2:W-:Y:S02]  /*42c20*/  LDGSTS.E [R0+0x60078], desc[UR22][R14.64], !P5 ;  /* 0x600780000e007fae */ /* 0x0005e4000e9a1016 */
[----:B------:R-:W-:Y:S01]  /*42c30*/  ISETP.GE.U32.AND P4, PT, R252, 0x7ffffc5f, PT ;  /* 0x7ffffc5ffc00780c */ /* 0x000fe20003f86070 */
[----:B------:R-:W-:-:S04]  /*42c40*/  VIADD R252, R4, 0xfffffcdd ;  /* 0xfffffcdd04fc7836 */ /* 0x000fc80000000000 */
[----:B------:R-:W3:Y:S01]  /*42c50*/  LDC R4, c[0x0][0x3a0] ;  /* 0x0000e800ff047b82 */ /* 0x000ee20000000800 */
[----:B------:R-:W-:Y:S02]  /*42c60*/  ISETP.GE.U32.AND P5, PT, R252, 0x7ffffc5e, PT ;  /* 0x7ffffc5efc00780c */ /* 0x000fe40003fa6070 */
[----:B-1----:R-:W-:-:S05]  /*42c70*/  IADD3 R252, PT, PT, R8, -0x324, RZ ;  /* 0xfffffcdc08fc7810 */ /* 0x002fca0007ffe0ff */
[----:B--2---:R-:W1:Y:S01]  /*42c80*/  LDC R14, c[0x0][0x3a0] ;  /* 0x0000e800ff0e7b82 */ /* 0x004e620000000800 */
[----:B----4-:R-:W-:-:S05]  /*42c90*/  IMAD.WIDE R12, R2, 0x4, R12 ;  /* 0x00000004020c7825 */ /* 0x010fca00078e020c */
[----:B------:R2:W-:Y:S04]  /*42ca0*/  STL.64 [R1+0x978], R12 ;  /* 0x0009780c01007387 */ /* 0x0005e80000100a00 */
[----:B------:R-:W4:Y:S04]  /*42cb0*/  LDL.LU.64 R8, [R1+0x4c8] ;  /* 0x0004c80001087983 */ /* 0x000f280000300a00 */
[----:B------:R-:W-:Y:S01]  /*42cc0*/  LDGSTS.E [R0+0x6007c], desc[UR22][R12.64], !P2 ;  /* 0x6007c0000c007fae */ /* 0x000fe2000d1a1016 */
[----:B------:R-:W-:Y:S01]  /*42cd0*/  ISETP.GE.U32.AND P2, PT, R252, 0x7ffffc5d, PT ;  /* 0x7ffffc5dfc00780c */ /* 0x000fe20003f46070 */
[----:B------:R-:W-:-:S02]  /*42ce0*/  VIADD R252, R5, 0xfffffcdb ;  /* 0xfffffcdb05fc7836 */ /* 0x000fc40000000000 */
[----:B------:R-:W1:Y:S01]  /*42cf0*/  LDC R5, c[0x0][0x3a0] ;  /* 0x0000e800ff057b82 */ /* 0x000e620000000800 */
[----:B---3--:R-:W-:-:S05]  /*42d00*/  IMAD.WIDE R10, R2, 0x4, R10 ;  /* 0x00000004020a7825 */ /* 0x008fca00078e020a */
[----:B------:R3:W-:Y:S04]  /*42d10*/  STL.64 [R1+0x970], R10 ;  /* 0x0009700a01007387 */ /* 0x0007e80000100a00 */
[----:B------:R3:W-:Y:S04]  /*42d20*/  LDGSTS.E [R0+0x60080], desc[UR22][R10.64], !P6 ;  /* 0x600800000a007fae */ /* 0x0007e8000f1a1016 */
[----:B--2---:R-:W2:Y:S01]  /*42d30*/  LDL.LU.64 R12, [R1+0x4c0] ;  /* 0x0004c000010c7983 */ /* 0x004ea20000300a00 */
[----:B---3--:R-:W-:-:S05]  /*42d40*/  IMAD.WIDE R10, R2, 0x4, R6 ;  /* 0x00000004020a7825 */ /* 0x008fca00078e0206 */
[----:B------:R3:W-:Y:S04]  /*42d50*/  STL.64 [R1+0x968], R10 ;  /* 0x0009680a01007387 */ /* 0x0007e80000100a00 */
[----:B------:R3:W-:Y:S04]  /*42d60*/  LDGSTS.E [R0+0x60084], desc[UR22][R10.64], !P4 ;  /* 0x600840000a007fae */ /* 0x0007e8000e1a1016 */
[----:B------:R-:W2:Y:S01]  /*42d70*/  LDL.LU.64 R6, [R1+0x4b8] ;  /* 0x0004b80001067983 */ /* 0x000ea20000300a00 */
[----:B------:R-:W-:Y:S01]  /*42d80*/  ISETP.GE.U32.AND P6, PT, R252, 0x7ffffc5c, PT ;  /* 0x7ffffc5cfc00780c */ /* 0x000fe20003fc6070 */
[----:B------:R-:W-:-:S02]  /*42d90*/  VIADD R252, R4, 0xfffffcda ;  /* 0xfffffcda04fc7836 */ /* 0x000fc40000000000 */
[----:B------:R-:W3:Y:S02]  /*42da0*/  LDC R4, c[0x0][0x3a0] ;  /* 0x0000e800ff047b82 */ /* 0x000ee40000000800 */
[----:B---3--:R-:W-:-:S05]  /*42db0*/  IMAD.WIDE R10, R2, 0x4, R246 ;  /* 0x00000004020a7825 */ /* 0x008fca00078e02f6 */
[----:B------:R3:W-:Y:S04]  /*42dc0*/  STL.64 [R1+0x960], R10 ;  /* 0x0009600a01007387 */ /* 0x0007e80000100a00 */
[----:B------:R-:W2:Y:S01]  /*42dd0*/  LDL.LU.64 R246, [R1+0x4b0] ;  /* 0x0004b00001f67983 */ /* 0x000ea20000300a00 */
[----:B------:R-:W-:Y:S02]  /*42de0*/  ISETP.GE.U32.AND P4, PT, R252, 0x7ffffc5b, PT ;  /* 0x7ffffc5bfc00780c */ /* 0x000fe40003f86070 */
[----:B-1----:R-:W-:Y:S01]  /*42df0*/  IADD3 R252, PT, PT, R14, -0x327, RZ ;  /* 0xfffffcd90efc7810 */ /* 0x002fe20007ffe0ff */
[----:B------:R3:W-:Y:S02]  /*42e00*/  LDGSTS.E [R0+0x60088], desc[UR22][R10.64], !P5 ;  /* 0x600880000a007fae */ /* 0x0007e4000e9a1016 */
[----:B---3--:R-:W1:Y:S01]  /*42e10*/  LDC R10, c[0x0][0x3a0] ;  /* 0x0000e800ff0a7b82 */ /* 0x008e620000000800 */
[----:B------:R-:W-:-:S05]  /*42e20*/  IMAD.WIDE R14, R2, 0x4, R248 ;  /* 0x00000004020e7825 */ /* 0x000fca00078e02f8 */
[----:B------:R4:W-:Y:S04]  /*42e30*/  STL.64 [R1+0x958], R14 ;  /* 0x0009580e01007387 */ /* 0x0009e80000100a00 */
[----:B------:R-:W3:Y:S04]  /*42e40*/  LDL.LU.64 R248, [R1+0x4a8] ;  /* 0x0004a80001f87983 */ /* 0x000ee80000300a00 */
[----:B------:R4:W-:Y:S01]  /*42e50*/  LDGSTS.E [R0+0x6008c], desc[UR22][R14.64], !P2 ;  /* 0x6008c0000e007fae */ /* 0x0009e2000d1a1016 */
[----:B------:R-:W-:Y:S01]  /*42e60*/  ISETP.GE.U32.AND P5, PT, R252, 0x7ffffc5a, PT ;  /* 0x7ffffc5afc00780c */ /* 0x000fe20003fa6070 */
[----:B------:R-:W-:-:S02]  /*42e70*/  VIADD R252, R5, 0xfffffcd8 ;  /* 0xfffffcd805fc7836 */ /* 0x000fc40000000000 */
[----:B------:R-:W2:Y:S03]  /*42e80*/  LDC R5, c[0x0][0x3a0] ;  /* 0x0000e800ff057b82 */ /* 0x000ea60000000800 */
[----:B------:R-:W-:Y:S01]  /*42e90*/  ISETP.GE.U32.AND P2, PT, R252, 0x7ffffc59, PT ;  /* 0x7ffffc59fc00780c */ /* 0x000fe20003f46070 */
[----:B------:R-:W-:-:S04]  /*42ea0*/  VIADD R252, R4, 0xfffffcd7 ;  /* 0xfffffcd704fc7836 */ /* 0x000fc80000000000 */
[----:B------:R-:W2:Y:S01]  /*42eb0*/  LDC R4, c[0x0][0x3a0] ;  /* 0x0000e800ff047b82 */ /* 0x000ea20000000800 */
[----:B----4-:R-:W-:-:S05]  /*42ec0*/  IMAD.WIDE R14, R2, 0x4, R8 ;  /* 0x00000004020e7825 */ /* 0x010fca00078e0208 */
[----:B------:R4:W-:Y:S04]  /*42ed0*/  STL.64 [R1+0x950], R14 ;  /* 0x0009500e01007387 */ /* 0x0009e80000100a00 */
[----:B------:R-:W3:Y:S04]  /*42ee0*/  LDL.LU.64 R8, [R1+0x460] ;  /* 0x0004600001087983 */ /* 0x000ee80000300a00 */
[----:B------:R4:W-:Y:S01]  /*42ef0*/  LDGSTS.E [R0+0x60090], desc[UR22][R14.64], !P6 ;  /* 0x600900000e007fae */ /* 0x0009e2000f1a1016 */
[----:B------:R-:W-:Y:S02]  /*42f00*/  ISETP.GE.U32.AND P6, PT, R252, 0x7ffffc58, PT ;  /* 0x7ffffc58fc00780c */ /* 0x000fe40003fc6070 */
[----:B-1----:R-:W-:Y:S01]  /*42f10*/  IADD3 R252, PT, PT, R10, -0x32a, RZ ;  /* 0xfffffcd60afc7810 */ /* 0x002fe20007ffe0ff */
[----:B----4-:R-:W1:Y:S01]  /*42f20*/  LDC R14, c[0x0][0x3a0] ;  /* 0x0000e800ff0e7b82 */ /* 0x010e620000000800 */
[----:B--2---:R-:W-:-:S05]  /*42f30*/  IMAD.WIDE R12, R2, 0x4, R12 ;  /* 0x00000004020c7825 */ /* 0x004fca00078e020c */
[----:B------:R2:W-:Y:S04]  /*42f40*/  STL.64 [R1+0x948], R12 ;  /* 0x0009480c01007387 */ /* 0x0005e80000100a00 */
[----:B------:R2:W-:Y:S04]  /*42f50*/  LDGSTS.E [R0+0x60094], desc[UR22][R12.64], !P4 ;  /* 0x600940000c007fae */ /* 0x0005e8000e1a1016 */
[----:B------:R-:W4:Y:S01]  /*42f60*/  LDL.LU.64 R10, [R1+0x450] ;  /* 0x00045000010a7983 */ /* 0x000f220000300a00 */
[----:B--2---:R-:W-:-:S05]  /*42f70*/  IMAD.WIDE R12, R2, 0x4, R6 ;  /* 0x00000004020c7825 */ /* 0x004fca00078e0206 */
[----:B------:R2:W-:Y:S04]  /*42f80*/  STL.64 [R1+0x940], R12 ;  /* 0x0009400c01007387 */ /* 0x0005e80000100a00 */
[----:B------:R2:W-:Y:S04]  /*42f90*/  LDGSTS.E [R0+0x60098], desc[UR22][R12.64], !P5 ;  /* 0x600980000c007fae */ /* 0x0005e8000e9a1016 */
[----:B------:R-:W4:Y:S01]  /*42fa0*/  LDL.LU.64 R6, [R1+0x440] ;  /* 0x0004400001067983 */ /* 0x000f220000300a00 */
[----:B--2---:R-:W-:-:S05]  /*42fb0*/  IMAD.WIDE R12, R2, 0x4, R246 ;  /* 0x00000004020c7825 */ /* 0x004fca00078e02f6 */
[----:B------:R3:W-:Y:S04]  /*42fc0*/  STL.64 [R1+0x938], R12 ;  /* 0x0009380c01007387 */ /* 0x0007e80000100a00 */
[----:B------:R-:W2:Y:S04]  /*42fd0*/  LDL.LU.64 R246, [R1+0x430] ;  /* 0x0004300001f67983 */ /* 0x000ea80000300a00 */
[----:B------:R3:W-:Y:S02]  /*42fe0*/  LDGSTS.E [R0+0x6009c], desc[UR22][R12.64], !P2 ;  /* 0x6009c0000c007fae */ /* 0x0007e4000d1a1016 */
[----:B---3--:R-:W-:-:S05]  /*42ff0*/  IMAD.WIDE R12, R2, 0x4, R248 ;  /* 0x00000004020c7825 */ /* 0x008fca00078e02f8 */
[----:B------:R3:W-:Y:S04]  /*43000*/  STL.64 [R1+0x930], R12 ;  /* 0x0009300c01007387 */ /* 0x0007e80000100a00 */
[----:B------:R-:W2:Y:S01]  /*43010*/  LDL.LU.64 R248, [R1+0x428] ;  /* 0x0004280001f87983 */ /* 0x000ea20000300a00 */
[----:B------:R-:W-:Y:S01]  /*43020*/  ISETP.GE.U32.AND P4, PT, R252, 0x7ffffc57, PT ;  /* 0x7ffffc57fc00780c */ /* 0x000fe20003f86070 */
[----:B------:R-:W-:Y:S02]  /*43030*/  VIADD R252, R5, 0xfffffcd5 ;  /* 0xfffffcd505fc7836 */ /* 0x000fe40000000000 */
[----:B------:R-:W3:Y:S01]  /*43040*/  LDC R5, c[0x0][0x3a0] ;  /* 0x0000e800ff057b82 */ /* 0x000ee20000000800 */
[----:B------:R-:W-:Y:S02]  /*43050*/  LDGSTS.E [R0+0x600a0], desc[UR22][R12.64], !P6 ;  /* 0x600a00000c007fae */ /* 0x000fe4000f1a1016 */
[----:B------:R-:W-:Y:S01]  /*43060*/  ISETP.GE.U32.AND P5, PT, R252, 0x7ffffc56, PT ;  /* 0x7ffffc56fc00780c */ /* 0x000fe20003fa6070 */
[----:B------:R-:W-:-:S04]  /*43070*/  VIADD R252, R4, 0xfffffcd4 ;  /* 0xfffffcd404fc7836 */ /* 0x000fc80000000000 */
[----:B------:R-:W3:Y:S01]  /*43080*/  LDC R4, c[0x0][0x3a0] ;  /* 0x0000e800ff047b82 */ /* 0x000ee20000000800 */
[----:B------:R-:W-:Y:S02]  /*43090*/  ISETP.GE.U32.AND P2, PT, R252, 0x7ffffc55, PT ;  /* 0x7ffffc55fc00780c */ /* 0x000fe40003f46070 */
[----:B-1----:R-:W-:-:S04]  /*430a0*/  IADD3 R252, PT, PT, R14, -0x32d, RZ ;  /* 0xfffffcd30efc7810 */ /* 0x002fc80007ffe0ff */
[----:B------:R-:W-:Y:S01]  /*430b0*/  ISETP.GE.U32.AND P6, PT, R252, 0x7ffffc54, PT ;  /* 0x7ffffc54fc00780c */ /* 0x000fe20003fc6070 */
[----:B------:R-:W-:Y:S02]  /*430c0*/  IMAD.WIDE R14, R2, 0x4, R8 ;  /* 0x00000004020e7825 */ /* 0x000fe400078e0208 */
[----:B------:R-:W1:Y:S03]  /*430d0*/  LDC R8, c[0x0][0x3a0] ;  /* 0x0000e800ff087b82 */ /* 0x000e660000000800 */
[----:B------:R4:W-:Y:S04]  /*430e0*/  STL.64 [R1+0x928], R14 ;  /* 0x0009280e01007387 */ /* 0x0009e80000100a00 */
[----:B---3--:R-:W3:Y:S01]  /*430f0*/  LDL.LU.64 R12, [R1+0x420] ;  /* 0x00042000010c7983 */ /* 0x008ee20000300a00 */
[----:B------:R-:W-:-:S02]  /*43100*/  VIADD R252, R5, 0xfffffcd2 ;  /* 0xfffffcd205fc7836 */ /* 0x000fc40000000000 */
[----:B------:R-:W2:Y:S01]  /*43110*/  LDC R5, c[0x0][0x3a0] ;  /* 0x0000e800ff057b82 */ /* 0x000ea20000000800 */
[----:B------:R4:W-:Y:S02]  /*43120*/  LDGSTS.E [R0+0x600a4], desc[UR22][R14.64], !P4 ;  /* 0x600a40000e007fae */ /* 0x0009e4000e1a1016 */
[----:B------:R-:W-:Y:S01]  /*43130*/  ISETP.GE.U32.AND P4, PT, R252, 0x7ffffc53, PT ;  /* 0x7ffffc53fc00780c */ /* 0x000fe20003f86070 */
[----:B------:R-:W-:-:S04]  /*43140*/  VIADD R252, R4, 0xfffffcd1 ;  /* 0xfffffcd104fc7836 */ /* 0x000fc80000000000 */
[----:B------:R-:W2:Y:S01]  /*43150*/  LDC R4, c[0x0][0x3a0] ;  /* 0x0000e800ff047b82 */ /* 0x000ea20000000800 */
[----:B----4-:R-:W-:-:S05]  /*43160*/  IMAD.WIDE R14, R2, 0x4, R10 ;  /* 0x00000004020e7825 */ /* 0x010fca00078e020a */
[----:B------:R2:W-:Y:S04]  /*43170*/  STL.64 [R1+0x920], R14 ;  /* 0x0009200e01007387 */ /* 0x0005e80000100a00 */
[----:B------:R-:W4:Y:S04]  /*43180*/  LDL.LU.64 R10, [R1+0x418] ;  /* 0x00041800010a7983 */ /* 0x000f280000300a00 */
[----:B------:R2:W-:Y:S01]  /*43190*/  LDGSTS.E [R0+0x600a8], desc[UR22][R14.64], !P5 ;  /* 0x600a80000e007fae */ /* 0x0005e2000e9a1016 */
[----:B------:R-:W-:Y:S02]  /*431a0*/  ISETP.GE.U32.AND P5, PT, R252, 0x7ffffc52, PT ;  /* 0x7ffffc52fc00780c */ /* 0x000fe40003fa6070 */
[----:B-1----:R-:W-:Y:S01]  /*431b0*/  IADD3 R252, PT, PT, R8, -0x330, RZ ;  /* 0xfffffcd008fc7810 */ /* 0x002fe20007ffe0ff */
[----:B------:R-:W-:-:S05]  /*431c0*/  IMAD.WIDE R6, R2, 0x4, R6 ;  /* 0x0000000402067825 */ /* 0x000fca00078e0206 */
[----:B------:R1:W-:Y:S04]  /*431d0*/  STL.64 [R1+0x918], R6 ;  /* 0x0009180601007387 */ /* 0x0003e80000100a00 */
[----:B------:R-:W4:Y:S04]  /*431e0*/  LDL.LU.64 R8, [R1+0x410] ;  /* 0x0004100001087983 */ /* 0x000f280000300a00 */
[----:B------:R1:W-:Y:S01]  /*431f0*/  LDGSTS.E [R0+0x600ac], desc[UR22][R6.64], !P2 ;  /* 0x600ac00006007fae */ /* 0x0003e2000d1a1016 */
[----:B--2---:R-:W-:-:S05]  /*43200*/  IMAD.WIDE R14, R2, 0x4, R246 ;  /* 0x00000004020e7825 */ /* 0x004fca00078e02f6 */
[----:B------:R2:W-:Y:S01]  /*43210*/  STL.64 [R1+0x910], R14 ;  /* 0x0009100e01007387 */ /* 0x0005e20000100a00 */
[----:B-1----:R-:W1:Y:S03]  /*43220*/  LDC R6, c[0x0][0x3a0] ;  /* 0x0000e800ff067b82 */ /* 0x002e660000000800 */
[----:B------:R-:W4:Y:S04]  /*43230*/  LDL.LU.64 R246, [R1+0x408] ;  /* 0x0004080001f67983 */ /* 0x000f280000300a00 */
[----:B------:R2:W-:Y:S02]  /*43240*/  LDGSTS.E [R0+0x600b0], desc[UR22][R14.64], !P6 ;  /* 0x600b00000e007fae */ /* 0x0005e4000f1a1016 */
[----:B--2---:R-:W-:-:S05]  /*43250*/  IMAD.WIDE R14, R2, 0x4, R248 ;  /* 0x00000004020e7825 */ /* 0x004fca00078e02f8 */
[----:B------:R2:W-:Y:S04]  /*43260*/  STL.64 [R1+0x908], R14 ;  /* 0x0009080e01007387 */ /* 0x0005e80000100a00 */
[----:B------:R-:W4:Y:S01]  /*43270*/  LDL.LU.64 R248, [R1+0x400] ;  /* 0x0004000001f87983 */ /* 0x000f220000300a00 */
[----:B------:R-:W-:Y:S01]  /*43280*/  ISETP.GE.U32.AND P2, PT, R252, 0x7ffffc51, PT ;  /* 0x7ffffc51fc00780c */ /* 0x000fe20003f46070 */
[----:B------:R-:W-:Y:S02]  /*43290*/  VIADD R252, R5, 0xfffffccf ;  /* 0xfffffccf05fc7836 */ /* 0x000fe40000000000 */
[----:B------:R-:W3:Y:S01]  /*432a0*/  LDC R5, c[0x0][0x3a0] ;  /* 0x0000e800ff057b82 */ /* 0x000ee20000000800 */
[----:B------:R2:W-:Y:S02]  /*432b0*/  LDGSTS.E [R0+0x600b4], desc[UR22][R14.64], !P4 ;  /* 0x600b40000e007fae */ /* 0x0005e4000e1a1016 */
[----:B------:R-:W-:Y:S01]  /*432c0*/  ISETP.GE.U32.AND P6, PT, R252, 0x7ffffc50, PT ;  /* 0x7ffffc50fc00780c */ /* 0x000fe20003fc6070 */
[----:B------:R-:W-:-:S04]  /*432d0*/  VIADD R252, R4, 0xfffffcce ;  /* 0xfffffcce04fc7836 */ /* 0x000fc80000000000 */
[----:B------:R-:W4:Y:S01]  /*432e0*/  LDC R4, c[0x0][0x3a0] ;  /* 0x0000e800ff047b82 */ /* 0x000f220000000800 */
[----:B------:R-:W-:Y:S02]  /*432f0*/  ISETP.GE.U32.AND P4, PT, R252, 0x7ffffc4f, PT ;  /* 0x7ffffc4ffc00780c */ /* 0x000fe40003f86070 */
[----:B-1----:R-:W-:-:S05]  /*43300*/  IADD3 R252, PT, PT, R6, -0x333, RZ ;  /* 0xfffffccd06fc7810 */ /* 0x002fca0007ffe0ff */
[----:B--2---:R-:W1:Y:S01]  /*43310*/  LDC R14, c[0x0][0x3a0] ;  /* 0x0000e800ff0e7b82 */ /* 0x004e620000000800 */
[----:B---3--:R-:W-:-:S05]  /*43320*/  IMAD.WIDE R12, R2, 0x4, R12 ;  /* 0x00000004020c7825 */ /* 0x008fca00078e020c */
[----:B------:R2:W-:Y:S04]  /*43330*/  STL.64 [R1+0x900], R12 ;  /* 0x0009000c01007387 */ /* 0x0005e80000100a00 */
[----:B------:R-:W3:Y:S04]  /*43340*/  LDL.LU.64 R6, [R1+0x3f0] ;  /* 0x0003f00001067983 */ /* 0x000ee80000300a00 */
[----:B------:R-:W-:Y:S01]  /*43350*/  LDGSTS.E [R0+0x600b8], desc[UR22][R12.64], !P5 ;  /* 0x600b80000c007fae */ /* 0x000fe2000e9a1016 */
[----:B------:R-:W-:Y:S01]  /*43360*/  ISETP.GE.U32.AND P5, PT, R252, 0x7ffffc4e, PT ;  /* 0x7ffffc4efc00780c */ /* 0x000fe20003fa6070 */
[----:B------:R-:W-:-:S02]  /*43370*/  VIADD R252, R5, 0xfffffccc ;  /* 0xfffffccc05fc7836 */ /* 0x000fc40000000000 */
[----:B------:R-:W1:Y:S01]  /*43380*/  LDC R5, c[0x0][0x3a0] ;  /* 0x0000e800ff057b82 */ /* 0x000e620000000800 */
[----:B----4-:R-:W-:-:S05]  /*43390*/  IMAD.WIDE R10, R2, 0x4, R10 ;  /* 0x00000004020a7825 */ /* 0x010fca00078e020a */
[----:B------:R4:W-:Y:S04]  /*433a0*/  STL.64 [R1+0x8f8], R10 ;  /* 0x0008f80a01007387 */ /* 0x0009e80000100a00 */
[----:B------:R4:W-:Y:S04]  /*433b0*/  LDGSTS.E [R0+0x600bc], desc[UR22][R10.64], !P2 ;  /* 0x600bc0000a007fae */ /* 0x0009e8000d1a1016 */
[----:B--2---:R-:W2:Y:S01]  /*433c0*/  LDL.LU.64 R12, [R1+0x3e8] ;  /* 0x0003e800010c7983 */ /* 0x004ea20000300a00 */
        /* <DEDUP_REMOVED lines=61> */
[----:B------:R-:W1:Y:S01]  /*437a0*/  LDC R5, c[0x0][0x3a0] ;  /* 0x0000e800ff057b82 */ /* 0x000e620000000800 */
        /* <DEDUP_REMOVED lines=146> */
[----:B--2---:R-:W2:Y:S04]  /*440d0*/  LDL.LU.64 R12, [R1+0x2b0] ;  /* 0x0002b000010c7983 */ /* 0x004ea80000300a00 */
[----:B------:R-:W-:Y:S01]  /*440e0*/  LDGSTS.E [R0+0x60134], desc[UR22][R10.64], !P4 ;  /* 0x601340000a007fae */ /* 0x000fe2000e1a1016 */
[----:B------:R-:W-:-:S05]  /*440f0*/  IMAD.WIDE R8, R2, 0x4, R8 ;  /* 0x0000000402087825 */ /* 0x000fca00078e0208 */
[----:B------:R1:W-:Y:S04]  /*44100*/  STL.64 [R1+0x2f0], R8 ;  /* 0x0002f00801007387 */ /* 0x0003e80000100a00 */
[----:B------:R1:W-:Y:S04]  /*44110*/  LDGSTS.E [R0+0x60138], desc[UR22][R8.64], !P5 ;  /* 0x6013800008007fae */ /* 0x0003e8000e9a1016 */
[----:B----4-:R-:W4:Y:S01]  /*44120*/  LDL.LU.64 R10, [R1+0x2a0] ;  /* 0x0002a000010a7983 */ /* 0x010f220000300a00 */
[----:B------:R-:W-:Y:S01]  /*44130*/  ISETP.GE.U32.AND P4, PT, R252, 0x7ffffc2f, PT ;  /* 0x7ffffc2ffc00780c */ /* 0x000fe20003f86070 */
[----:B------:R-:W-:-:S02]  /*44140*/  VIADD R252, R4, 0xfffffcad ;  /* 0xfffffcad04fc7836 */ /* 0x000fc40000000000 */
[----:B------:R-:W3:Y:S01]  /*44150*/  LDC R4, c[0x0][0x3a0] ;  /* 0x0000e800ff047b82 */ /* 0x000ee20000000800 */
[----:B-1----:R-:W-:-:S05]  /*44160*/  IMAD.WIDE R8, R2, 0x4, R246 ;  /* 0x0000000402087825 */ /* 0x002fca00078e02f6 */
[----:B------:R1:W-:Y:S04]  /*44170*/  STL.64 [R1+0x308], R8 ;  /* 0x0003080801007387 */ /* 0x0003e80000100a00 */
[----:B------:R-:W4:Y:S01]  /*44180*/  LDL.LU.64 R246, [R1+0x290] ;  /* 0x0002900001f67983 */ /* 0x000f220000300a00 */
[----:B------:R-:W-:Y:S02]  /*44190*/  ISETP.GE.U32.AND P5, PT, R252, 0x7ffffc2e, PT ;  /* 0x7ffffc2efc00780c */ /* 0x000fe40003fa6070 */
[----:B------:R-:W-:Y:S01]  /*441a0*/  IADD3 R252, PT, PT, R14, -0x354, RZ ;  /* 0xfffffcac0efc7810 */ /* 0x000fe20007ffe0ff */
[----:B------:R1:W-:Y:S02]  /*441b0*/  LDGSTS.E [R0+0x6013c], desc[UR22][R8.64], !P2 ;  /* 0x6013c00008007fae */ /* 0x0003e4000d1a1016 */
[----:B-1----:R-:W1:Y:S01]  /*441c0*/  LDC R8, c[0x0][0x3a0] ;  /* 0x0000e800ff087b82 */ /* 0x002e620000000800 */
        /* <DEDUP_REMOVED lines=8> */
[----:B---3--:R-:W-:-:S04]  /*44250*/  VIADD R252, R4, 0xfffffcaa ;  /* 0xfffffcaa04fc7836 */ /* 0x008fc80000000000 */
[----:B------:R-:W3:Y:S01]  /*44260*/  LDC R4, c[0x0][0x3a0] ;  /* 0x0000e800ff047b82 */ /* 0x000ee20000000800 */
[----:B-1----:R-:W-:-:S05]  /*44270*/  IMAD.WIDE R14, R2, 0x4, R6 ;  /* 0x00000004020e7825 */ /* 0x002fca00078e0206 */
[----:B------:R1:W-:Y:S04]  /*44280*/  STL.64 [R1+0x328], R14 ;  /* 0x0003280e01007387 */ /* 0x0003e80000100a00 */
[----:B------:R-:W3:Y:S04]  /*44290*/  LDL.LU.64 R6, [R1+0x278] ;  /* 0x0002780001067983 */ /* 0x000ee80000300a00 */
[----:B------:R1:W-:Y:S01]  /*442a0*/  LDGSTS.E [R0+0x60144], desc[UR22][R14.64], !P4 ;  /* 0x601440000e007fae */ /* 0x0003e2000e1a1016 */
[----:B------:R-:W-:Y:S02]  /*442b0*/  ISETP.GE.U32.AND P4, PT, R252, 0x7ffffc2b, PT ;  /* 0x7ffffc2bfc00780c */ /* 0x000fe40003f86070 */
[----:B------:R-:W-:Y:S01]  /*442c0*/  IADD3 R252, PT, PT, R8, -0x357, RZ ;  /* 0xfffffca908fc7810 */ /* 0x000fe20007ffe0ff */
[----:B-1----:R-:W1:Y:S01]  /*442d0*/  LDC R14, c[0x0][0x3a0] ;  /* 0x0000e800ff0e7b82 */ /* 0x002e620000000800 */
[----:B--2---:R-:W-:-:S05]  /*442e0*/  IMAD.WIDE R12, R2, 0x4, R12 ;  /* 0x00000004020c7825 */ /* 0x004fca00078e020c */
[----:B------:R4:W-:Y:S04]  /*442f0*/  STL.64 [R1+0x338], R12 ;  /* 0x0003380c01007387 */ /* 0x0009e80000100a00 */
[----:B------:R4:W-:Y:S04]  /*44300*/  LDGSTS.E [R0+0x60148], desc[UR22][R12.64], !P5 ;  /* 0x601480000c007fae */ /* 0x0009e8000e9a1016 */
[----:B------:R-:W2:Y:S01]  /*44310*/  LDL.LU.64 R8, [R1+0x270] ;  /* 0x0002700001087983 */ /* 0x000ea20000300a00 */
[----:B----4-:R-:W-:-:S05]  /*44320*/  IMAD.WIDE R12, R2, 0x4, R10 ;  /* 0x00000004020c7825 */ /* 0x010fca00078e020a */
[----:B------:R4:W-:Y:S04]  /*44330*/  STL.64 [R1+0x350], R12 ;  /* 0x0003500c01007387 */ /* 0x0009e80000100a00 */
[----:B------:R4:W-:Y:S04]  /*44340*/  LDGSTS.E [R0+0x6014c], desc[UR22][R12.64], !P2 ;  /* 0x6014c0000c007fae */ /* 0x0009e8000d1a1016 */
[----:B------:R-:W2:Y:S01]  /*44350*/  LDL.LU.64 R10, [R1+0x268] ;  /* 0x00026800010a7983 */ /* 0x000ea20000300a00 */
[----:B----4-:R-:W-:-:S05]  /*44360*/  IMAD.WIDE R12, R2, 0x4, R246 ;  /* 0x00000004020c7825 */ /* 0x010fca00078e02f6 */
        /* <DEDUP_REMOVED lines=11> */
[----:B---3--:R-:W-:-:S04]  /*44420*/  VIADD R252, R4, 0xfffffca7 ;  /* 0xfffffca704fc7836 */ /* 0x008fc80000000000 */
[----:B------:R-:W3:Y:S01]  /*44430*/  LDC R4, c[0x0][0x3a0] ;  /* 0x0000e800ff047b82 */ /* 0x000ee20000000800 */
        /* <DEDUP_REMOVED lines=11> */
[----:B---3--:R-:W-:-:S04]  /*444f0*/  VIADD R252, R4, 0xfffffca4 ;  /* 0xfffffca404fc7836 */ /* 0x008fc80000000000 */
[----:B------:R-:W3:Y:S01]  /*44500*/  LDC R4, c[0x0][0x3a0] ;  /* 0x0000e800ff047b82 */ /* 0x000ee20000000800 */
[----:B--2---:R-:W-:-:S05]  /*44510*/  IMAD.WIDE R14, R2, 0x4, R8 ;  /* 0x00000004020e7825 */ /* 0x004fca00078e0208 */
        /* <DEDUP_REMOVED lines=19> */
[----:B------:R-:W4:Y:S01]  /*44650*/  LDC R5, c[0x0][0x3a0] ;  /* 0x0000e800ff057b82 */ /* 0x000f220000000800 */
[----:B------:R2:W-:Y:S02]  /*44660*/  LDGSTS.E [R0+0x60168], desc[UR22][R14.64], !P5 ;  /* 0x601680000e007fae */ /* 0x0005e4000e9a1016 */
[----:B------:R-:W-:Y:S01]  /*44670*/  ISETP.GE.U32.AND P4, PT, R252, 0x7ffffc23, PT ;  /* 0x7ffffc23fc00780c */ /* 0x000fe20003f86070 */
[----:B---3--:R-:W-:-:S04]  /*44680*/  VIADD R252, R4, 0xfffffca1 ;  /* 0xfffffca104fc7836 */ /* 0x008fc80000000000 */
        /* <DEDUP_REMOVED lines=11> */
[----:B------:R-:W-:-:S05]  /*44740*/  IMAD.WIDE R8, R2, 0x4, R8 ;  /* 0x0000000402087825 */ /* 0x000fca00078e0208 */
[----:B------:R1:W-:Y:S04]  /*44750*/  STL.64 [R1+0x400], R8 ;  /* 0x0004000801007387 */ /* 0x0003e80000100a00 */
[----:B--2---:R-:W2:Y:S04]  /*44760*/  LDL.LU.64 R12, [R1+0x200] ;  /* 0x00020000010c7983 */ /* 0x004ea80000300a00 */
[----:B------:R-:W-:Y:S01]  /*44770*/  LDGSTS.E [R0+0x60170], desc[UR22][R8.64], !P6 ;  /* 0x6017000008007fae */ /* 0x000fe2000f1a1016 */
[----:B------:R-:W-:Y:S01]  /*44780*/  ISETP.GE.U32.AND P6, PT, R252, 0x7ffffc20, PT ;  /* 0x7ffffc20fc00780c */ /* 0x000fe20003fc6070 */
[----:B------:R-:W-:-:S05]  /*44790*/  IMAD.WIDE R6, R2, 0x4, R6 ;  /* 0x0000000402067825 */ /* 0x000fca00078e0206 */
[----:B------:R3:W-:Y:S04]  /*447a0*/  STL.64 [R1+0x418], R6 ;  /* 0x0004180601007387 */ /* 0x0007e80000100a00 */
[----:B------:R3:W-:Y:S04]  /*447b0*/  LDGSTS.E [R0+0x60174], desc[UR22][R6.64], !P4 ;  /* 0x6017400006007fae */ /* 0x0007e8000e1a1016 */
[----:B-1----:R-:W2:Y:S01]  /*447c0*/  LDL.LU.64 R8, [R1+0x1f8] ;  /* 0x0001f80001087983 */ /* 0x002ea20000300a00 */
[----:B---3--:R-:W-:Y:S02]  /*447d0*/  VIADD R252, R4, 0xfffffc9e ;  /* 0xfffffc9e04fc7836 */ /* 0x008fe40000000000 */
[----:B------:R-:W1:Y:S01]  /*447e0*/  LDC R4, c[0x0][0x3a0] ;  /* 0x0000e800ff047b82 */ /* 0x000e620000000800 */
[----:B------:R-:W-:-:S05]  /*447f0*/  IMAD.WIDE R6, R2, 0x4, R246 ;  /* 0x0000000402067825 */ /* 0x000fca00078e02f6 */
[----:B------:R3:W-:Y:S04]  /*44800*/  STL.64 [R1+0x428], R6 ;  /* 0x0004280601007387 */ /* 0x0007e80000100a00 */
[----:B------:R-:W2:Y:S01]  /*44810*/  LDL.LU.64 R246, [R1+0x1e8] ;  /* 0x0001e80001f67983 */ /* 0x000ea20000300a00 */
[----:B------:R-:W-:Y:S02]  /*44820*/  ISETP.GE.U32.AND P4, PT, R252, 0x7ffffc1f, PT ;  /* 0x7ffffc1ffc00780c */ /* 0x000fe40003f86070 */
[----:B------:R-:W-:Y:S01]  /*44830*/  IADD3 R252, PT, PT, R14, -0x363, RZ ;  /* 0xfffffc9d0efc7810 */ /* 0x000fe20007ffe0ff */
[----:B------:R3:W-:Y:S02]  /*44840*/  LDGSTS.E [R0+0x60178], desc[UR22][R6.64], !P5 ;  /* 0x6017800006007fae */ /* 0x0007e4000e9a1016 */
[----:B---3--:R-:W3:Y:S01]  /*44850*/  LDC R6, c[0x0][0x3a0] ;  /* 0x0000e800ff067b82 */ /* 0x008ee20000000800 */
[----:B------:R-:W-:-:S05]  /*44860*/  IMAD.WIDE R14, R2, 0x4, R248 ;  /* 0x00000004020e7825 */ /* 0x000fca00078e02f8 */
[----:B------:R4:W-:Y:S04]  /*44870*/  STL.64 [R1+0x438], R14 ;  /* 0x0004380e01007387 */ /* 0x0009e80000100a00 */
[----:B------:R-:W2:Y:S04]  /*44880*/  LDL.LU.64 R248, [R1+0x1e0] ;  /* 0x0001e00001f87983 */ /* 0x000ea80000300a00 */
[----:B------:R4:W-:Y:S01]  /*44890*/  LDGSTS.E [R0+0x6017c], desc[UR22][R14.64], !P2 ;  /* 0x6017c0000e007fae */ /* 0x0009e2000d1a1016 */
[----:B------:R-:W-:Y:S01]  /*448a0*/  ISETP.GE.U32.AND P5, PT, R252, 0x7ffffc1e, PT ;  /* 0x7ffffc1efc00780c */ /* 0x000fe20003fa6070 */
[----:B------:R-:W-:-:S02]  /*448b0*/  VIADD R252, R5, 0xfffffc9c ;  /* 0xfffffc9c05fc7836 */ /* 0x000fc40000000000 */
[----:B------:R-:W2:Y:S03]  /*448c0*/  LDC R5, c[0x0][0x3a0] ;  /* 0x0000e800ff057b82 */ /* 0x000ea60000000800 */
[----:B------:R-:W-:Y:S01]  /*448d0*/  ISETP.GE.U32.AND P2, PT, R252, 0x7ffffc1d, PT ;  /* 0x7ffffc1dfc00780c */ /* 0x000fe20003f46070 */
[----:B-1----:R-:W-:-:S04]  /*448e0*/  VIADD R252, R4, 0xfffffc9b ;  /* 0xfffffc9b04fc7836 */ /* 0x002fc80000000000 */
[----:B------:R-:W1:Y:S01]  /*448f0*/  LDC R4, c[0x0][0x3a0] ;  /* 0x0000e800ff047b82 */ /* 0x000e620000000800 */
[----:B----4-:R-:W-:-:S05]  /*44900*/  IMAD.WIDE R14, R2, 0x4, R10 ;  /* 0x00000004020e7825 */ /* 0x010fca00078e020a */
[----:B------:R4:W-:Y:S04]  /*44910*/  STL.64 [R1+0x460], R14 ;  /* 0x0004600e01007387 */ /* 0x0009e80000100a00 */
[----:B------:R-:W2:Y:S04]  /*44920*/  LDL.LU.64 R10, [R1+0x1d8] ;  /* 0x0001d800010a7983 */ /* 0x000ea80000300a00 */
[----:B------:R4:W-:Y:S01]  /*44930*/  LDGSTS.E [R0+0x60180], desc[UR22][R14.64], !P6 ;  /* 0x601800000e007fae */ /* 0x0009e2000f1a1016 */
[----:B------:R-:W-:Y:S02]  /*44940*/  ISETP.GE.U32.AND P6, PT, R252, 0x7ffffc1c, PT ;  /* 0x7ffffc1cfc00780c */ /* 0x000fe40003fc6070 */
[----:B---3--:R-:W-:Y:S01]  /*44950*/  IADD3 R252, PT, PT, R6, -0x366, RZ ;  /* 0xfffffc9a06fc7810 */ /* 0x008fe20007ffe0ff */
[----:B----4-:R-:W3:Y:S01]  /*44960*/  LDC R14, c[0x0][0x3a0] ;  /* 0x0000e800ff0e7b82 */ /* 0x010ee20000000800 */
        /* <DEDUP_REMOVED lines=10> */
[----:B------:R-:W4:Y:S04]  /*44a10*/  LDL.LU.64 R246, [R1+0x1b8] ;  /* 0x0001b80001f67983 */ /* 0x000f280000300a00 */
[----:B------:R2:W-:Y:S02]  /*44a20*/  LDGSTS.E [R0+0x6018c], desc[UR22][R12.64], !P2 ;  /* 0x6018c0000c007fae */ /* 0x0005e4000d1a1016 */
[----:B--2---:R-:W-:-:S05]  /*44a30*/  IMAD.WIDE R12, R2, 0x4, R248 ;  /* 0x00000004020c7825 */ /* 0x004fca00078e02f8 */
[----:B------:R2:W-:Y:S04]  /*44a40*/  STL.64 [R1+0x4b0], R12 ;  /* 0x0004b00c01007387 */ /* 0x0005e80000100a00 */
[----:B------:R-:W4:Y:S01]  /*44a50*/  LDL.LU.64 R248, [R1+0x1a8] ;  /* 0x0001a80001f87983 */ /* 0x000f220000300a00 */
[----:B------:R-:W-:Y:S01]  /*44a60*/  ISETP.GE.U32.AND P4, PT, R252, 0x7ffffc1b, PT ;  /* 0x7ffffc1bfc00780c */ /* 0x000fe20003f86070 */
[----:B------:R-:W-:Y:S02]  /*44a70*/  VIADD R252, R5, 0xfffffc99 ;  /* 0xfffffc9905fc7836 */ /* 0x000fe40000000000 */
[----:B------:R-:W2:Y:S01]  /*44a80*/  LDC R5, c[0x0][0x3a0] ;  /* 0x0000e800ff057b82 */ /* 0x000ea20000000800 */
[----:B------:R-:W-:Y:S02]  /*44a90*/  LDGSTS.E [R0+0x60190], desc[UR22][R12.64], !P6 ;  /* 0x601900000c007fae */ /* 0x000fe4000f1a1016 */
[----:B------:R-:W-:Y:S01]  /*44aa0*/  ISETP.GE.U32.AND P5, PT, R252, 0x7ffffc1a, PT ;  /* 0x7ffffc1afc00780c */ /* 0x000fe20003fa6070 */
[----:B-1----:R-:W-:-:S04]  /*44ab0*/  VIADD R252, R4, 0xfffffc98 ;  /* 0xfffffc9804fc7836 */ /* 0x002fc80000000000 */
[----:B------:R-:W1:Y:S01]  /*44ac0*/  LDC R4, c[0x0][0x3a0] ;  /* 0x0000e800ff047b82 */ /* 0x000e620000000800 */
[----:B------:R-:W-:Y:S02]  /*44ad0*/  ISETP.GE.U32.AND P2, PT, R252, 0x7ffffc19, PT ;  /* 0x7ffffc19fc00780c */ /* 0x000fe40003f46070 */
[----:B---3--:R-:W-:-:S04]  /*44ae0*/  IADD3 R252, PT, PT, R14, -0x369, RZ ;  /* 0xfffffc970efc7810 */ /* 0x008fc80007ffe0ff */
[----:B------:R-:W-:Y:S01]  /*44af0*/  ISETP.GE.U32.AND P6, PT, R252, 0x7ffffc18, PT ;  /* 0x7ffffc18fc00780c */ /* 0x000fe20003fc6070 */
[----:B------:R-:W-:Y:S02]  /*44b00*/  IMAD.WIDE R14, R2, 0x4, R10 ;  /* 0x00000004020e7825 */ /* 0x000fe400078e020a */
[----:B------:R-:W3:Y:S02]  /*44b10*/  LDC R10, c[0x0][0x3a0] ;  /* 0x0000e800ff0a7b82 */ /* 0x000ee40000000800 */
[----:B--2---:R-:W-:Y:S01]  /*44b20*/  VIADD R252, R5, 0xfffffc96 ;  /* 0xfffffc9605fc7836 */ /* 0x004fe20000000000 */
[----:B------:R4:W-:Y:S04]  /*44b30*/  STL.64 [R1+0x4c8], R14 ;  /* 0x0004c80e01007387 */ /* 0x0009e80000100a00 */
[----:B------:R4:W-:Y:S01]  /*44b40*/  LDGSTS.E [R0+0x60194], desc[UR22][R14.64], !P4 ;  /* 0x601940000e007fae */ /* 0x0009e2000e1a1016 */
[----:B------:R-:W2:Y:S03]  /*44b50*/  LDC R5, c[0x0][0x3a0] ;  /* 0x0000e800ff057b82 */ /* 0x000ea60000000800 */
[----:B------:R-:W2:Y:S01]  /*44b60*/  LDL.LU.64 R12, [R1+0x1a0] ;  /* 0x0001a000010c7983 */ /* 0x000ea20000300a00 */
[----:B------:R-:W-:Y:S01]  /*44b70*/  ISETP.GE.U32.AND P4, PT, R252, 0x7ffffc17, PT ;  /* 0x7ffffc17fc00780c */ /* 0x000fe20003f86070 */
[----:B-1----:R-:W-:-:S03]  /*44b80*/  VIADD R252, R4, 0xfffffc95 ;  /* 0xfffffc9504fc7836 */ /* 0x002fc60000000000 */
[----:B------:R-:W1:Y:S01]  /*44b90*/  LDC R4, c[0x0][0x3a0] ;  /* 0x0000e800ff047b82 */ /* 0x000e620000000800 */
[----:B----4-:R-:W-:-:S05]  /*44ba0*/  IMAD.WIDE R14, R2, 0x4, R6 ;  /* 0x00000004020e7825 */ /* 0x010fca00078e0206 */
[----:B------:R4:W-:Y:S04]  /*44bb0*/  STL.64 [R1+0x4d8], R14 ;  /* 0x0004d80e01007387 */ /* 0x0009e80000100a00 */
[----:B------:R-:W2:Y:S04]  /*44bc0*/  LDL.LU.64 R6, [R1+0x198] ;  /* 0x0001980001067983 */ /* 0x000ea80000300a00 */
[----:B------:R4:W-:Y:S01]  /*44bd0*/  LDGSTS.E [R0+0x60198], desc[UR22][R14.64], !P5 ;  /* 0x601980000e007fae */ /* 0x0009e2000e9a1016 */
[----:B------:R-:W-:Y:S02]  /*44be0*/  ISETP.GE.U32.AND P5, PT, R252, 0x7ffffc16, PT ;  /* 0x7ffffc16fc00780c */ /* 0x000fe40003fa6070 */
[----:B---3--:R-:W-:Y:S01]  /*44bf0*/  IADD3 R252, PT, PT, R10, -0x36c, RZ ;  /* 0xfffffc940afc7810 */ /* 0x008fe20007ffe0ff */
[----:B------:R-:W-:-:S05]  /*44c00*/  IMAD.WIDE R8, R2, 0x4, R8 ;  /* 0x0000000402087825 */ /* 0x000fca00078e0208 */
[----:B------:R3:W-:Y:S04]  /*44c10*/  STL.64 [R1+0x4e8], R8 ;  /* 0x0004e80801007387 */ /* 0x0007e80000100a00 */
[----:B------:R-:W2:Y:S04]  /*44c20*/  LDL.LU.64 R10, [R1+0x188] ;  /* 0x00018800010a7983 */ /* 0x000ea80000300a00 */
[----:B------:R3:W-:Y:S01]  /*44c30*/  LDGSTS.E [R0+0x6019c], desc[UR22][R8.64], !P2 ;  /* 0x6019c00008007fae */ /* 0x0007e2000d1a1016 */
[----:B----4-:R-:W-:-:S05]  /*44c40*/  IMAD.WIDE R14, R2, 0x4, R246 ;  /* 0x00000004020e7825 */ /* 0x010fca00078e02f6 */
[----:B------:R4:W-:Y:S01]  /*44c50*/  STL.64 [R1+0x508], R14 ;  /* 0x0005080e01007387 */ /* 0x0009e20000100a00 */
[----:B---3--:R-:W3:Y:S03]  /*44c60*/  LDC R8, c[0x0][0x3a0] ;  /* 0x0000e800ff087b82 */ /* 0x008ee60000000800 */
[----:B------:R-:W2:Y:S04]  /*44c70*/  LDL.LU.64 R246, [R1+0x180] ;  /* 0x0001800001f67983 */ /* 0x000ea80000300a00 */
[----:B------:R4:W-:Y:S02]  /*44c80*/  LDGSTS.E [R0+0x601a0], desc[UR22][R14.64], !P6 ;  /* 0x601a00000e007fae */ /* 0x0009e4000f1a1016 */
[----:B----4-:R-:W-:-:S05]  /*44c90*/  IMAD.WIDE R14, R2, 0x4, R248 ;  /* 0x00000004020e7825 */ /* 0x010fca00078e02f8 */
[----:B------:R4:W-:Y:S04]  /*44ca0*/  STL.64 [R1+0x520], R14 ;  /* 0x0005200e01007387 */ /* 0x0009e80000100a00 */
[----:B------:R-:W2:Y:S01]  /*44cb0*/  LDL.LU.64 R248, [R1+0x178] ;  /* 0x0001780001f87983 */ /* 0x000ea20000300a00 */
[----:B------:R-:W-:Y:S01]  /*44cc0*/  ISETP.GE.U32.AND P2, PT, R252, 0x7ffffc15, PT ;  /* 0x7ffffc15fc00780c */ /* 0x000fe20003f46070 */
[----:B--2---:R-:W-:Y:S02]  /*44cd0*/  VIADD R252, R5, 0xfffffc93 ;  /* 0xfffffc9305fc7836 */ /* 0x004fe40000000000 */
[----:B------:R-:W2:Y:S01]  /*44ce0*/  LDC R5, c[0x0][0x3a0] ;  /* 0x0000e800ff057b82 */ /* 0x000ea20000000800 */
[----:B------:R4:W-:Y:S02]  /*44cf0*/  LDGSTS.E [R0+0x601a4], desc[UR22][R14.64], !P4 ;  /* 0x601a40000e007fae */ /* 0x0009e4000e1a1016 */
[----:B------:R-:W-:Y:S01]  /*44d00*/  ISETP.GE.U32.AND P6, PT, R252, 0x7ffffc14, PT ;  /* 0x7ffffc14fc00780c */ /* 0x000fe20003fc6070 */
[----:B-1----:R-:W-:-:S04]  /*44d10*/  VIADD R252, R4, 0xfffffc92 ;  /* 0xfffffc9204fc7836 */ /* 0x002fc80000000000 */
[----:B------:R-:W1:Y:S01]  /*44d20*/  LDC R4, c[0x0][0x3a0] ;  /* 0x0000e800ff047b82 */ /* 0x000e620000000800 */
[----:B------:R-:W-:Y:S02]  /*44d30*/  ISETP.GE.U32.AND P4, PT, R252, 0x7ffffc13, PT ;  /* 0x7ffffc13fc00780c */ /* 0x000fe40003f86070 */
[----:B---3--:R-:W-:-:S05]  /*44d40*/  IADD3 R252, PT, PT, R8, -0x36f, RZ ;  /* 0xfffffc9108fc7810 */ /* 0x008fca0007ffe0ff */
[----:B----4-:R-:W3:Y:S01]  /*44d50*/  LDC R14, c[0x0][0x3a0] ;  /* 0x0000e800ff0e7b82 */ /* 0x010ee20000000800 */
[----:B------:R-:W-:-:S05]  /*44d60*/  IMAD.WIDE R12, R2, 0x4, R12 ;  /* 0x00000004020c7825 */ /* 0x000fca00078e020c */
[----:B------:R4:W-:Y:S04]  /*44d70*/  STL.64 [R1+0x530], R12 ;  /* 0x0005300c01007387 */ /* 0x0009e80000100a00 */
[----:B------:R4:W-:Y:S04]  /*44d80*/  LDGSTS.E [R0+0x601a8], desc[UR22][R12.64], !P5 ;  /* 0x601a80000c007fae */ /* 0x0009e8000e9a1016 */
[----:B------:R-:W2:Y:S01]  /*44d90*/  LDL.LU.64 R8, [R1+0x168] ;  /* 0x0001680001087983 */ /* 0x000ea20000300a00 */
[----:B------:R-:W-:Y:S01]  /*44da0*/  ISETP.GE.U32.AND P5, PT, R252, 0x7ffffc12, PT ;  /* 0x7ffffc12fc00780c */ /* 0x000fe20003fa6070 */
[----:B--2---:R-:W-:-:S02]  /*44db0*/  VIADD R252, R5, 0xfffffc90 ;  /* 0xfffffc9005fc7836 */ /* 0x004fc40000000000 */
[----:B------:R-:W2:Y:S01]  /*44dc0*/  LDC R5, c[0x0][0x3a0] ;  /* 0x0000e800ff057b82 */ /* 0x000ea20000000800 */
[----:B----4-:R-:W-:-:S05]  /*44dd0*/  IMAD.WIDE R12, R2, 0x4, R6 ;  /* 0x00000004020c7825 */ /* 0x010fca00078e0206 */
[----:B------:R4:W-:Y:S04]  /*44de0*/  STL.64 [R1+0x540], R12 ;  /* 0x0005400c01007387 */ /* 0x0009e80000100a00 */
[----:B------:R4:W-:Y:S04]  /*44df0*/  LDGSTS.E [R0+0x601ac], desc[UR22][R12.64], !P2 ;  /* 0x601ac0000c007fae */ /* 0x0009e8000d1a1016 */
[----:B------:R-:W2:Y:S01]  /*44e00*/  LDL.LU.64 R6, [R1+0x160] ;  /* 0x0001600001067983 */ /* 0x000ea20000300a00 */
[----:B------:R-:W-:Y:S01]  /*44e10*/  ISETP.GE.U32.AND P2, PT, R252, 0x7ffffc11, PT ;  /* 0x7ffffc11fc00780c */ /* 0x000fe20003f46070 */
[----:B-1----:R-:W-:-:S02]  /*44e20*/  VIADD R252, R4, 0xfffffc8f ;  /* 0xfffffc8f04fc7836 */ /* 0x002fc40000000000 */
[----:B------:R-:W1:Y:S01]  /*44e30*/  LDC R4, c[0x0][0x3a0] ;  /* 0x0000e800ff047b82 */ /* 0x000e620000000800 */
[----:B----4-:R-:W-:-:S05]  /*44e40*/  IMAD.WIDE R12, R2, 0x4, R10 ;  /* 0x00000004020c7825 */ /* 0x010fca00078e020a */
[----:B------:R4:W-:Y:S04]  /*44e50*/  STL.64 [R1+0x568], R12 ;  /* 0x0005680c01007387 */ /* 0x0009e80000100a00 */
[----:B------:R4:W-:Y:S04]  /*44e60*/  LDGSTS.E [R0+0x601b0], desc[UR22][R12.64], !P6 ;  /* 0x601b00000c007fae */ /* 0x0009e8000f1a1016 */
[----:B------:R-:W2:Y:S01]  /*44e70*/  LDL.LU.64 R10, [R1+0x158] ;  /* 0x00015800010a7983 */ /* 0x000ea20000300a00 */
[----:B----4-:R-:W-:-:S05]  /*44e80*/  IMAD.WIDE R12, R2, 0x4, R246 ;  /* 0x00000004020c7825 */ /* 0x010fca00078e02f6 */
[----:B------:R4:W-:Y:S04]  /*44e90*/  STL.64 [R1+0x580], R12 ;  /* 0x0005800c01007387 */ /* 0x0009e80000100a00 */
[----:B------:R-:W2:Y:S01]  /*44ea0*/  LDL.LU.64 R246, [R1+0x140] ;  /* 0x0001400001f67983 */ /* 0x000ea20000300a00 */
[----:B------:R-:W-:Y:S02]  /*44eb0*/  ISETP.GE.U32.AND P6, PT, R252, 0x7ffffc10, PT ;  /* 0x7ffffc10fc00780c */ /* 0x000fe40003fc6070 */
[----:B---3--:R-:W-:Y:S01]  /*44ec0*/  IADD3 R252, PT, PT, R14, -0x372, RZ ;  /* 0xfffffc8e0efc7810 */ /* 0x008fe20007ffe0ff */
[----:B------:R4:W-:Y:S02]  /*44ed0*/  LDGSTS.E [R0+0x601b4], desc[UR22][R12.64], !P4 ;  /* 0x601b40000c007fae */ /* 0x0009e4000e1a1016 */
[----:B----4-:R-:W3:Y:S01]  /*44ee0*/  LDC R12, c[0x0][0x3a0] ;  /* 0x0000e800ff0c7b82 */ /* 0x010ee20000000800 */
[----:B------:R-:W-:-:S05]  /*44ef0*/  IMAD.WIDE R14, R2, 0x4, R248 ;  /* 0x00000004020e7825 */ /* 0x000fca00078e02f8 */
[----:B------:R4:W-:Y:S04]  /*44f00*/  STL.64 [R1+0x590], R14 ;  /* 0x0005900e01007387 */ /* 0x0009e80000100a00 */
[----:B------:R-:W2:Y:S01]  /*44f10*/  LDL.LU.64 R248, [R1+0x130] ;  /* 0x0001300001f87983 */ /* 0x000ea20000300a00 */
[----:B------:R-:W-:Y:S01]  /*44f20*/  ISETP.GE.U32.AND P4, PT, R252, 0x7ffffc0f, PT ;  /* 0x7ffffc0ffc00780c */ /* 0x000fe20003f86070 */
[----:B--2---:R-:W-:Y:S02]  /*44f30*/  VIADD R252, R5, 0xfffffc8d ;  /* 0xfffffc8d05fc7836 */ /* 0x004fe40000000000 */
[----:B------:R4:W-:Y:S01]  /*44f40*/  LDGSTS.E [R0+0x601b8], desc[UR22][R14.64], !P5 ;  /* 0x601b80000e007fae */ /* 0x0009e2000e9a1016 */
[----:B------:R-:W2:Y:S02]  /*44f50*/  LDC R5, c[0x0][0x3a0] ;  /* 0x0000e800ff057b82 */ /* 0x000ea40000000800 */
[----:B------:R-:W-:Y:S01]  /*44f60*/  ISETP.GE.U32.AND P5, PT, R252, 0x7ffffc0e, PT ;  /* 0x7ffffc0efc00780c */ /* 0x000fe20003fa6070 */
[----:B-1----:R-:W-:-:S05]  /*44f70*/  VIADD R252, R4, 0xfffffc8c ;  /* 0xfffffc8c04fc7836 */ /* 0x002fca0000000000 */
        /* <DEDUP_REMOVED lines=8> */
[----:B------:R-:W-:-:S05]  /*45000*/  IMAD.WIDE R6, R2, 0x4, R6 ;  /* 0x0000000402067825 */ /* 0x000fca00078e0206 */
[----:B------:R4:W-:Y:S04]  /*45010*/  STL.64 [R1+0x5c8], R6 ;  /* 0x0005c80601007387 */ /* 0x0009e80000100a00 */
[----:B------:R-:W-:Y:S04]  /*45020*/  LDGSTS.E [R0+0x601c0], desc[UR22][R6.64], !P6 ;  /* 0x601c000006007fae */ /* 0x000fe8000f1a1016 */
[----:B----4-:R-:W4:Y:S01]  /*45030*/  LDL.LU.64 R6, [R1+0x120] ;  /* 0x0001200001067983 */ /* 0x010f220000300a00 */
[----:B------:R-:W-:-:S05]  /*45040*/  IMAD.WIDE R12, R2, 0x4, R10 ;  /* 0x00000004020c7825 */ /* 0x000fca00078e020a */
[----:B------:R1:W-:Y:S04]  /*45050*/  STL.64 [R1+0x5e8], R12 ;  /* 0x0005e80c01007387 */ /* 0x0003e80000100a00 */
[----:B------:R1:W-:Y:S04]  /*45060*/  LDGSTS.E [R0+0x601c4], desc[UR22][R12.64], !P4 ;  /* 0x601c40000c007fae */ /* 0x0003e8000e1a1016 */
[----:B------:R-:W4:Y:S01]  /*45070*/  LDL.LU.64 R10, [R1+0x110] ;  /* 0x00011000010a7983 */ /* 0x000f220000300a00 */
[----:B-1----:R-:W-:-:S05]  /*45080*/  IMAD.WIDE R12, R2, 0x4, R246 ;  /* 0x00000004020c7825 */ /* 0x002fca00078e02f6 */
[----:B------:R1:W-:Y:S04]  /*45090*/  STL.64 [R1+0x5f8], R12 ;  /* 0x0005f80c01007387 */ /* 0x0003e80000100a00 */
[----:B------:R-:W4:Y:S04]  /*450a0*/  LDL.LU.64 R246, [R1+0x108] ;  /* 0x0001080001f67983 */ /* 0x000f280000300a00 */
[----:B------:R1:W-:Y:S02]  /*450b0*/  LDGSTS.E [R0+0x601c8], desc[UR22][R12.64], !P5 ;  /* 0x601c80000c007fae */ /* 0x0003e4000e9a1016 */
[----:B-1----:R-:W-:-:S05]  /*450c0*/  IMAD.WIDE R12, R2, 0x4, R248 ;  /* 0x00000004020c7825 */ /* 0x002fca00078e02f8 */
[----:B------:R1:W-:Y:S04]  /*450d0*/  STL.64 [R1+0x610], R12 ;  /* 0x0006100c01007387 */ /* 0x0003e80000100a00 */
[----:B------:R-:W4:Y:S01]  /*450e0*/  LDL.LU.64 R248, [R1+0x100] ;  /* 0x0001000001f87983 */ /* 0x000f220000300a00 */
[----:B------:R-:W-:Y:S01]  /*450f0*/  ISETP.GE.U32.AND P6, PT, R252, 0x7ffffc0c, PT ;  /* 0x7ffffc0cfc00780c */ /* 0x000fe20003fc6070 */
[----:B--2---:R-:W-:Y:S02]  /*45100*/  VIADD R252, R5, 0xfffffc8a ;  /* 0xfffffc8a05fc7836 */ /* 0x004fe40000000000 */
[----:B------:R-:W2:Y:S01]  /*45110*/  LDC R5, c[0x0][0x3a0] ;  /* 0x0000e800ff057b82 */ /* 0x000ea20000000800 */
[----:B------:R1:W-:Y:S02]  /*45120*/  LDGSTS.E [R0+0x601cc], desc[UR22][R12.64], !P2 ;  /* 0x601cc0000c007fae */ /* 0x0003e4000d1a1016 */
[----:B------:R-:W-:Y:S01]  /*45130*/  ISETP.GE.U32.AND P4, PT, R252, 0x7ffffc0b, PT ;  /* 0x7ffffc0bfc00780c */ /* 0x000fe20003f86070 */
[----:B------:R-:W-:-:S04]  /*45140*/  VIADD R252, R4, 0xfffffc89 ;  /* 0xfffffc8904fc7836 */ /* 0x000fc80000000000 */
[----:B------:R-:W2:Y:S01]  /*45150*/  LDC R4, c[0x0][0x3a0] ;  /* 0x0000e800ff047b82 */ /* 0x000ea20000000800 */
[----:B------:R-:W-:-:S07]  /*45160*/  ISETP.GE.U32.AND P5, PT, R252, 0x7ffffc0a, PT ;  /* 0x7ffffc0afc00780c */ /* 0x000fce0003fa6070 */
[----:B-1----:R-:W1:Y:S01]  /*45170*/  LDC R12, c[0x0][0x3a0] ;  /* 0x0000e800ff0c7b82 */ /* 0x002e620000000800 */
[----:B---3--:R-:W-:-:S04]  /*45180*/  IADD3 R252, PT, PT, R14, -0x378, RZ ;  /* 0xfffffc880efc7810 */ /* 0x008fc80007ffe0ff */
[----:B------:R-:W-:Y:S01]  /*45190*/  ISETP.GE.U32.AND P2, PT, R252, 0x7ffffc09, PT ;  /* 0x7ffffc09fc00780c */ /* 0x000fe20003f46070 */
[----:B--2---:R-:W-:Y:S02]  /*451a0*/  VIADD R252, R5, 0xfffffc87 ;  /* 0xfffffc8705fc7836 */ /* 0x004fe40000000000 */
[----:B------:R-:W2:Y:S01]  /*451b0*/  LDC R5, c[0x0][0x3a0] ;  /* 0x0000e800ff057b82 */ /* 0x000ea20000000800 */
[----:B------:R-:W-:-:S05]  /*451c0*/  IMAD.WIDE R8, R2, 0x4, R8 ;  /* 0x0000000402087825 */ /* 0x000fca00078e0208 */
[----:B------:R3:W-:Y:S04]  /*451d0*/  STL.64 [R1+0x630], R8 ;  /* 0x0006300801007387 */ /* 0x0007e80000100a00 */
[----:B------:R-:W-:Y:S01]  /*451e0*/  LDGSTS.E [R0+0x601d0], desc[UR22][R8.64], !P6 ;  /* 0x601d000008007fae */ /* 0x000fe2000f1a1016 */
[----:B------:R-:W-:Y:S01]  /*451f0*/  ISETP.GE.U32.AND P6, PT, R252, 0x7ffffc08, PT ;  /* 0x7ffffc08fc00780c */ /* 0x000fe20003fc6070 */
[----:B------:R-:W-:Y:S02]  /*45200*/  VIADD R252, R4, 0xfffffc86 ;  /* 0xfffffc8604fc7836 */ /* 0x000fe40000000000 */
[----:B------:R-:W1:Y:S01]  /*45210*/  LDC R4, c[0x0][0x3a0] ;  /* 0x0000e800ff047b82 */ /* 0x000e620000000800 */
[----:B---3--:R-:W3:Y:S01]  /*45220*/  LDL.LU.64 R8, [R1+0xf0] ;  /* 0x0000f00001087983 */ /* 0x008ee20000300a00 */
[----:B----4-:R-:W-:-:S05]  /*45230*/  IMAD.WIDE R6, R2, 0x4, R6 ;  /* 0x0000000402067825 */ /* 0x010fca00078e0206 */
[----:B------:R4:W-:Y:S04]  /*45240*/  STL.64 [R1+0x640], R6 ;  /* 0x0006400601007387 */ /* 0x0009e80000100a00 */
[----:B------:R-:W-:Y:S01]  /*45250*/  LDGSTS.E [R0+0x601d4], desc[UR22][R6.64], !P4 ;  /* 0x601d400006007fae */ /* 0x000fe2000e1a1016 */
[----:B------:R-:W-:Y:S02]  /*45260*/  ISETP.GE.U32.AND P4, PT, R252, 0x7ffffc07, PT ;  /* 0x7ffffc07fc00780c */ /* 0x000fe40003f86070 */
[----:B-1----:R-:W-:Y:S01]  /*45270*/  IADD3 R252, PT, PT, R12, -0x37b, RZ ;  /* 0xfffffc850cfc7810 */ /* 0x002fe20007ffe0ff */
[C---:B------:R-:W-:Y:S01]  /*45280*/  IMAD.WIDE R10, R2.reuse, 0x4, R10 ;  /* 0x00000004020a7825 */ /* 0x040fe200078e020a */
[----:B----4-:R-:W4:Y:S04]  /*45290*/  LDL.LU.64 R6, [R1+0xe8] ;  /* 0x0000e80001067983 */ /* 0x010f280000300a00 */
[----:B------:R1:W-:Y:S04]  /*452a0*/  STL.64 [R1+0x650], R10 ;  /* 0x0006500a01007387 */ /* 0x0003e80000100a00 */
[----:B------:R-:W4:Y:S04]  /*452b0*/  LDL.LU.64 R16, [R1+0xe0] ;  /* 0x0000e00001107983 */ /* 0x000f280000300a00 */
[----:B------:R1:W-:Y:S01]  /*452c0*/  LDGSTS.E [R0+0x601d8], desc[UR22][R10.64], !P5 ;  /* 0x601d80000a007fae */ /* 0x0003e2000e9a1016 */
[----:B------:R-:W-:-:S05]  /*452d0*/  IMAD.WIDE R12, R2, 0x4, R246 ;  /* 0x00000004020c7825 */ /* 0x000fca00078e02f6 */
[----:B------:R2:W-:Y:S01]  /*452e0*/  STL.64 [R1+0x680], R12 ;  /* 0x0006800c01007387 */ /* 0x0005e20000100a00 */
[----:B-1----:R-:W1:Y:S03]  /*452f0*/  LDC R10, c[0x0][0x3a0] ;  /* 0x0000e800ff0a7b82 */ /* 0x002e660000000800 */
[----:B------:R-:W4:Y:S04]  /*45300*/  LDL.LU.64 R246, [R1+0xd0] ;  /* 0x0000d00001f67983 */ /* 0x000f280000300a00 */
[----:B------:R-:W4:Y:S04]  /*45310*/  LDL.LU.64 R14, [R1+0xc8] ;  /* 0x0000c800010e7983 */ /* 0x000f280000300a00 */
[----:B------:R2:W-:Y:S02]  /*45320*/  LDGSTS.E [R0+0x601dc], desc[UR22][R12.64], !P2 ;  /* 0x601dc0000c007fae */ /* 0x0005e4000d1a1016 */
[----:B--2---:R-:W-:-:S02]  /*45330*/  IMAD.WIDE R12, R2, 0x4, R248 ;  /* 0x00000004020c7825 */ /* 0x004fc400078e02f8 */
        /* <DEDUP_REMOVED lines=8> */
[----:B------:R1:W-:Y:S01]  /*453c0*/  STL.64 [R1+0x698], R12 ;  /* 0x0006980c01007387 */ /* 0x0003e20000100a00 */
[----:B------:R-:W-:Y:S02]  /*453d0*/  ISETP.GE.U32.AND P6, PT, R252, 0x7ffffc04, PT ;  /* 0x7ffffc04fc00780c */ /* 0x000fe40003fc6070 */
[----:B-1----:R-:W-:Y:S01]  /*453e0*/  IADD3 R252, PT, PT, R10, -0x37e, RZ ;  /* 0xfffffc820afc7810 */ /* 0x002fe20007ffe0ff */
[----:B------:R-:W2:Y:S01]  /*453f0*/  LDL.LU.64 R12, [R1+0xb0] ;  /* 0x0000b000010c7983 */ /* 0x000ea20000300a00 */
[----:B---3--:R-:W-:Y:S02]  /*45400*/  VIADD R4, R4, 0xfffffc80 ;  /* 0xfffffc8004047836 */ /* 0x008fe40000000000 */
[----:B------:R-:W-:-:S05]  /*45410*/  IMAD.WIDE R8, R2, 0x4, R8 ;  /* 0x0000000402087825 */ /* 0x000fca00078e0208 */
[----:B------:R1:W-:Y:S04]  /*45420*/  STL.64 [R1+0x6a8], R8 ;  /* 0x0006a80801007387 */ /* 0x0003e80000100a00 */
[----:B------:R-:W3:Y:S04]  /*45430*/  LDL.LU.64 R10, [R1+0xa8] ;  /* 0x0000a800010a7983 */ /* 0x000ee80000300a00 */
[----:B------:R-:W-:Y:S01]  /*45440*/  LDGSTS.E [R0+0x601e4], desc[UR22][R8.64], !P4 ;  /* 0x601e400008007fae */ /* 0x000fe2000e1a1016 */
[----:B------:R-:W-:Y:S01]  /*45450*/  ISETP.GE.U32.AND P4, PT, R252, 0x7ffffc03, PT ;  /* 0x7ffffc03fc00780c */ /* 0x000fe20003f86070 */
[----:B------:R-:W-:-:S02]  /*45460*/  VIADD R252, R5, 0xfffffc81 ;  /* 0xfffffc8105fc7836 */ /* 0x000fc40000000000 */
[----:B-1----:R-:W3:Y:S01]  /*45470*/  LDL.LU.64 R8, [R1+0xa0] ;  /* 0x0000a00001087983 */ /* 0x002ee20000300a00 */
[----:B----4-:R-:W-:-:S05]  /*45480*/  IMAD.WIDE R6, R2, 0x4, R6 ;  /* 0x0000000402067825 */ /* 0x010fca00078e0206 */
[----:B------:R1:W-:Y:S01]  /*45490*/  STL.64 [R1+0x6b8], R6 ;  /* 0x0006b80601007387 */ /* 0x0003e20000100a00 */
[----:B------:R-:W-:-:S03]  /*454a0*/  IMAD.WIDE R16, R2, 0x4, R16 ;  /* 0x0000000402107825 */ /* 0x000fc600078e0210 */
[----:B------:R-:W-:Y:S01]  /*454b0*/  LDGSTS.E [R0+0x601e8], desc[UR22][R6.64], !P5 ;  /* 0x601e800006007fae */ /* 0x000fe2000e9a1016 */
[----:B------:R-:W-:Y:S02]  /*454c0*/  ISETP.GE.U32.AND P5, PT, R252, 0x7ffffc02, PT ;  /* 0x7ffffc02fc00780c */ /* 0x000fe40003fa6070 */
[----:B------:R-:W-:Y:S01]  /*454d0*/  IADD3 R252, PT, PT, R134, 0x100000, RZ ;  /* 0x0010000086fc7810 */ /* 0x000fe20007ffe0ff */
[----:B------:R4:W-:Y:S01]  /*454e0*/  LDGSTS.E [R0+0x601ec], desc[UR22][R16.64], !P2 ;  /* 0x601ec00010007fae */ /* 0x0009e2000d1a1016 */
[----:B------:R-:W-:-:S03]  /*454f0*/  ISETP.GE.U32.AND P2, PT, R4, 0x7ffffc01, PT ;  /* 0x7ffffc010400780c */ /* 0x000fc60003f46070 */
[----:B-1----:R-:W3:Y:S04]  /*45500*/  LDL.LU.64 R6, [R1+0x90] ;  /* 0x0000900001067983 */ /* 0x002ee80000300a00 */
[----:B------:R4:W-:Y:S01]  /*45510*/  STL.64 [R1+0x6f0], R16 ;  /* 0x0006f01001007387 */ /* 0x0009e20000100a00 */
[----:B------:R-:W-:-:S03]  /*45520*/  IMAD.WIDE R14, R2, 0x4, R14 ;  /* 0x00000004020e7825 */ /* 0x000fc600078e020e */
[----:B------:R-:W3:Y:S01]  /*45530*/  LDL.LU.64 R4, [R1+0x88] ;  /* 0x0000880001047983 */ /* 0x000ee20000300a00 */
[----:B----4-:R-:W-:-:S03]  /*45540*/  IMAD.WIDE R16, R2, 0x4, R246 ;  /* 0x0000000402107825 */ /* 0x010fc600078e02f6 */
[----:B------:R-:W4:Y:S04]  /*45550*/  LDL.LU.64 R246, [R1+0x80] ;  /* 0x0000800001f67983 */ /* 0x000f280000300a00 */
[----:B------:R-:W-:Y:S04]  /*45560*/  STL.64 [R1+0x6f8], R16 ;  /* 0x0006f81001007387 */ /* 0x000fe80000100a00 */
[----:B------:R-:W-:Y:S04]  /*45570*/  LDGSTS.E [R252+0x601f0], desc[UR22][R16.64], !P6 ;  /* 0x601f000010fc7fae */ /* 0x000fe8000f1a1016 */
[----:B------:R2:W-:Y:S04]  /*45580*/  STL.64 [R1+0x700], R14 ;  /* 0x0007000e01007387 */ /* 0x0005e80000100a00 */
[----:B------:R2:W-:Y:S02]  /*45590*/  LDGSTS.E [R0+0x601f4], desc[UR22][R14.64], !P4 ;  /* 0x601f40000e007fae */ /* 0x0005e4000e1a1016 */
[----:B--2---:R-:W-:-:S02]  /*455a0*/  IMAD.WIDE R14, R2, 0x4, R248 ;  /* 0x00000004020e7825 */ /* 0x004fc400078e02f8 */
[----:B------:R-:W2:Y:S04]  /*455b0*/  LDL.LU.64 R248, [R1+0x70] ;  /* 0x0000700001f87983 */ /* 0x000ea80000300a00 */
[----:B------:R-:W2:Y:S04]  /*455c0*/  LDL.LU.64 R20, [R1+0x68] ;  /* 0x0000680001147983 */ /* 0x000ea80000300a00 */
[----:B------:R1:W-:Y:S04]  /*455d0*/  STL.64 [R1+0x710], R14 ;  /* 0x0007100e01007387 */ /* 0x0003e80000100a00 */
[----:B------:R1:W-:Y:S01]  /*455e0*/  LDGSTS.E [R252+0x601f8], desc[UR22][R14.64], !P5 ;  /* 0x601f80000efc7fae */ /* 0x0003e2000e9a1016 */
[----:B------:R-:W-:-:S05]  /*455f0*/  IMAD.WIDE R12, R2, 0x4, R12 ;  /* 0x00000004020c7825 */ /* 0x000fca00078e020c */
[----:B------:R3:W-:Y:S04]  /*45600*/  STL.64 [R1+0x740], R12 ;  /* 0x0007400c01007387 */ /* 0x0007e80000100a00 */
[----:B------:R-:W2:Y:S01]  /*45610*/  LDL.LU.64 R18, [R1+0x60] ;  /* 0x0000600001127983 */ /* 0x000ea20000300a00 */
[----:B-1----:R-:W-:-:S03]  /*45620*/  VIADD R252, R136, 0x100000 ;  /* 0x0010000088fc7836 */ /* 0x002fc60000000000 */
[----:B------:R1:W-:Y:S04]  /*45630*/  LDGSTS.E [R0+0x601fc], desc[UR22][R12.64], !P2 ;  /* 0x601fc0000c007fae */ /* 0x0003e8000d1a1016 */
[----:B------:R-:W2:Y:S04]  /*45640*/  LDL.LU.64 R16, [R1+0x50] ;  /* 0x0000500001107983 */ /* 0x000ea80000300a00 */
[----:B------:R-:W0:Y:S01]  /*45650*/  LDGDEPBAR ;  /* 0x00000000000079af */ /* 0x000e220000000000 */
[----:B-1----:R-:W-:Y:S02]  /*45660*/  VIADD R0, R136, 0x100000 ;  /* 0x0010000088007836 */ /* 0x002fe40000000000 */
[----:B---3--:R-:W-:-:S05]  /*45670*/  IMAD.WIDE R10, R135, 0x4, R10 ;  /* 0x00000004870a7825 */ /* 0x008fca00078e020a */
[----:B------:R1:W-:Y:S04]  /*45680*/  STL.64 [R1+0xab0], R10 ;  /* 0x000ab00a01007387 */ /* 0x0003e80000100a00 */
[----:B------:R-:W3:Y:S04]  /*45690*/  LDL.LU.64 R14, [R1+0x48] ;  /* 0x00004800010e7983 */ /* 0x000ee80000300a00 */
[----:B------:R-:W3:Y:S01]  /*456a0*/  LDL.LU.64 R12, [R1+0x40] ;  /* 0x00004000010c7983 */ /* 0x000ee20000300a00 */
[----:B------:R-:W-:-:S03]  /*456b0*/  IMAD.WIDE R8, R135, 0x4, R8 ;  /* 0x0000000487087825 */ /* 0x000fc600078e0208 */
[----:B------:R-:W-:Y:S04]  /*456c0*/  LDGSTS.E [R0+-0x40000], desc[UR22][R10.64], P3 ;  /* 0xc00000000a007fae */ /* 0x000fe800099a1016 */
[----:B------:R1:W-:Y:S04]  /*456d0*/  STL.64 [R1+0xaa8], R8 ;  /* 0x000aa80801007387 */ /* 0x0003e80000100a00 */
[----:B------:R-:W-:Y:S01]  /*456e0*/  LDGSTS.E [R252+-0x3fc00], desc[UR22][R8.64], P3 ;  /* 0xc040000008fc7fae */ /* 0x000fe200099a1016 */
[----:B------:R-:W-:-:S05]  /*456f0*/  IMAD.WIDE R6, R135, 0x4, R6 ;  /* 0x0000000487067825 */ /* 0x000fca00078e0206 */
[----:B------:R4:W-:Y:S04]  /*45700*/  STL.64 [R1+0xaa0], R6 ;  /* 0x000aa00601007387 */ /* 0x0009e80000100a00 */
[----:B-1----:R-:W3:Y:S01]  /*45710*/  LDL.LU.64 R10, [R1+0x30] ;  /* 0x00003000010a7983 */ /* 0x002ee20000300a00 */
[----:B------:R-:W-:-:S03]  /*45720*/  IMAD.WIDE R22, R135, 0x4, R4 ;  /* 0x0000000487167825 */ /* 0x000fc600078e0204 */
[----:B------:R-:W3:Y:S04]  /*45730*/  LDL.LU.64 R8, [R1+0x28] ;  /* 0x0000280001087983 */ /* 0x000ee80000300a00 */
[----:B------:R-:W-:Y:S01]  /*45740*/  LDGSTS.E [R0+-0x3f800], desc[UR22][R6.64], P3 ;  /* 0xc080000006007fae */ /* 0x000fe200099a1016 */
[----:B----4-:R-:W-:-:S03]  /*45750*/  IMAD.WIDE R4, R135, 0x4, R246 ;  /* 0x0000000487047825 */ /* 0x010fc600078e02f6 */
[----:B------:R2:W-:Y:S04]  /*45760*/  LDGSTS.E [R252+-0x3f400], desc[UR22][R22.64], P3 ;  /* 0xc0c0000016fc7fae */ /* 0x0005e800099a1016 */
[----:B------:R1:W-:Y:S04]  /*45770*/  LDGSTS.E [R0+-0x3f000], desc[UR22][R4.64], P3 ;  /* 0xc100000004007fae */ /* 0x0003e800099a1016 */
[----:B------:R-:W4:Y:S04]  /*45780*/  LDL.LU.64 R6, [R1+0x20] ;  /* 0x0000200001067983 */ /* 0x000f280000300a00 */
[----:B------:R-:W4:Y:S04]  /*45790*/  LDL.LU.64 R246, [R1+0x10] ;  /* 0x0000100001f67983 */ /* 0x000f280000300a00 */
[----:B------:R2:W-:Y:S04]  /*457a0*/  STL.64 [R1+0xa98], R22 ;  /* 0x000a981601007387 */ /* 0x0005e80000100a00 */
[----:B------:R1:W-:Y:S01]  /*457b0*/  STL.64 [R1+0xa90], R4 ;  /* 0x000a900401007387 */ /* 0x0003e20000100a00 */
[----:B--2---:R-:W-:-:S03]  /*457c0*/  IMAD.WIDE R22, R135, 0x4, R248 ;  /* 0x0000000487167825 */ /* 0x004fc600078e02f8 */
[----:B------:R-:W2:Y:S01]  /*457d0*/  LDL.LU.64 R248, [R1+0x8] ;  /* 0x0000080001f87983 */ /* 0x000ea20000300a00 */
[----:B------:R-:W-:-:S03]  /*457e0*/  IMAD.WIDE R20, R135, 0x4, R20 ;  /* 0x0000000487147825 */ /* 0x000fc600078e0214 */
[----:B-1----:R-:W2:Y:S04]  /*457f0*/  LDL.LU.64 R4, [R1] ;  /* 0x0000000001047983 */ /* 0x002ea80000300a00 */
[----:B------:R1:W-:Y:S04]  /*45800*/  STL.64 [R1+0xa88], R22 ;  /* 0x000a881601007387 */ /* 0x0003e80000100a00 */
[----:B------:R-:W-:Y:S04]  /*45810*/  LDGSTS.E [R252+-0x3ec00], desc[UR22][R22.64], P3 ;  /* 0xc140000016fc7fae */ /* 0x000fe800099a1016 */
[----:B------:R-:W-:Y:S04]  /*45820*/  LDGSTS.E [R0+-0x3e800], desc[UR22][R20.64], P3 ;  /* 0xc180000014007fae */ /* 0x000fe800099a1016 */
[----:B-1----:R-:W2:Y:S01]  /*45830*/  LDL.LU.64 R22, [R1+0x1238] ;  /* 0x0012380001167983 */ /* 0x002ea20000300a00 */
[----:B------:R-:W-:-:S03]  /*45840*/  IMAD.WIDE R18, R135, 0x4, R18 ;  /* 0x0000000487127825 */ /* 0x000fc600078e0212 */
[----:B------:R1:W-:Y:S04]  /*45850*/  STL.64 [R1+0xa80], R20 ;  /* 0x000a801401007387 */ /* 0x0003e80000100a00 */
[----:B------:R-:W-:Y:S01]  /*45860*/  LDGSTS.E [R252+-0x3e400], desc[UR22][R18.64], P3 ;  /* 0xc1c0000012fc7fae */ /* 0x000fe200099a1016 */
[----:B------:R-:W-:-:S03]  /*45870*/  IMAD.WIDE R16, R135, 0x4, R16 ;  /* 0x0000000487107825 */ /* 0x000fc600078e0210 */
[----:B-1----:R-:W2:Y:S04]  /*45880*/  LDL.LU.64 R20, [R1+0x1230] ;  /* 0x0012300001147983 */ /* 0x002ea80000300a00 */
[----:B------:R1:W-:Y:S04]  /*45890*/  STL.64 [R1+0xa78], R18 ;  /* 0x000a781201007387 */ /* 0x0003e80000100a00 */
[----:B------:R-:W-:Y:S04]  /*458a0*/  LDGSTS.E [R0+-0x3e000], desc[UR22][R16.64], P3 ;  /* 0xc200000010007fae */ /* 0x000fe800099a1016 */
[----:B-1----:R-:W2:Y:S04]  /*458b0*/  LDL.LU.64 R18, [R1+0x1228] ;  /* 0x0012280001127983 */ /* 0x002ea80000300a00 */
[----:B------:R1:W-:Y:S04]  /*458c0*/  STL.64 [R1+0xa70], R16 ;  /* 0x000a701001007387 */ /* 0x0003e80000100a00 */
[----:B-1----:R-:W2:Y:S01]  /*458d0*/  LDL.LU.64 R16, [R1+0x1220] ;  /* 0x0012200001107983 */ /* 0x002ea20000300a00 */
[----:B---3--:R-:W-:-:S04]  /*458e0*/  IMAD.WIDE R14, R135, 0x4, R14 ;  /* 0x00000004870e7825 */ /* 0x008fc800078e020e */
[C---:B------:R-:W-:Y:S01]  /*458f0*/  IMAD.WIDE R12, R135.reuse, 0x4, R12 ;  /* 0x00000004870c7825 */ /* 0x040fe200078e020c */
[----:B------:R1:W-:Y:S04]  /*45900*/  STL.64 [R1+0xa68], R14 ;  /* 0x000a680e01007387 */ /* 0x0003e80000100a00 */
[----:B------:R-:W-:Y:S04]  /*45910*/  LDGSTS.E [R252+-0x3dc00], desc[UR22][R14.64], P3 ;  /* 0xc24000000efc7fae */ /* 0x000fe800099a1016 */
[----:B------:R-:W-:Y:S04]  /*45920*/  LDGSTS.E [R0+-0x3d800], desc[UR22][R12.64], P3 ;  /* 0xc28000000c007fae */ /* 0x000fe800099a1016 */
[----:B-1----:R-:W3:Y:S04]  /*45930*/  LDL.LU.64 R14, [R1+0x1218] ;  /* 0x00121800010e7983 */ /* 0x002ee80000300a00 */
[----:B------:R1:W-:Y:S04]  /*45940*/  STL.64 [R1+0x810], R12 ;  /* 0x0008100c01007387 */ /* 0x0003e80000100a00 */
[----:B-1----:R-:W3:Y:S01]  /*45950*/  LDL.LU.64 R12, [R1+0x1210] ;  /* 0x00121000010c7983 */ /* 0x002ee20000300a00 */
[----:B------:R-:W-:-:S04]  /*45960*/  IMAD.WIDE R10, R135, 0x4, R10 ;  /* 0x00000004870a7825 */ /* 0x000fc800078e020a */
[C---:B------:R-:W-:Y:S01]  /*45970*/  IMAD.WIDE R8, R135.reuse, 0x4, R8 ;  /* 0x0000000487087825 */ /* 0x040fe200078e0208 */
[----:B------:R1:W-:Y:S04]  /*45980*/  STL.64 [R1+0x808], R10 ;  /* 0x0008080a01007387 */ /* 0x0003e80000100a00 */
[----:B------:R-:W-:Y:S04]  /*45990*/  LDGSTS.E [R252+-0x3d400], desc[UR22][R10.64], P3 ;  /* 0xc2c000000afc7fae */ /* 0x000fe800099a1016 */
[----:B------:R-:W-:Y:S01]  /*459a0*/  LDGSTS.E [R0+-0x3d000], desc[UR22][R8.64], P3 ;  /* 0xc300000008007fae */ /* 0x000fe200099a1016 */
[----:B----4-:R-:W-:-:S03]  /*459b0*/  IMAD.WIDE R6, R135, 0x4, R6 ;  /* 0x0000000487067825 */ /* 0x010fc600078e0206 */
[----:B-1----:R-:W4:Y:S01]  /*459c0*/  LDL.LU.64 R10, [R1+0x1208] ;  /* 0x00120800010a7983 */ /* 0x002f220000300a00 */
[----:B------:R-:W-:-:S03]  /*459d0*/  IMAD.WIDE R246, R135, 0x4, R246 ;  /* 0x0000000487f67825 */ /* 0x000fc600078e02f6 */
[----:B------:R1:W-:Y:S04]  /*459e0*/  STL.64 [R1+0x800], R8 ;  /* 0x0008000801007387 */ /* 0x0003e80000100a00 */
[----:B------:R-:W-:Y:S04]  /*459f0*/  LDGSTS.E [R252+-0x3cc00], desc[UR22][R6.64], P3 ;  /* 0xc340000006fc7fae */ /* 0x000fe800099a1016 */
[----:B------:R-:W-:Y:S04]  /*45a00*/  LDGSTS.E [R0+-0x3c800], desc[UR22][R246.64], P3 ;  /* 0xc3800000f6007fae */ /* 0x000fe800099a1016 */
[----:B-1----:R-:W3:Y:S04]  /*45a10*/  LDL.LU.64 R8, [R1+0x1200] ;  /* 0x0012000001087983 */ /* 0x002ee80000300a00 */
[----:B------:R1:W-:Y:S04]  /*45a20*/  STL.64 [R1+0x7f0], R6 ;  /* 0x0007f00601007387 */ /* 0x0003e80000100a00 */
[----:B-1----:R-:W3:Y:S04]  /*45a30*/  LDL.LU.64 R6, [R1+0x11f8] ;  /* 0x0011f80001067983 */ /* 0x002ee80000300a00 */
[----:B------:R1:W-:Y:S04]  /*45a40*/  STL.64 [R1+0x7e8], R246 ;  /* 0x0007e8f601007387 */ /* 0x0003e80000100a00 */
[----:B-1----:R-:W3:Y:S01]  /*45a50*/  LDL.LU.64 R246, [R1+0x11f0] ;  /* 0x0011f00001f67983 */ /* 0x002ee20000300a00 */
[----:B--2---:R-:W-:-:S05]  /*45a60*/  IMAD.WIDE R248, R135, 0x4, R248 ;  /* 0x0000000487f87825 */ /* 0x004fca00078e02f8 */
[----:B------:R1:W-:Y:S04]  /*45a70*/  STL.64 [R1+0x7e0], R248 ;  /* 0x0007e0f801007387 */ /* 0x0003e80000100a00 */
[----:B------:R2:W-:Y:S04]  /*45a80*/  LDGSTS.E [R252+-0x3c400], desc[UR22][R248.64], P3 ;  /* 0xc3c00000f8fc7fae */ /* 0x0005e800099a1016 */
[----:B-1----:R-:W3:Y:S01]  /*45a90*/  LDL.LU.64 R248, [R1+0x11e8] ;  /* 0x0011e80001f87983 */ /* 0x002ee20000300a00 */
[C---:B------:R-:W-:Y:S01]  /*45aa0*/  IMAD.WIDE R4, R135.reuse, 0x4, R4 ;  /* 0x0000000487047825 */ /* 0x040fe200078e0204 */
[----:B--2---:R-:W1:Y:S04]  /*45ab0*/  LDC R252, c[0x0][0x3a0] ;  /* 0x0000e800fffc7b82 */ /* 0x004e680000000800 */
[----:B------:R3:W-:Y:S04]  /*45ac0*/  STL.64 [R1+0x7d8], R4 ;  /* 0x0007d80401007387 */ /* 0x0007e80000100a00 */
[----:B------:R3:W-:Y:S02]  /*45ad0*/  LDGSTS.E [R0+-0x3c000], desc[UR22][R4.64], P3 ;  /* 0xc400000004007fae */ /* 0x0007e400099a1016 */
[----:B---3--:R-:W-:-:S04]  /*45ae0*/  IMAD.WIDE R4, R135, 0x4, R248 ;  /* 0x0000000487047825 */ /* 0x008fc800078e02f8 */
[C---:B------:R-:W-:Y:S01]  /*45af0*/  IMAD.WIDE R248, R135.reuse, 0x4, R246 ;  /* 0x0000000487f87825 */ /* 0x040fe200078e02f6 */
[----:B------:R-:W-:Y:S01]  /*45b00*/  IADD3 R246, PT, PT, R136, 0x100000, RZ ;  /* 0x0010000088f67810 */ /* 0x000fe20007ffe0ff */
[----:B------:R2:W-:Y:S04]  /*45b10*/  STL.64 [R1+0x7d0], R4 ;  /* 0x0007d00401007387 */ /* 0x0005e80000100a00 */
[----:B------:R3:W-:Y:S01]  /*45b20*/  LDGSTS.E [R246+-0x3bc00], desc[UR22][R4.64], P3 ;  /* 0xc440000004f67fae */ /* 0x0007e200099a1016 */
[----:B------:R-:W-:-:S03]  /*45b30*/  IMAD.WIDE R6, R135, 0x4, R6 ;  /* 0x0000000487067825 */ /* 0x000fc600078e0206 */
[----:B------:R-:W-:Y:S04]  /*45b40*/  LDGSTS.E [R0+-0x3b800], desc[UR22][R248.64], P3 ;  /* 0xc4800000f8007fae */ /* 0x000fe800099a1016 */
[----:B--2---:R-:W3:Y:S04]  /*45b50*/  LDL.LU.64 R4, [R1+0x11e0] ;  /* 0x0011e00001047983 */ /* 0x004ee80000300a00 */
[----:B------:R2:W-:Y:S01]  /*45b60*/  STL.64 [R1+0x7c8], R248 ;  /* 0x0007c8f801007387 */ /* 0x0005e20000100a00 */
[----:B------:R-:W-:-:S04]  /*45b70*/  IMAD.WIDE R8, R135, 0x4, R8 ;  /* 0x0000000487087825 */ /* 0x000fc800078e0208 */
[----:B---3--:R-:W-:Y:S02]  /*45b80*/  IMAD.WIDE R246, R135, 0x4, R4 ;  /* 0x0000000487f67825 */ /* 0x008fe400078e0204 */
[----:B------:R-:W3:Y:S03]  /*45b90*/  LDC R5, c[0x0][0x3a0] ;  /* 0x0000e800ff057b82 */ /* 0x000ee60000000800 */
[----:B------:R-:W-:Y:S04]  /*45ba0*/  STL.64 [R1+0x7c0], R246 ;  /* 0x0007c0f601007387 */ /* 0x000fe80000100a00 */
[----:B------:R4:W-:Y:S04]  /*45bb0*/  STL.64 [R1+0x7b8], R6 ;  /* 0x0007b80601007387 */ /* 0x0009e80000100a00 */
[----:B--2---:R-:W2:Y:S01]  /*45bc0*/  LDL.LU.64 R248, [R1+0xdd0] ;  /* 0x000dd00001f87983 */ /* 0x004ea20000300a00 */
[----:B------:R-:W-:-:S05]  /*45bd0*/  VIADD R4, R136, 0x100000 ;  /* 0x0010000088047836 */ /* 0x000fca0000000000 */
[----:B------:R-:W-:Y:S04]  /*45be0*/  LDGSTS.E [R4+-0x3b400], desc[UR22][R246.64], P3 ;  /* 0xc4c00000f6047fae */ /* 0x000fe800099a1016 */
[----:B------:R4:W-:Y:S04]  /*45bf0*/  LDGSTS.E [R0+-0x3b000], desc[UR22][R6.64], P3 ;  /* 0xc500000006007fae */ /* 0x0009e800099a1016 */
[----:B------:R1:W-:Y:S04]  /*45c00*/  STL.64 [R1+0x7b0], R8 ;  /* 0x0007b00801007387 */ /* 0x0003e80000100a00 */
[----:B------:R1:W-:Y:S01]  /*45c10*/  LDGSTS.E [R4+-0x3ac00], desc[UR22][R8.64], P3 ;  /* 0xc540000008047fae */ /* 0x0003e200099a1016 */
[----:B----4-:R-:W-:-:S05]  /*45c20*/  IMAD.WIDE R6, R135, 0x4, R10 ;  /* 0x0000000487067825 */ /* 0x010fca00078e020a */
[----:B------:R4:W-:Y:S01]  /*45c30*/  STL.64 [R1+0x7a8], R6 ;  /* 0x0007a80601007387 */ /* 0x0009e20000100a00 */
[----:B-1----:R-:W-:-:S03]  /*45c40*/  IMAD.WIDE R8, R135, 0x4, R12 ;  /* 0x0000000487087825 */ /* 0x002fc600078e020c */
        /* <DEDUP_REMOVED lines=19> */
[----:B------:R-:W-:Y:S04]  /*45d80*/  STL.64 [R1+0x770], R8 ;  /* 0x0007700801007387 */ /* 0x000fe80000100a00 */
[----:B------:R-:W-:Y:S01]  /*45d90*/  LDGSTS.E [R4+-0x38c00], desc[UR22][R8.64], P3 ;  /* 0xc740000008047fae */ /* 0x000fe200099a1016 */
[----:B----4-:R-:W-:-:S05]  /*45da0*/  IMAD.WIDE R6, R135, 0x4, R26 ;  /* 0x0000000487067825 */ /* 0x010fca00078e021a */
[----:B------:R1:W-:Y:S04]  /*45db0*/  STL.64 [R1+0x768], R6 ;  /* 0x0007680601007387 */ /* 0x0003e80000100a00 */
[----:B------:R1:W-:Y:S02]  /*45dc0*/  LDGSTS.E [R0+-0x38800], desc[UR22][R6.64], P3 ;  /* 0xc780000006007fae */ /* 0x0003e400099a1016 */
[----:B-1----:R-:W-:-:S04]  /*45dd0*/  IMAD.WIDE R6, R135, 0x4, R244 ;  /* 0x0000000487067825 */ /* 0x002fc800078e02f4 */
[----:B------:R-:W-:Y:S01]  /*45de0*/  VIADD R0, R143, 0x100000 ;  /* 0x001000008f007836 */ /* 0x000fe20000000000 */
[----:B------:R-:W-:Y:S01]  /*45df0*/  STL.64 [R1+0x760], R6 ;  /* 0x0007600601007387 */ /* 0x000fe20000100a00 */
[----:B--2---:R-:W-:-:S05]  /*45e00*/  IMAD.WIDE R8, R135, 0x4, R248 ;  /* 0x0000000487087825 */ /* 0x004fca00078e02f8 */
[----:B------:R1:W-:Y:S04]  /*45e10*/  STL.64 [R1+0x750], R8 ;  /* 0x0007500801007387 */ /* 0x0003e80000100a00 */
[----:B------:R1:W-:Y:S04]  /*45e20*/  LDGSTS.E [R4+-0x38400], desc[UR22][R8.64], P3 ;  /* 0xc7c0000008047fae */ /* 0x0003e800099a1016 */
[----:B------:R2:W-:Y:S01]  /*45e30*/  LDGSTS.E [R0+-0x3ff80], desc[UR22][R6.64], P3 ;  /* 0xc008000006007fae */ /* 0x0005e200099a1016 */
[----:B-1----:R-:W-:Y:S01]  /*45e40*/  IMAD.WIDE R8, R135, 0x4, R28 ;  /* 0x0000000487087825 */ /* 0x002fe200078e021c */
[----:B------:R-:W-:-:S03]  /*45e50*/  IADD3 R4, PT, PT, R143, 0x100000, RZ ;  /* 0x001000008f047810 */ /* 0x000fc60007ffe0ff */
[C---:B--2---:R-:W-:Y:S01]  /*45e60*/  IMAD.WIDE R6, R135.reuse, 0x4, R30 ;  /* 0x0000000487067825 */ /* 0x044fe200078e021e */
[----:B------:R1:W-:Y:S04]  /*45e70*/  STL.64 [R1+0x758], R8 ;  /* 0x0007580801007387 */ /* 0x0003e80000100a00 */
[----:B------:R1:W-:Y:S04]  /*45e80*/  LDGSTS.E [R4+-0x3fb80], desc[UR22][R8.64], P3 ;  /* 0xc048000008047fae */ /* 0x0003e800099a1016 */
[----:B------:R2:W-:Y:S04]  /*45e90*/  STL.64 [R1+0x738], R6 ;  /* 0x0007380601007387 */ /* 0x0005e80000100a00 */
[----:B------:R2:W-:Y:S01]  /*45ea0*/  LDGSTS.E [R0+-0x3f780], desc[UR22][R6.64], P3 ;  /* 0xc088000006007fae */ /* 0x0005e200099a1016 */
[----:B-1----:R-:W-:-:S04]  /*45eb0*/  IMAD.WIDE R8, R135, 0x4, R32 ;  /* 0x0000000487087825 */ /* 0x002fc800078e0220 */
        /* <DEDUP_REMOVED lines=50> */
[----:B------:R2:W-:Y:S04]  /*461e0*/  STL.64 [R1+0x668], R6 ;  /* 0x0006680601007387 */ /* 0x0005e80000100a00 */
[----:B------:R-:W4:Y:S04]  /*461f0*/  LDL.LU.64 R248, [R1+0x298] ;  /* 0x0002980001f87983 */ /* 0x000f280000300a00 */
[----:B------:R1:W-:Y:S04]  /*46200*/  LDGSTS.E [R4+-0x3b380], desc[UR22][R8.64], P3 ;  /* 0xc4c8000008047fae */ /* 0x0003e800099a1016 */
        /* <DEDUP_REMOVED lines=27> */
[----:B------:R-:W-:Y:S04]  /*463c0*/  STL.64 [R1+0x600], R8 ;  /* 0x0006000801007387 */ /* 0x000fe80000100a00 */
[----:B------:R-:W-:Y:S04]  /*463d0*/  LDGSTS.E [R4+-0x38b80], desc[UR22][R8.64], P3 ;  /* 0xc748000008047fae */ /* 0x000fe800099a1016 */
[----:B------:R1:W-:Y:S04]  /*463e0*/  STL.64 [R1+0x5f0], R6 ;  /* 0x0005f00601007387 */ /* 0x0003e80000100a00 */
[----:B------:R1:W-:Y:S02]  /*463f0*/  LDGSTS.E [R0+-0x38780], desc[UR22][R6.64], P3 ;  /* 0xc788000006007fae */ /* 0x0003e400099a1016 */
[----:B-1----:R-:W-:-:S04]  /*46400*/  IMAD.WIDE R6, R135, 0x4, R242 ;  /* 0x0000000487067825 */ /* 0x002fc800078e02f2 */
[----:B------:R-:W-:Y:S01]  /*46410*/  VIADD R0, R142, 0x100000 ;  /* 0x001000008e007836 */ /* 0x000fe20000000000 */
[----:B------:R-:W-:Y:S01]  /*46420*/  STL.64 [R1+0x5e0], R6 ;  /* 0x0005e00601007387 */ /* 0x000fe20000100a00 */
[----:B----4-:R-:W-:-:S05]  /*46430*/  IMAD.WIDE R8, R135, 0x4, R248 ;  /* 0x0000000487087825 */ /* 0x010fca00078e02f8 */
[----:B------:R1:W-:Y:S04]  /*46440*/  STL.64 [R1+0x5d8], R8 ;  /* 0x0005d80801007387 */ /* 0x0003e80000100a00 */
[----:B------:R1:W-:Y:S04]  /*46450*/  LDGSTS.E [R4+-0x38380], desc[UR22][R8.64], P3 ;  /* 0xc7c8000008047fae */ /* 0x0003e800099a1016 */
[----:B------:R2:W-:Y:S01]  /*46460*/  LDGSTS.E [R0+-0x3ff00], desc[UR22][R6.64], P3 ;  /* 0xc010000006007fae */ /* 0x0005e200099a1016 */
[----:B-1----:R-:W-:-:S04]  /*46470*/  IMAD.WIDE R8, R135, 0x4, R88 ;  /* 0x0000000487087825 */ /* 0x002fc800078e0258 */
[----:B------:R-:W-:Y:S02]  /*46480*/  VIADD R4, R142, 0x100000 ;  /* 0x001000008e047836 */ /* 0x000fe40000000000 */
        /* <DEDUP_REMOVED lines=90> */
[----:B-1----:R-:W-:Y:S01]  /*46a30*/  IMAD.WIDE R6, R135, 0x4, R240 ;  /* 0x0000000487067825 */ /* 0x002fe200078e02f0 */
[----:B------:R-:W-:-:S04]  /*46a40*/  IADD3 R0, PT, PT, R141, 0x100000, RZ ;  /* 0x001000008d007810 */ /* 0x000fc80007ffe0ff */
        /* <DEDUP_REMOVED lines=100> */
[----:B------:R-:W-:-:S04]  /*47090*/  IMAD.WIDE R18, R135, 0x4, R232 ;  /* 0x0000000487127825 */ /* 0x000fc800078e02e8 */
[----:B----4-:R-:W-:-:S05]  /*470a0*/  IMAD.WIDE R8, R135, 0x4, R248 ;  /* 0x0000000487087825 */ /* 0x010fca00078e02f8 */
        /* <DEDUP_REMOVED lines=10> */
[----:B-1----:R-:W-:-:S03]  /*47150*/  IMAD.WIDE R8, R135, 0x4, R224 ;  /* 0x0000000487087825 */ /* 0x002fc600078e02e0 */
[----:B------:R-:W4:Y:S04]  /*47160*/  LDL.LU.64 R246, [R1+0x18] ;  /* 0x0000180001f67983 */ /* 0x000f280000300a00 */
[----:B------:R-:W3:Y:S01]  /*47170*/  LDL.LU.64 R16, [R1+0x38] ;  /* 0x0000380001107983 */ /* 0x000ee20000300a00 */
[----:B--2---:R-:W-:-:S03]  /*47180*/  IMAD.WIDE R6, R135, 0x4, R226 ;  /* 0x0000000487067825 */ /* 0x004fc600078e02e2 */
[----:B------:R1:W-:Y:S04]  /*47190*/  STL.64 [R1+0x278], R8 ;  /* 0x0002780801007387 */ /* 0x0003e80000100a00 */
[----:B------:R1:W-:Y:S04]  /*471a0*/  LDGSTS.E [R4+-0x3f200], desc[UR22][R8.64], P3 ;  /* 0xc0e0000008047fae */ /* 0x0003e800099a1016 */
[----:B------:R2:W-:Y:S04]  /*471b0*/  STL.64 [R1+0x268], R6 ;  /* 0x0002680601007387 */ /* 0x0005e80000100a00 */
[----:B------:R2:W-:Y:S01]  /*471c0*/  LDGSTS.E [R0+-0x3ee00], desc[UR22][R6.64], P3 ;  /* 0xc120000006007fae */ /* 0x0005e200099a1016 */
[----:B-1----:R-:W-:-:S03]  /*471d0*/  IMAD.WIDE R8, R135, 0x4, R228 ;  /* 0x0000000487087825 */ /* 0x002fc600078e02e4 */
[----:B------:R-:W3:Y:S04]  /*471e0*/  LDL.LU.64 R14, [R1+0x58] ;  /* 0x00005800010e7983 */ /* 0x000ee80000300a00 */
[----:B------:R-:W3:Y:S01]  /*471f0*/  LDL.LU.64 R12, [R1+0x78] ;  /* 0x00007800010c7983 */ /* 0x000ee20000300a00 */
[----:B--2---:R-:W-:-:S03]  /*47200*/  IMAD.WIDE R6, R135, 0x4, R230 ;  /* 0x0000000487067825 */ /* 0x004fc600078e02e6 */
[----:B------:R1:W-:Y:S04]  /*47210*/  STL.64 [R1+0x258], R8 ;  /* 0x0002580801007387 */ /* 0x0003e80000100a00 */
[----:B------:R-:W-:Y:S04]  /*47220*/  LDGSTS.E [R4+-0x3ea00], desc[UR22][R8.64], P3 ;  /* 0xc160000008047fae */ /* 0x000fe800099a1016 */
[----:B------:R2:W-:Y:S04]  /*47230*/  STL.64 [R1+0x248], R6 ;  /* 0x0002480601007387 */ /* 0x0005e80000100a00 */
[----:B------:R2:W-:Y:S04]  /*47240*/  LDGSTS.E [R0+-0x3e600], desc[UR22][R6.64], P3 ;  /* 0xc1a0000006007fae */ /* 0x0005e800099a1016 */
[----:B------:R-:W3:Y:S04]  /*47250*/  LDL.LU.64 R10, [R1+0x98] ;  /* 0x00009800010a7983 */ /* 0x000ee80000300a00 */
[----:B-1----:R-:W3:Y:S01]  /*47260*/  LDL.LU.64 R8, [R1+0xb8] ;  /* 0x0000b80001087983 */ /* 0x002ee20000300a00 */
[----:B--2---:R-:W-:-:S03]  /*47270*/  IMAD.WIDE R6, R135, 0x4, R234 ;  /* 0x0000000487067825 */ /* 0x004fc600078e02ea */
[----:B------:R-:W-:Y:S04]  /*47280*/  STL.64 [R1+0x238], R18 ;  /* 0x0002381201007387 */ /* 0x000fe80000100a00 */
[----:B------:R1:W-:Y:S04]  /*47290*/  STL.64 [R1+0x228], R6 ;  /* 0x0002280601007387 */ /* 0x0003e80000100a00 */
[----:B------:R2:W-:Y:S04]  /*472a0*/  LDGSTS.E [R4+-0x3e200], desc[UR22][R18.64], P3 ;  /* 0xc1e0000012047fae */ /* 0x0005e800099a1016 */
[----:B------:R-:W3:Y:S04]  /*472b0*/  LDL.LU.64 R248, [R1+0xd8] ;  /* 0x0000d80001f87983 */ /* 0x000ee80000300a00 */
[----:B------:R-:W-:Y:S04]  /*472c0*/  LDGSTS.E [R0+-0x3de00], desc[UR22][R6.64], P3 ;  /* 0xc220000006007fae */ /* 0x000fe800099a1016 */
[----:B-1----:R-:W3:Y:S01]  /*472d0*/  LDL.LU.64 R6, [R1+0xf8] ;  /* 0x0000f80001067983 */ /* 0x002ee20000300a00 */
[----:B------:R-:W-:-:S04]  /*472e0*/  IMAD.WIDE R20, R135, 0x4, R236 ;  /* 0x0000000487147825 */ /* 0x000fc800078e02ec */
[C---:B--2---:R-:W-:Y:S01]  /*472f0*/  IMAD.WIDE R18, R135.reuse, 0x4, R250 ;  /* 0x0000000487127825 */ /* 0x044fe200078e02fa */
[----:B------:R4:W-:Y:S04]  /*47300*/  STL.64 [R1+0x128], R20 ;  /* 0x0001281401007387 */ /* 0x0009e80000100a00 */
[----:B------:R4:W-:Y:S04]  /*47310*/  LDGSTS.E [R4+-0x3da00], desc[UR22][R20.64], P3 ;  /* 0xc260000014047fae */ /* 0x0009e800099a1016 */
[----:B------:R1:W-:Y:S04]  /*47320*/  STL.64 [R1+0x108], R18 ;  /* 0x0001081201007387 */ /* 0x0003e80000100a00 */
[----:B------:R-:W-:Y:S01]  /*47330*/  LDGSTS.E [R0+-0x3d600], desc[UR22][R18.64], P3 ;  /* 0xc2a0000012007fae */ /* 0x000fe200099a1016 */
[----:B----4-:R-:W-:-:S03]  /*47340*/  IMAD.WIDE R20, R135, 0x4, R246 ;  /* 0x0000000487147825 */ /* 0x010fc600078e02f6 */
[----:B------:R-:W2:Y:S01]  /*47350*/  LDL.LU.64 R246, [R1+0x118] ;  /* 0x0001180001f67983 */ /* 0x000ea20000300a00 */
[----:B---3--:R-:W-:-:S03]  /*47360*/  IMAD.WIDE R16, R135, 0x4, R16 ;  /* 0x0000000487107825 */ /* 0x008fc600078e0210 */
[----:B-1----:R-:W3:Y:S04]  /*47370*/  LDL.LU.64 R18, [R1+0x138] ;  /* 0x0001380001127983 */ /* 0x002ee80000300a00 */
[----:B------:R1:W-:Y:S04]  /*47380*/  STL.64 [R1+0xe8], R20 ;  /* 0x0000e81401007387 */ /* 0x0003e80000100a00 */
[----:B------:R1:W-:Y:S04]  /*47390*/  LDGSTS.E [R4+-0x3d200], desc[UR22][R20.64], P3 ;  /* 0xc2e0000014047fae */ /* 0x0003e800099a1016 */
[----:B------:R4:W-:Y:S04]  /*473a0*/  STL.64 [R1+0xc8], R16 ;  /* 0x0000c81001007387 */ /* 0x0009e80000100a00 */
[----:B------:R-:W-:Y:S01]  /*473b0*/  LDGSTS.E [R0+-0x3ce00], desc[UR22][R16.64], P3 ;  /* 0xc320000010007fae */ /* 0x000fe200099a1016 */
[----:B-1----:R-:W-:-:S04]  /*473c0*/  IMAD.WIDE R20, R135, 0x4, R14 ;  /* 0x0000000487147825 */ /* 0x002fc800078e020e */
[C---:B------:R-:W-:Y:S01]  /*473d0*/  IMAD.WIDE R12, R135.reuse, 0x4, R12 ;  /* 0x00000004870c7825 */ /* 0x040fe200078e020c */
[----:B------:R1:W-:Y:S04]  /*473e0*/  LDGSTS.E [R4+-0x3ca00], desc[UR22][R20.64], P3 ;  /* 0xc360000014047fae */ /* 0x0003e800099a1016 */
[----:B----4-:R-:W4:Y:S04]  /*473f0*/  LDL.LU.64 R16, [R1+0x148] ;  /* 0x0001480001107983 */ /* 0x010f280000300a00 */
[----:B------:R-:W2:Y:S04]  /*47400*/  LDL.LU.64 R14, [R1+0x150] ;  /* 0x00015000010e7983 */ /* 0x000ea80000300a00 */
[----:B------:R1:W-:Y:S04]  /*47410*/  STL.64 [R1+0xa8], R20 ;  /* 0x0000a81401007387 */ /* 0x0003e80000100a00 */
[----:B------:R1:W-:Y:S04]  /*47420*/  STL.64 [R1+0x88], R12 ;  /* 0x0000880c01007387 */ /* 0x0003e80000100a00 */
[----:B------:R-:W-:Y:S01]  /*47430*/  LDGSTS.E [R0+-0x3c600], desc[UR22][R12.64], P3 ;  /* 0xc3a000000c007fae */ /* 0x000fe200099a1016 */
[----:B------:R-:W-:-:S04]  /*47440*/  IMAD.WIDE R8, R135, 0x4, R8 ;  /* 0x0000000487087825 */ /* 0x000fc800078e0208 */
[C---:B-1----:R-:W-:Y:S02]  /*47450*/  IMAD.WIDE R20, R135.reuse, 0x4, R10 ;  /* 0x0000000487147825 */ /* 0x042fe400078e020a */
[----:B------:R-:W2:Y:S04]  /*47460*/  LDL.LU.64 R10, [R1+0x170] ;  /* 0x00017000010a7983 */ /* 0x000ea80000300a00 */
[----:B------:R-:W2:Y:S04]  /*47470*/  LDL.LU.64 R12, [R1+0x190] ;  /* 0x00019000010c7983 */ /* 0x000ea80000300a00 */
[----:B------:R1:W-:Y:S04]  /*47480*/  STL.64 [R1+0x68], R20 ;  /* 0x0000681401007387 */ /* 0x0003e80000100a00 */
[----:B------:R1:W-:Y:S04]  /*47490*/  LDGSTS.E [R4+-0x3c200], desc[UR22][R20.64], P3 ;  /* 0xc3e0000014047fae */ /* 0x0003e800099a1016 */
[----:B------:R1:W-:Y:S04]  /*474a0*/  STL.64 [R1+0x48], R8 ;  /* 0x0000480801007387 */ /* 0x0003e80000100a00 */
[----:B------:R-:W-:Y:S01]  /*474b0*/  LDGSTS.E [R0+-0x3be00], desc[UR22][R8.64], P3 ;  /* 0xc420000008007fae */ /* 0x000fe200099a1016 */
[----:B-1----:R-:W-:-:S03]  /*474c0*/  IMAD.WIDE R20, R135, 0x4, R248 ;  /* 0x0000000487147825 */ /* 0x002fc600078e02f8 */
[----:B------:R-:W2:Y:S01]  /*474d0*/  LDL.LU.64 R248, [R1+0x1b0] ;  /* 0x0001b00001f87983 */ /* 0x000ea20000300a00 */
[----:B------:R-:W-:-:S03]  /*474e0*/  IMAD.WIDE R6, R135, 0x4, R6 ;  /* 0x0000000487067825 */ /* 0x000fc600078e0206 */
[----:B------:R1:W-:Y:S04]  /*474f0*/  LDGSTS.E [R4+-0x3ba00], desc[UR22][R20.64], P3 ;  /* 0xc460000014047fae */ /* 0x0003e800099a1016 */
[----:B------:R-:W2:Y:S04]  /*47500*/  LDL.LU.64 R8, [R1+0x1d0] ;  /* 0x0001d00001087983 */ /* 0x000ea80000300a00 */
[----:B------:R-:W-:Y:S04]  /*47510*/  STL.64 [R1+0x28], R20 ;  /* 0x0000281401007387 */ /* 0x000fe80000100a00 */
[----:B------:R1:W-:Y:S04]  /*47520*/  STL.64 [R1+0x8], R6 ;  /* 0x0000080601007387 */ /* 0x0003e80000100a00 */
[----:B------:R-:W-:Y:S04]  /*47530*/  LDGSTS.E [R0+-0x3b600], desc[UR22][R6.64], P3 ;  /* 0xc4a0000006007fae */ /* 0x000fe800099a1016 */
[----:B-1----:R-:W2:Y:S01]  /*47540*/  LDL.LU.64 R6, [R1+0x1f0] ;  /* 0x0001f00001067983 */ /* 0x002ea20000300a00 */
[----:B---3--:R-:W-:-:S03]  /*47550*/  IMAD.WIDE R238, R135, 0x4, R18 ;  /* 0x0000000487ee7825 */ /* 0x008fc600078e0212 */
[----:B------:R-:W3:Y:S01]  /*47560*/  LDL.LU.64 R18, [R1+0x210] ;  /* 0x0002100001127983 */ /* 0x000ee20000300a00 */
[----:B----4-:R-:W-:-:S03]  /*47570*/  IMAD.WIDE R144, R135, 0x4, R16 ;  /* 0x0000000487907825 */ /* 0x010fc600078e0210 */
[----:B------:R-:W4:Y:S01]  /*47580*/  LDL.LU.64 R16, [R1+0xab8] ;  /* 0x000ab80001107983 */ /* 0x000f220000300a00 */
[----:B--2---:R-:W-:-:S03]  /*47590*/  IMAD.WIDE R146, R135, 0x4, R14 ;  /* 0x0000000487927825 */ /* 0x004fc600078e020e */
[----:B------:R-:W2:Y:S01]  /*475a0*/  LDL.LU.64 R14, [R1+0xac0] ;  /* 0x000ac000010e7983 */ /* 0x000ea20000300a00 */
[----:B------:R-:W-:-:S03]  /*475b0*/  IMAD.WIDE R148, R135, 0x4, R10 ;  /* 0x0000000487947825 */ /* 0x000fc600078e020a */
        /* <DEDUP_REMOVED lines=9> */
[----:B------:R-:W-:-:S05]  /*47650*/  IMAD.WIDE R246, R135, 0x4, R246 ;  /* 0x0000000487f67825 */ /* 0x000fca00078e02f6 */
[----:B------:R-:W-:Y:S04]  /*47660*/  LDGSTS.E [R4+-0x3b200], desc[UR22][R246.64], P3 ;  /* 0xc4e00000f6047fae */ /* 0x000fe800099a1016 */
[----:B------:R-:W-:Y:S04]  /*47670*/  LDGSTS.E [R0+-0x3ae00], desc[UR22][R238.64], P3 ;  /* 0xc5200000ee007fae */ /* 0x000fe800099a1016 */
[----:B------:R-:W-:Y:S04]  /*47680*/  LDGSTS.E [R4+-0x3aa00], desc[UR22][R144.64], P3 ;  /* 0xc560000090047fae */ /* 0x000fe800099a1016 */
[----:B------:R-:W-:Y:S04]  /*47690*/  LDGSTS.E [R0+-0x3a600], desc[UR22][R146.64], P3 ;  /* 0xc5a0000092007fae */ /* 0x000fe800099a1016 */
[----:B------:R-:W-:Y:S04]  /*476a0*/  LDGSTS.E [R4+-0x3a200], desc[UR22][R148.64], P3 ;  /* 0xc5e0000094047fae */ /* 0x000fe800099a1016 */
[----:B------:R-:W-:Y:S04]  /*476b0*/  LDGSTS.E [R0+-0x39e00], desc[UR22][R150.64], P3 ;  /* 0xc620000096007fae */ /* 0x000fe800099a1016 */
[----:B------:R-:W-:Y:S04]  /*476c0*/  LDGSTS.E [R4+-0x39a00], desc[UR22][R152.64], P3 ;  /* 0xc660000098047fae */ /* 0x000fe800099a1016 */
[----:B------:R-:W-:Y:S04]  /*476d0*/  LDGSTS.E [R0+-0x39600], desc[UR22][R154.64], P3 ;  /* 0xc6a000009a007fae */ /* 0x000fe800099a1016 */
[----:B------:R-:W-:Y:S01]  /*476e0*/  LDGSTS.E [R4+-0x39200], desc[UR22][R156.64], P3 ;  /* 0xc6e000009c047fae */ /* 0x000fe200099a1016 */
[----:B---3--:R-:W-:-:S03]  /*476f0*/  IMAD.WIDE R158, R135, 0x4, R18 ;  /* 0x00000004879e7825 */ /* 0x008fc600078e0212 */
[----:B------:R-:W3:Y:S04]  /*47700*/  LDL.LU.64 R18, [R1+0xae8] ;  /* 0x000ae80001127983 */ /* 0x000ee80000300a00 */
[----:B------:R-:W-:Y:S01]  /*47710*/  LDGSTS.E [R0+-0x38e00], desc[UR22][R158.64], P3 ;  /* 0xc72000009e007fae */ /* 0x000fe200099a1016 */
[----:B----4-:R-:W-:-:S03]  /*47720*/  IMAD.WIDE R160, R135, 0x4, R16 ;  /* 0x0000000487a07825 */ /* 0x010fc600078e0210 */
[----:B------:R-:W4:Y:S01]  /*47730*/  LDL.LU.64 R16, [R1+0xaf0] ;  /* 0x000af00001107983 */ /* 0x000f220000300a00 */
[----:B--2---:R-:W-:-:S03]  /*47740*/  IMAD.WIDE R162, R135, 0x4, R14 ;  /* 0x0000000487a27825 */ /* 0x004fc600078e020e */
[----:B------:R-:W2:Y:S04]  /*47750*/  LDL.LU.64 R14, [R1+0xaf8] ;  /* 0x000af800010e7983 */ /* 0x000ea80000300a00 */
[----:B------:R-:W-:Y:S04]  /*47760*/  LDGSTS.E [R4+-0x38a00], desc[UR22][R160.64], P3 ;  /* 0xc7600000a0047fae */ /* 0x000fe800099a1016 */
[----:B------:R1:W-:Y:S01]  /*47770*/  LDGSTS.E [R0+-0x38600], desc[UR22][R162.64], P3 ;  /* 0xc7a00000a2007fae */ /* 0x0003e200099a1016 */
[----:B------:R-:W-:-:S03]  /*47780*/  IMAD.WIDE R20, R135, 0x4, R10 ;  /* 0x0000000487147825 */ /* 0x000fc600078e020a */
[----:B------:R-:W2:Y:S01]  /*47790*/  LDL.LU.64 R10, [R1+0xb00] ;  /* 0x000b0000010a7983 */ /* 0x000ea20000300a00 */
[----:B------:R-:W-:-:S03]  /*477a0*/  IMAD.WIDE R164, R135, 0x4, R12 ;  /* 0x0000000487a47825 */ /* 0x000fc600078e020c */
[----:B------:R-:W2:Y:S01]  /*477b0*/  LDL.LU.64 R12, [R1+0xb08] ;  /* 0x000b0800010c7983 */ /* 0x000ea20000300a00 */
[----:B-1----:R-:W-:-:S03]  /*477c0*/  VIADD R0, R139, 0x100000 ;  /* 0x001000008b007836 */ /* 0x002fc60000000000 */
[----:B------:R1:W-:Y:S04]  /*477d0*/  LDGSTS.E [R4+-0x38200], desc[UR22][R164.64], P3 ;  /* 0xc7e00000a4047fae */ /* 0x0003e800099a1016 */
[----:B------:R1:W-:Y:S04]  /*477e0*/  STL.64 [R1+0x218], R20 ;  /* 0x0002181401007387 */ /* 0x0003e80000100a00 */
[----:B------:R1:W-:Y:S02]  /*477f0*/  LDGSTS.E [R0+-0x3fd80], desc[UR22][R20.64], P3 ;  /* 0xc028000014007fae */ /* 0x0003e400099a1016 */
[----:B-1----:R-:W-:-:S02]  /*47800*/  VIADD R4, R139, 0x100000 ;  /* 0x001000008b047836 */ /* 0x002fc40000000000 */
[C---:B------:R-:W-:Y:S02]  /*47810*/  IMAD.WIDE R22, R135.reuse, 0x4, R248 ;  /* 0x0000000487167825 */ /* 0x040fe400078e02f8 */
[----:B------:R-:W2:Y:S04]  /*47820*/  LDL.LU.64 R248, [R1+0xb10] ;  /* 0x000b100001f87983 */ /* 0x000ea80000300a00 */
[----:B------:R1:W-:Y:S01]  /*47830*/  LDGSTS.E [R4+-0x3f980], desc[UR22][R22.64], P3 ;  /* 0xc068000016047fae */ /* 0x0003e200099a1016 */
[----:B------:R-:W-:-:S03]  /*47840*/  IMAD.WIDE R20, R135, 0x4, R8 ;  /* 0x0000000487147825 */ /* 0x000fc600078e0208 */
[----:B------:R-:W2:Y:S04]  /*47850*/  LDL.LU.64 R8, [R1+0xb18] ;  /* 0x000b180001087983 */ /* 0x000ea80000300a00 */
[----:B------:R1:W-:Y:S04]  /*47860*/  STL.64 [R1+0x200], R22 ;  /* 0x0002001601007387 */ /* 0x0003e80000100a00 */
[----:B------:R3:W-:Y:S04]  /*47870*/  STL.64 [R1+0x1e8], R20 ;  /* 0x0001e81401007387 */ /* 0x0007e80000100a00 */
[----:B------:R3:W-:Y:S01]  /*47880*/  LDGSTS.E [R0+-0x3f580], desc[UR22][R20.64], P3 ;  /* 0xc0a8000014007fae */ /* 0x0007e200099a1016 */
[----:B-1----:R-:W-:-:S03]  /*47890*/  IMAD.WIDE R22, R135, 0x4, R6 ;  /* 0x0000000487167825 */ /* 0x002fc600078e0206 */
[----:B------:R-:W2:Y:S04]  /*478a0*/  LDL.LU.64 R6, [R1+0xb20] ;  /* 0x000b200001067983 */ /* 0x000ea80000300a00 */
[----:B------:R4:W-:Y:S01]  /*478b0*/  LDGSTS.E [R4+-0x3f180], desc[UR22][R22.64], P3 ;  /* 0xc0e8000016047fae */ /* 0x0009e200099a1016 */
[----:B---3--:R-:W-:-:S03]  /*478c0*/  IMAD.WIDE R20, R135, 0x4, R18 ;  /* 0x0000000487147825 */ /* 0x008fc600078e0212 */
[----:B------:R-:W3:Y:S04]  /*478d0*/  LDL.LU.64 R18, [R1+0xb28] ;  /* 0x000b280001127983 */ /* 0x000ee80000300a00 */
[----:B------:R4:W-:Y:S04]  /*478e0*/  STL.64 [R1+0x1c8], R22 ;  /* 0x0001c81601007387 */ /* 0x0009e80000100a00 */
[----:B------:R2:W-:Y:S04]  /*478f0*/  STL.64 [R1+0x1b0], R20 ;  /* 0x0001b01401007387 */ /* 0x0005e80000100a00 */
[----:B------:R2:W-:Y:S01]  /*47900*/  LDGSTS.E [R0+-0x3ed80], desc[UR22][R20.64], P3 ;  /* 0xc128000014007fae */ /* 0x0005e200099a1016 */
[----:B----4-:R-:W-:-:S03]  /*47910*/  IMAD.WIDE R22, R135, 0x4, R16 ;  /* 0x0000000487167825 */ /* 0x010fc600078e0210 */
[----:B------:R-:W4:Y:S01]  /*47920*/  LDL.LU.64 R16, [R1+0xb30] ;  /* 0x000b300001107983 */ /* 0x000f220000300a00 */
[----:B--2---:R-:W-:-:S03]  /*47930*/  IMAD.WIDE R20, R135, 0x4, R14 ;  /* 0x0000000487147825 */ /* 0x004fc600078e020e */
[----:B------:R-:W2:Y:S04]  /*47940*/  LDL.LU.64 R14, [R1+0xb38] ;  /* 0x000b3800010e7983 */ /* 0x000ea80000300a00 */
[----:B------:R1:W-:Y:S04]  /*47950*/  STL.64 [R1+0x190], R22 ;  /* 0x0001901601007387 */ /* 0x0003e80000100a00 */
[----:B------:R1:W-:Y:S04]  /*47960*/  LDGSTS.E [R4+-0x3e980], desc[UR22][R22.64], P3 ;  /* 0xc168000016047fae */ /* 0x0003e800099a1016 */
        /* <DEDUP_REMOVED lines=44> */
[----:B------:R-:W-:Y:S01]  /*47c30*/  LDGSTS.E [R4+-0x3b980], desc[UR22][R22.64], P3 ;  /* 0xc468000016047fae */ /* 0x000fe200099a1016 */
[----:B------:R-:W-:-:S03]  /*47c40*/  IMAD.WIDE R20, R135, 0x4, R8 ;  /* 0x0000000487147825 */ /* 0x000fc600078e0208 */
[----:B------:R-:W2:Y:S04]  /*47c50*/  LDL.LU.64 R8, [R1+0xb98] ;  /* 0x000b980001087983 */ /* 0x000ea80000300a00 */
[----:B------:R-:W-:Y:S04]  /*47c60*/  STL.64 [R1+0x20], R22 ;  /* 0x0000201601007387 */ /* 0x000fe80000100a00 */
[----:B------:R1:W-:Y:S04]  /*47c70*/  STL.64 [R1], R20 ;  /* 0x0000001401007387 */ /* 0x0003e80000100a00 */
[----:B------:R1:W-:Y:S01]  /*47c80*/  LDGSTS.E [R0+-0x3b580], desc[UR22][R20.64], P3 ;  /* 0xc4a8000014007fae */ /* 0x0003e200099a1016 */
[----:B------:R-:W-:-:S03]  /*47c90*/  IMAD.WIDE R244, R135, 0x4, R6 ;  /* 0x0000000487f47825 */ /* 0x000fc600078e0206 */
[----:B------:R-:W2:Y:S04]  /*47ca0*/  LDL.LU.64 R6, [R1+0xba0] ;  /* 0x000ba00001067983 */ /* 0x000ea80000300a00 */
        /* <DEDUP_REMOVED lines=9> */
[----:B------:R-:W-:Y:S01]  /*47d40*/  LDGSTS.E [R0+-0x3a580], desc[UR22][R168.64], P3 ;  /* 0xc5a80000a8007fae */ /* 0x000fe200099a1016 */
[----:B------:R-:W-:-:S03]  /*47d50*/  IMAD.WIDE R170, R135, 0x4, R10 ;  /* 0x0000000487aa7825 */ /* 0x000fc600078e020a */
[----:B------:R-:W1:Y:S04]  /*47d60*/  LDL.LU.64 R10, [R1+0xbc0] ;  /* 0x000bc000010a7983 */ /* 0x000e680000300a00 */
[----:B------:R-:W-:Y:S01]  /*47d70*/  LDGSTS.E [R4+-0x3a180], desc[UR22][R170.64], P3 ;  /* 0xc5e80000aa047fae */ /* 0x000fe200099a1016 */
[----:B------:R-:W-:-:S03]  /*47d80*/  IMAD.WIDE R172, R135, 0x4, R12 ;  /* 0x0000000487ac7825 */ /* 0x000fc600078e020c */
[----:B------:R-:W2:Y:S04]  /*47d90*/  LDL.LU.64 R12, [R1+0xdc0] ;  /* 0x000dc000010c7983 */ /* 0x000ea80000300a00 */
        /* <DEDUP_REMOVED lines=18> */
[----:B------:R1:W-:Y:S02]  /*47ec0*/  LDGSTS.E [R0+-0x38580], desc[UR22][R184.64], P3 ;  /* 0xc7a80000b8007fae */ /* 0x0003e400099a1016 */
[C---:B-1----:R-:W-:Y:S01]  /*47ed0*/  IMAD.WIDE R20, R135.reuse, 0x4, R10 ;  /* 0x0000000487147825 */ /* 0x042fe200078e020a */
[----:B------:R-:W-:Y:S01]  /*47ee0*/  IADD3 R0, PT, PT, R138, 0x100000, RZ ;  /* 0x001000008a007810 */ /* 0x000fe20007ffe0ff */
[----:B------:R-:W2:Y:S02]  /*47ef0*/  LDL.LU.64 R10, [R1+0xbf8] ;  /* 0x000bf800010a7983 */ /* 0x000ea40000300a00 */
[----:B------:R-:W-:-:S02]  /*47f00*/  IMAD.WIDE R186, R135, 0x4, R12 ;  /* 0x0000000487ba7825 */ /* 0x000fc400078e020c */
[----:B------:R-:W2:Y:S04]  /*47f10*/  LDL.LU.64 R12, [R1+0xc00] ;  /* 0x000c0000010c7983 */ /* 0x000ea80000300a00 */
[----:B------:R1:W-:Y:S04]  /*47f20*/  LDGSTS.E [R4+-0x38180], desc[UR22][R186.64], P3 ;  /* 0xc7e80000ba047fae */ /* 0x0003e800099a1016 */
[----:B------:R1:W-:Y:S04]  /*47f30*/  STL.64 [R1+0x210], R20 ;  /* 0x0002101401007387 */ /* 0x0003e80000100a00 */
[----:B------:R1:W-:Y:S01]  /*47f40*/  LDGSTS.E [R0+-0x3fd00], desc[UR22][R20.64], P3 ;  /* 0xc030000014007fae */ /* 0x0003e200099a1016 */
[----:B------:R-:W-:-:S03]  /*47f50*/  IMAD.WIDE R22, R135, 0x4, R248 ;  /* 0x0000000487167825 */ /* 0x000fc600078e02f8 */
[----:B------:R-:W2:Y:S01]  /*47f60*/  LDL.LU.64 R248, [R1+0xc08] ;  /* 0x000c080001f87983 */ /* 0x000ea20000300a00 */
[----:B-1----:R-:W-:Y:S02]  /*47f70*/  VIADD R4, R138, 0x100000 ;  /* 0x001000008a047836 */ /* 0x002fe40000000000 */
[----:B------:R-:W-:-:S03]  /*47f80*/  IMAD.WIDE R20, R135, 0x4, R8 ;  /* 0x0000000487147825 */ /* 0x000fc600078e0208 */
[----:B------:R1:W-:Y:S04]  /*47f90*/  LDGSTS.E [R4+-0x3f900], desc[UR22][R22.64], P3 ;  /* 0xc070000016047fae */ /* 0x0003e800099a1016 */
        /* <DEDUP_REMOVED lines=58> */
[----:B------:R1:W-:Y:S04]  /*48340*/  STL.64 [R1+0x38], R20 ;  /* 0x0000381401007387 */ /* 0x0003e80000100a00 */
[----:B------:R1:W-:Y:S02]  /*48350*/  LDGSTS.E [R0+-0x3bd00], desc[UR22][R20.64], P3 ;  /* 0xc430000014007fae */ /* 0x0003e400099a1016 */
[----:B-1----:R-:W-:-:S02]  /*48360*/  IMAD.WIDE R20, R135, 0x4, R248 ;  /* 0x0000000487147825 */ /* 0x002fc400078e02f8 */
[----:B------:R-:W2:Y:S02]  /*48370*/  LDL.LU.64 R248, [R1+0xc88] ;  /* 0x000c880001f87983 */ /* 0x000ea40000300a00 */
[C---:B------:R-:W-:Y:S02]  /*48380*/  IMAD.WIDE R250, R135.reuse, 0x4, R8 ;  /* 0x0000000487fa7825 */ /* 0x040fe400078e0208 */
[----:B------:R-:W2:Y:S04]  /*48390*/  LDL.LU.64 R8, [R1+0xc90] ;  /* 0x000c900001087983 */ /* 0x000ea80000300a00 */
[----:B------:R1:W-:Y:S04]  /*483a0*/  STL.64 [R1+0x18], R20 ;  /* 0x0000181401007387 */ /* 0x0003e80000100a00 */
[----:B------:R-:W-:Y:S04]  /*483b0*/  LDGSTS.E [R4+-0x3b900], desc[UR22][R20.64], P3 ;  /* 0xc470000014047fae */ /* 0x000fe800099a1016 */
        /* <DEDUP_REMOVED lines=20> */
[----:B------:R-:W2:Y:S01]  /*48500*/  LDL.LU.64 R248, [R1+0xcc0] ;  /* 0x000cc00001f87983 */ /* 0x000ea20000300a00 */
[----:B------:R-:W-:-:S03]  /*48510*/  IMAD.WIDE R198, R135, 0x4, R8 ;  /* 0x0000000487c67825 */ /* 0x000fc600078e0208 */
[----:B------:R-:W2:Y:S04]  /*48520*/  LDL.LU.64 R8, [R1+0xcc8] ;  /* 0x000cc80001087983 */ /* 0x000ea80000300a00 */
        /* <DEDUP_REMOVED lines=11> */
[----:B-1----:R-:W2:Y:S04]  /*485e0*/  LDL.LU.64 R20, [R1+0xce8] ;  /* 0x000ce80001147983 */ /* 0x002ea80000300a00 */
[----:B------:R-:W-:Y:S04]  /*485f0*/  LDGSTS.E [R4+-0x38900], desc[UR22][R204.64], P3 ;  /* 0xc7700000cc047fae */ /* 0x000fe800099a1016 */
[----:B------:R1:W-:Y:S04]  /*48600*/  LDGSTS.E [R0+-0x38500], desc[UR22][R206.64], P3 ;  /* 0xc7b00000ce007fae */ /* 0x0003e800099a1016 */
[----:B------:R-:W2:Y:S01]  /*48610*/  LDL.LU.64 R14, [R1+0xcf0] ;  /* 0x000cf000010e7983 */ /* 0x000ea20000300a00 */
[----:B------:R-:W-:-:S04]  /*48620*/  IMAD.WIDE R10, R135, 0x4, R10 ;  /* 0x00000004870a7825 */ /* 0x000fc800078e020a */
[----:B-1----:R-:W-:Y:S02]  /*48630*/  VIADD R0, R137, 0x100000 ;  /* 0x0010000089007836 */ /* 0x002fe40000000000 */
[----:B------:R-:W-:Y:S02]  /*48640*/  IMAD.WIDE R208, R135, 0x4, R12 ;  /* 0x0000000487d07825 */ /* 0x000fe400078e020c */
[----:B------:R-:W2:Y:S04]  /*48650*/  LDL.LU.64 R12, [R1+0xcf8] ;  /* 0x000cf800010c7983 */ /* 0x000ea80000300a00 */
[----:B------:R1:W-:Y:S04]  /*48660*/  LDGSTS.E [R4+-0x38100], desc[UR22][R208.64], P3 ;  /* 0xc7f00000d0047fae */ /* 0x0003e800099a1016 */
[----:B------:R1:W-:Y:S04]  /*48670*/  STL.64 [R1+0x208], R10 ;  /* 0x0002080a01007387 */ /* 0x0003e80000100a00 */
[----:B------:R-:W-:Y:S01]  /*48680*/  LDGSTS.E [R0+-0x3fc80], desc[UR22][R10.64], P3 ;  /* 0xc03800000a007fae */ /* 0x000fe200099a1016 */
[----:B-1----:R-:W-:Y:S01]  /*48690*/  IADD3 R4, PT, PT, R137, 0x100000, RZ ;  /* 0x0010000089047810 */ /* 0x002fe20007ffe0ff */
[----:B------:R-:W-:-:S02]  /*486a0*/  IMAD.WIDE R22, R135, 0x4, R248 ;  /* 0x0000000487167825 */ /* 0x000fc400078e02f8 */
[----:B------:R-:W2:Y:S02]  /*486b0*/  LDL.LU.64 R10, [R1+0xd00] ;  /* 0x000d0000010a7983 */ /* 0x000ea40000300a00 */
[C---:B------:R-:W-:Y:S02]  /*486c0*/  IMAD.WIDE R8, R135.reuse, 0x4, R8 ;  /* 0x0000000487087825 */ /* 0x040fe400078e0208 */
[----:B------:R-:W2:Y:S04]  /*486d0*/  LDL.LU.64 R248, [R1+0xd08] ;  /* 0x000d080001f87983 */ /* 0x000ea80000300a00 */
[----:B------:R1:W-:Y:S04]  /*486e0*/  STL.64 [R1+0x1f0], R22 ;  /* 0x0001f01601007387 */ /* 0x0003e80000100a00 */
[----:B------:R1:W-:Y:S04]  /*486f0*/  LDGSTS.E [R4+-0x3f880], desc[UR22][R22.64], P3 ;  /* 0xc078000016047fae */ /* 0x0003e800099a1016 */
[----:B------:R1:W-:Y:S04]  /*48700*/  STL.64 [R1+0x1d0], R8 ;  /* 0x0001d00801007387 */ /* 0x0003e80000100a00 */
[----:B------:R-:W-:Y:S01]  /*48710*/  LDGSTS.E [R0+-0x3f480], desc[UR22][R8.64], P3 ;  /* 0xc0b8000008007fae */ /* 0x000fe200099a1016 */
[----:B-1----:R-:W-:-:S05]  /*48720*/  IMAD.WIDE R22, R135, 0x4, R6 ;  /* 0x0000000487167825 */ /* 0x002fca00078e0206 */
[----:B------:R4:W-:Y:S04]  /*48730*/  LDGSTS.E [R4+-0x3f080], desc[UR22][R22.64], P3 ;  /* 0xc0f8000016047fae */ /* 0x0009e800099a1016 */
[----:B------:R-:W2:Y:S04]  /*48740*/  LDL.LU.64 R8, [R1+0xd10] ;  /* 0x000d100001087983 */ /* 0x000ea80000300a00 */
[----:B------:R-:W2:Y:S04]  /*48750*/  LDL.LU.64 R6, [R1+0xd18] ;  /* 0x000d180001067983 */ /* 0x000ea80000300a00 */
[----:B------:R-:W-:Y:S01]  /*48760*/  STL.64 [R1+0x1b8], R22 ;  /* 0x0001b81601007387 */ /* 0x000fe20000100a00 */
[----:B---3--:R-:W-:-:S05]  /*48770*/  IMAD.WIDE R18, R135, 0x4, R18 ;  /* 0x0000000487127825 */ /* 0x008fca00078e0212 */
[----:B------:R1:W-:Y:S04]  /*48780*/  STL.64 [R1+0x198], R18 ;  /* 0x0001981201007387 */ /* 0x0003e80000100a00 */
[----:B------:R-:W-:Y:S04]  /*48790*/  LDGSTS.E [R0+-0x3ec80], desc[UR22][R18.64], P3 ;  /* 0xc138000012007fae */ /* 0x000fe800099a1016 */
[----:B-1----:R-:W3:Y:S01]  /*487a0*/  LDL.LU.64 R18, [R1+0xd20] ;  /* 0x000d200001127983 */ /* 0x002ee20000300a00 */
[----:B----4-:R-:W-:-:S03]  /*487b0*/  IMAD.WIDE R22, R135, 0x4, R16 ;  /* 0x0000000487167825 */ /* 0x010fc600078e0210 */
[----:B------:R-:W4:Y:S01]  /*487c0*/  LDL.LU.64 R16, [R1+0xd28] ;  /* 0x000d280001107983 */ /* 0x000f220000300a00 */
[----:B--2---:R-:W-:-:S03]  /*487d0*/  IMAD.WIDE R20, R135, 0x4, R20 ;  /* 0x0000000487147825 */ /* 0x004fc600078e0214 */
[----:B------:R1:W-:Y:S04]  /*487e0*/  STL.64 [R1+0x180], R22 ;  /* 0x0001801601007387 */ /* 0x0003e80000100a00 */
[----:B------:R1:W-:Y:S04]  /*487f0*/  LDGSTS.E [R4+-0x3e880], desc[UR22][R22.64], P3 ;  /* 0xc178000016047fae */ /* 0x0003e800099a1016 */
[----:B------:R2:W-:Y:S04]  /*48800*/  STL.64 [R1+0x168], R20 ;  /* 0x0001681401007387 */ /* 0x0005e80000100a00 */
[----:B------:R2:W-:Y:S01]  /*48810*/  LDGSTS.E [R0+-0x3e480], desc[UR22][R20.64], P3 ;  /* 0xc1b8000014007fae */ /* 0x0005e200099a1016 */
[----:B-1----:R-:W-:-:S03]  /*48820*/  IMAD.WIDE R22, R135, 0x4, R14 ;  /* 0x0000000487167825 */ /* 0x002fc600078e020e */
[----:B------:R-:W4:Y:S04]  /*48830*/  LDL.LU.64 R14, [R1+0xd30] ;  /* 0x000d3000010e7983 */ /* 0x000f280000300a00 */
[----:B------:R1:W-:Y:S01]  /*48840*/  LDGSTS.E [R4+-0x3e080], desc[UR22][R22.64], P3 ;  /* 0xc1f8000016047fae */ /* 0x0003e200099a1016 */
[----:B--2---:R-:W-:-:S03]  /*48850*/  IMAD.WIDE R20, R135, 0x4, R12 ;  /* 0x0000000487147825 */ /* 0x004fc600078e020c */
[----:B------:R-:W2:Y:S04]  /*48860*/  LDL.LU.64 R12, [R1+0xd38] ;  /* 0x000d3800010c7983 */ /* 0x000ea80000300a00 */
[----:B------:R1:W-:Y:S04]  /*48870*/  STL.64 [R1+0x148], R22 ;  /* 0x0001481601007387 */ /* 0x0003e80000100a00 */
[----:B------:R1:W-:Y:S04]  /*48880*/  STL.64 [R1+0x130], R20 ;  /* 0x0001301401007387 */ /* 0x0003e80000100a00 */
[----:B------:R1:W-:Y:S02]  /*48890*/  LDGSTS.E [R0+-0x3dc80], desc[UR22][R20.64], P3 ;  /* 0xc238000014007fae */ /* 0x0003e400099a1016 */
[----:B-1----:R-:W-:-:S02]  /*488a0*/  IMAD.WIDE R22, R135, 0x4, R10 ;  /* 0x0000000487167825 */ /* 0x002fc400078e020a */
[----:B------:R-:W2:Y:S02]  /*488b0*/  LDL.LU.64 R10, [R1+0xd40] ;  /* 0x000d4000010a7983 */ /* 0x000ea40000300a00 */
[C---:B------:R-:W-:Y:S02]  /*488c0*/  IMAD.WIDE R20, R135.reuse, 0x4, R248 ;  /* 0x0000000487147825 */ /* 0x040fe400078e02f8 */
[----:B------:R-:W2:Y:S04]  /*488d0*/  LDL.LU.64 R248, [R1+0xd48] ;  /* 0x000d480001f87983 */ /* 0x000ea80000300a00 */
[----:B------:R1:W-:Y:S04]  /*488e0*/  STL.64 [R1+0x110], R22 ;  /* 0x0001101601007387 */ /* 0x0003e80000100a00 */
[----:B------:R1:W-:Y:S04]  /*488f0*/  LDGSTS.E [R4+-0x3d880], desc[UR22][R22.64], P3 ;  /* 0xc278000016047fae */ /* 0x0003e800099a1016 */
[----:B------:R1:W-:Y:S04]  /*48900*/  STL.64 [R1+0xf0], R20 ;  /* 0x0000f01401007387 */ /* 0x0003e80000100a00 */
[----:B------:R1:W-:Y:S02]  /*48910*/  LDGSTS.E [R0+-0x3d480], desc[UR22][R20.64], P3 ;  /* 0xc2b8000014007fae */ /* 0x0003e400099a1016 */
[----:B-1----:R-:W-:-:S02]  /*48920*/  IMAD.WIDE R22, R135, 0x4, R8 ;  /* 0x0000000487167825 */ /* 0x002fc400078e0208 */
[----:B------:R-:W2:Y:S02]  /*48930*/  LDL.LU.64 R8, [R1+0xd50] ;  /* 0x000d500001087983 */ /* 0x000ea40000300a00 */
[C---:B------:R-:W-:Y:S02]  /*48940*/  IMAD.WIDE R20, R135.reuse, 0x4, R6 ;  /* 0x0000000487147825 */ /* 0x040fe400078e0206 */
[----:B------:R-:W2:Y:S04]  /*48950*/  LDL.LU.64 R6, [R1+0xd58] ;  /* 0x000d580001067983 */ /* 0x000ea80000300a00 */
[----:B------:R1:W-:Y:S04]  /*48960*/  STL.64 [R1+0xd0], R22 ;  /* 0x0000d01601007387 */ /* 0x0003e80000100a00 */
[----:B------:R1:W-:Y:S04]  /*48970*/  STL.64 [R1+0xb0], R20 ;  /* 0x0000b01401007387 */ /* 0x0003e80000100a00 */
[----:B------:R-:W-:Y:S04]  /*48980*/  LDGSTS.E [R4+-0x3d080], desc[UR22][R22.64], P3 ;  /* 0xc2f8000016047fae */ /* 0x000fe800099a1016 */
[----:B------:R-:W2:Y:S04]  /*48990*/  LDL.LU.64 R24, [R1+0xd60] ;  /* 0x000d600001187983 */ /* 0x000ea80000300a00 */
[----:B------:R-:W-:Y:S04]  /*489a0*/  LDGSTS.E [R0+-0x3cc80], desc[UR22][R20.64], P3 ;  /* 0xc338000014007fae */ /* 0x000fe800099a1016 */
[----:B-1----:R-:W2:Y:S01]  /*489b0*/  LDL.LU.64 R22, [R1+0xdb0] ;  /* 0x000db00001167983 */ /* 0x002ea20000300a00 */
[----:B------:R-:W-:-:S04]  /*489c0*/  IMAD.WIDE R232, R135, 0x4, R132 ;  /* 0x0000000487e87825 */ /* 0x000fc800078e0284 */
[----:B---3--:R-:W-:-:S05]  /*489d0*/  IMAD.WIDE R18, R135, 0x4, R18 ;  /* 0x0000000487127825 */ /* 0x008fca00078e0212 */
[----:B------:R1:W-:Y:S04]  /*489e0*/  STL.64 [R1+0x90], R18 ;  /* 0x0000901201007387 */ /* 0x0003e80000100a00 */
[----:B------:R-:W-:Y:S01]  /*489f0*/  LDGSTS.E [R4+-0x3c880], desc[UR22][R18.64], P3 ;  /* 0xc378000012047fae */ /* 0x000fe200099a1016 */
[----:B----4-:R-:W-:-:S05]  /*48a00*/  IMAD.WIDE R16, R135, 0x4, R16 ;  /* 0x0000000487107825 */ /* 0x010fca00078e0210 */
[----:B------:R3:W-:Y:S04]  /*48a10*/  STL.64 [R1+0x70], R16 ;  /* 0x0000701001007387 */ /* 0x0007e80000100a00 */
[----:B------:R-:W4:Y:S04]  /*48a20*/  LDL.LU.64 R20, [R1+0xda8] ;  /* 0x000da80001147983 */ /* 0x000f280000300a00 */
[----:B-1----:R-:W4:Y:S04]  /*48a30*/  LDL.LU.64 R18, [R1+0xda0] ;  /* 0x000da00001127983 */ /* 0x002f280000300a00 */
[----:B------:R-:W-:Y:S01]  /*48a40*/  LDGSTS.E [R0+-0x3c480], desc[UR22][R16.64], P3 ;  /* 0xc3b8000010007fae */ /* 0x000fe200099a1016 */
[----:B------:R-:W-:-:S05]  /*48a50*/  IMAD.WIDE R14, R135, 0x4, R14 ;  /* 0x00000004870e7825 */ /* 0x000fca00078e020e */
[----:B------:R1:W-:Y:S04]  /*48a60*/  STL.64 [R1+0x50], R14 ;  /* 0x0000500e01007387 */ /* 0x0003e80000100a00 */
[----:B------:R-:W-:Y:S01]  /*48a70*/  LDGSTS.E [R4+-0x3c080], desc[UR22][R14.64], P3 ;  /* 0xc3f800000e047fae */ /* 0x000fe200099a1016 */
[----:B--2---:R-:W-:-:S05]  /*48a80*/  IMAD.WIDE R12, R135, 0x4, R12 ;  /* 0x00000004870c7825 */ /* 0x004fca00078e020c */
[----:B------:R2:W-:Y:S04]  /*48a90*/  STL.64 [R1+0x30], R12 ;  /* 0x0000300c01007387 */ /* 0x0005e80000100a00 */
[----:B---3--:R-:W3:Y:S04]  /*48aa0*/  LDL.LU.64 R16, [R1+0xd98] ;  /* 0x000d980001107983 */ /* 0x008ee80000300a00 */
[----:B-1----:R-:W3:Y:S04]  /*48ab0*/  LDL.LU.64 R14, [R1+0xd90] ;  /* 0x000d9000010e7983 */ /* 0x002ee80000300a00 */
[----:B------:R-:W-:Y:S01]  /*48ac0*/  LDGSTS.E [R0+-0x3bc80], desc[UR22][R12.64], P3 ;  /* 0xc43800000c007fae */ /* 0x000fe200099a1016 */
[----:B------:R-:W-:-:S03]  /*48ad0*/  IMAD.WIDE R26, R135, 0x4, R10 ;  /* 0x00000004871a7825 */ /* 0x000fc600078e020a */
[----:B--2---:R-:W2:Y:S04]  /*48ae0*/  LDL.LU.64 R12, [R1+0xd88] ;  /* 0x000d8800010c7983 */ /* 0x004ea80000300a00 */
[----:B------:R-:W2:Y:S04]  /*48af0*/  LDL.LU.64 R10, [R1+0xd80] ;  /* 0x000d8000010a7983 */ /* 0x000ea80000300a00 */
[----:B------:R1:W-:Y:S01]  /*48b00*/  STL.64 [R1+0x10], R26 ;  /* 0x0000101a01007387 */ /* 0x0003e20000100a00 */
[----:B------:R-:W-:-:S03]  /*48b10*/  IMAD.WIDE R248, R135, 0x4, R248 ;  /* 0x0000000487f87825 */ /* 0x000fc600078e02f8 */
[----:B------:R-:W-:Y:S04]  /*48b20*/  LDGSTS.E [R4+-0x3b880], desc[UR22][R26.64], P3 ;  /* 0xc47800001a047fae */ /* 0x000fe800099a1016 */
[----:B------:R-:W-:Y:S01]  /*48b30*/  LDGSTS.E [R0+-0x3b480], desc[UR22][R248.64], P3 ;  /* 0xc4b80000f8007fae */ /* 0x000fe200099a1016 */
[----:B------:R-:W-:-:S03]  /*48b40*/  IMAD.WIDE R240, R135, 0x4, R8 ;  /* 0x0000000487f07825 */ /* 0x000fc600078e0208 */
[----:B------:R-:W2:Y:S01]  /*48b50*/  LDL.LU.64 R8, [R1+0xd78] ;  /* 0x000d780001087983 */ /* 0x000ea20000300a00 */
[----:B------:R-:W-:-:S03]  /*48b60*/  IMAD.WIDE R210, R135, 0x4, R6 ;  /* 0x0000000487d27825 */ /* 0x000fc600078e0206 */
[----:B------:R-:W2:Y:S04]  /*48b70*/  LDL.LU.64 R6, [R1+0xd70] ;  /* 0x000d700001067983 */ /* 0x000ea80000300a00 */
[----:B------:R-:W5:Y:S04]  /*48b80*/  LDL.LU.64 R132, [R1+0x11d8] ;  /* 0x0011d80001847983 */ /* 0x000f680000300a00 */
[----:B------:R-:W-:Y:S04]  /*48b90*/  LDGSTS.E [R4+-0x3b080], desc[UR22][R240.64], P3 ;  /* 0xc4f80000f0047fae */ /* 0x000fe800099a1016 */
[----:B------:R-:W-:Y:S01]  /*48ba0*/  LDGSTS.E [R0+-0x3ac80], desc[UR22][R210.64], P3 ;  /* 0xc5380000d2007fae */ /* 0x000fe200099a1016 */
[----:B------:R-:W-:-:S05]  /*48bb0*/  IMAD.WIDE R212, R135, 0x4, R24 ;  /* 0x0000000487d47825 */ /* 0x000fca00078e0218 */
[----:B------:R-:W-:Y:S01]  /*48bc0*/  LDGSTS.E [R4+-0x3a880], desc[UR22][R212.64], P3 ;  /* 0xc5780000d4047fae */ /* 0x000fe200099a1016 */
[----:B------:R-:W-:-:S05]  /*48bd0*/  IMAD.WIDE R214, R135, 0x4, R22 ;  /* 0x0000000487d67825 */ /* 0x000fca00078e0216 */
[----:B------:R-:W-:Y:S01]  /*48be0*/  LDGSTS.E [R0+-0x3a480], desc[UR22][R214.64], P3 ;  /* 0xc5b80000d6007fae */ /* 0x000fe200099a1016 */
[----:B----4-:R-:W-:-:S04]  /*48bf0*/  IMAD.WIDE R216, R135, 0x4, R20 ;  /* 0x0000000487d87825 */ /* 0x010fc800078e0214 */
[C---:B------:R-:W-:Y:S01]  /*48c00*/  IMAD.WIDE R218, R135.reuse, 0x4, R18 ;  /* 0x0000000487da7825 */ /* 0x040fe200078e0212 */
[----:B------:R-:W-:Y:S04]  /*48c10*/  LDGSTS.E [R4+-0x3a080], desc[UR22][R216.64], P3 ;  /* 0xc5f80000d8047fae */ /* 0x000fe800099a1016 */
[----:B------:R-:W-:Y:S01]  /*48c20*/  LDGSTS.E [R0+-0x39c80], desc[UR22][R218.64], P3 ;  /* 0xc6380000da007fae */ /* 0x000fe200099a1016 */
[----:B---3--:R-:W-:-:S04]  /*48c30*/  IMAD.WIDE R220, R135, 0x4, R16 ;  /* 0x0000000487dc7825 */ /* 0x008fc800078e0210 */
[C---:B------:R-:W-:Y:S01]  /*48c40*/  IMAD.WIDE R222, R135.reuse, 0x4, R14 ;  /* 0x0000000487de7825 */ /* 0x040fe200078e020e */
[----:B------:R-:W-:Y:S04]  /*48c50*/  LDGSTS.E [R4+-0x39880], desc[UR22][R220.64], P3 ;  /* 0xc6780000dc047fae */ /* 0x000fe800099a1016 */
[----:B------:R-:W-:Y:S01]  /*48c60*/  LDGSTS.E [R0+-0x39480], desc[UR22][R222.64], P3 ;  /* 0xc6b80000de007fae */ /* 0x000fe200099a1016 */
[----:B--2---:R-:W-:-:S04]  /*48c70*/  IMAD.WIDE R224, R135, 0x4, R12 ;  /* 0x0000000487e07825 */ /* 0x004fc800078e020c */
[C---:B------:R-:W-:Y:S01]  /*48c80*/  IMAD.WIDE R226, R135.reuse, 0x4, R10 ;  /* 0x0000000487e27825 */ /* 0x040fe200078e020a */
[----:B------:R-:W-:Y:S04]  /*48c90*/  LDGSTS.E [R4+-0x39080], desc[UR22][R224.64], P3 ;  /* 0xc6f80000e0047fae */ /* 0x000fe800099a1016 */
[----:B------:R-:W-:Y:S01]  /*48ca0*/  LDGSTS.E [R0+-0x38c80], desc[UR22][R226.64], P3 ;  /* 0xc7380000e2007fae */ /* 0x000fe200099a1016 */
[----:B------:R-:W-:-:S04]  /*48cb0*/  IMAD.WIDE R228, R135, 0x4, R8 ;  /* 0x0000000487e47825 */ /* 0x000fc800078e0208 */
[----:B------:R-:W-:Y:S01]  /*48cc0*/  IMAD.WIDE R230, R135, 0x4, R6 ;  /* 0x0000000487e67825 */ /* 0x000fe200078e0206 */
[----:B------:R-:W-:Y:S04]  /*48cd0*/  LDGSTS.E [R0+-0x38880], desc[UR22][R228.64], P3 ;  /* 0xc7780000e4007fae */ /* 0x000fe800099a1016 */
[----:B------:R-:W-:Y:S04]  /*48ce0*/  LDGSTS.E [R4+-0x38480], desc[UR22][R230.64], P3 ;  /* 0xc7b80000e6047fae */ /* 0x000fe800099a1016 */
[----:B------:R2:W-:Y:S04]  /*48cf0*/  LDGSTS.E [R0+-0x38080], desc[UR22][R232.64], P3 ;  /* 0xc7f80000e8007fae */ /* 0x0005e800099a1016 */
[----:B------:R-:W0:Y:S01]  /*48d00*/  LDGDEPBAR ;  /* 0x00000000000079af */ /* 0x000e220000000000 */
[----:B--2---:R-:W-:-:S02]  /*48d10*/  VIADD R0, R5, 0xfffffc7e ;  /* 0xfffffc7e05007836 */ /* 0x004fc40000000000 */
[----:B------:R-:W-:-:S03]  /*48d20*/  VIADD R4, R252, 0xfffffc7f ;  /* 0xfffffc7ffc047836 */ /* 0x000fc60000000000 */
[----:B------:R-:W-:Y:S02]  /*48d30*/  ISETP.GE.U32.AND P3, PT, R0, 0x7ffffbff, PT ;  /* 0x7ffffbff0000780c */ /* 0x000fe40003f66070 */
[----:B------:R-:W-:Y:S02]  /*48d40*/  SHF.R.S32.HI R0, RZ, 0x1f, R2 ;  /* 0x0000001fff007819 */ /* 0x000fe40000011402 */
[----:B------:R-:W-:Y:S02]  /*48d50*/  ISETP.GE.U32.AND P2, PT, R4, 0x7ffffc00, PT ;  /* 0x7ffffc000400780c */ /* 0x000fe40003f46070 */
[----:B------:R-:W-:Y:S01]  /*48d60*/  SHF.L.U64.HI R0, R2, 0x2, R0 ;  /* 0x0000000202007819 */ /* 0x000fe20000010200 */
[----:B------:R-:W-:-:S04]  /*48d70*/  DEPBAR.LE SB0, 0xc ;  /* 0x000083000000791a */ /* 0x000fc80000000000 */
[----:B------:R-:W-:Y:S01]  /*48d80*/  SHF.L.U32 R2, R2, 0x2, RZ ;  /* 0x0000000202027819 */ /* 0x000fe200000006ff */
[----:B------:R-:W-:Y:S06]  /*48d90*/  BAR.SYNC.DEFER_BLOCKING 0x0 ;  /* 0x0000000000007b1d */ /* 0x000fec0000010000 */
[----:B-1----:R-:W-:Y:S05]  /*48da0*/  @!P1 BRA `(.L_x_6) ;  /* 0x0000000000849947 */ /* 0x002fea0003800000 */
[----:B------:R-:W-:Y:S04]  /*48db0*/  LDS.128 R4, [R134+0x100000] ;  /* 0x1000000086047984 */ /* 0x000fe80000000c00 */
        /* <DEDUP_REMOVED lines=30> */
[----:B------:R-:W1:Y:S02]  /*48fa0*/  LDS.128 R128, [R134+0x1001f0] ;  /* 0x1001f00086807984 */ /* 0x000e640000000c00 */
[----:B-1----:R1:W-:Y:S02]  /*48fb0*/  STTM.x128 tmem[UR11+0x100], R4 ;  /* 0x00010004000079ed */ /* 0x0023e400083c000b */
.L_x_6:
[----:B-1----:R-:W2:Y:S01]  /*48fc0*/  LDL.LU.64 R10, [R1+0x260] ;  /* 0x00026000010a7983 */ /* 0x002ea20000300a00 */
[----:B------:R-:W1:Y:S03]  /*48fd0*/  LDC R7, c[0x0][0x3a0] ;  /* 0x0000e800ff077b82 */ /* 0x000e660000000800 */
[----:B------:R-:W3:Y:S01]  /*48fe0*/  LDL.LU.64 R8, [R1+0x280] ;  /* 0x0002800001087983 */ /* 0x000ee20000300a00 */
[----:B------:R-:W-:Y:S01]  /*48ff0*/  ISETP.NE.U32.AND P1, PT, RZ, UR5, PT ;  /* 0x00000005ff007c0c */ /* 0x000fe2000bf25070 */
[----:B------:R-:W-:Y:S01]  /*49000*/  UIADD3 UR12, UPT, UPT, UR10, 0x100, URZ ;  /* 0x000001000a0c7890 */ /* 0x000fe2000fffe0ff */
[----:B------:R-:W-:Y:S01]  /*49010*/  VIADD R121, R134, 0x100000 ;  /* 0x0010000086797836 */ /* 0x000fe20000000000 */
[----:B------:R-:W4:Y:S01]  /*49020*/  FENCE.VIEW.ASYNC.T ;  /* 0x00000000000073c6 */ /* 0x000f220000000200 */
[----:B------:R-:W2:Y:S08]  /*49030*/  LDC R4, c[0x0][0x3a0] ;  /* 0x0000e800ff047b82 */ /* 0x000eb00000000800 */
[----:B------:R-:W2:Y:S08]  /*49040*/  LDC R5, c[0x0][0x3a0] ;  /* 0x0000e800ff057b82 */ /* 0x000eb00000000800 */
[----:B------:R-:W2:Y:S01]  /*49050*/  LDC R6, c[0x0][0x3a0] ;  /* 0x0000e800ff067b82 */ /* 0x000ea20000000800 */
[----:B-1----:R-:W-:-:S07]  /*49060*/  VIADD R7, R7, 0x7f ;  /* 0x0000007f07077836 */ /* 0x002fce0000000000 */
[----:B----4-:R-:W-:Y:S01]  /*49070*/  BAR.SYNC.DEFER_BLOCKING 0x0 ;  /* 0x0000000000007b1d */ /* 0x010fe20000010000 */
[-C--:B--2---:R-:W-:Y:S02]  /*49080*/  IADD3 R116, P4, PT, R10, R2.reuse, RZ ;  /* 0x000000020a747210 */ /* 0x084fe40007f9e0ff */
[----:B---3--:R-:W-:-:S03]  /*49090*/  IADD3 R114, P5, PT, R8, R2, RZ ;  /* 0x0000000208727210 */ /* 0x008fc60007fbe0ff */
[----:B------:R-:W-:Y:S01]  /*490a0*/  IMAD.X R117, R11, 0x1, R0, P4 ;  /* 0x000000010b757824 */ /* 0x000fe200020e0600 */
[----:B------:R-:W-:Y:S02]  /*490b0*/  ISETP.LT.OR P4, PT, R7, 0x80, P1 ;  /* 0x000000800700780c */ /* 0x000fe40000f81670 */
[----:B------:R-:W-:-:S11]  /*490c0*/  IADD3.X R115, PT, PT, R9, R0, RZ, P5, !PT ;  /* 0x0000000009737210 */ /* 0x000fd60002ffe4ff */
[----:B------:R-:W-:Y:S05]  /*490d0*/  @P4 BRA `(.L_x_7) ;  /* 0x0000000400384947 */ /* 0x000fea0003800000 */
[----:B------:R-:W-:Y:S01]  /*490e0*/  USHF.R.U32.HI UR70, URZ, 0x4, UR9 ;  /* 0x00000004ff467899 */ /* 0x000fe20008011609 */
[----:B------:R-:W-:Y:S01]  /*490f0*/  UMOV UR20, URZ ;  /* 0x000000ff00147c82 */ /* 0x000fe20008000000 */
[----:B------:R-:W-:Y:S02]  /*49100*/  UIADD3 UR28, UPT, UPT, UR10, 0x108, URZ ;  /* 0x000001080a1c7890 */ /* 0x000fe4000fffe0ff */
[----:B------:R-:W-:Y:S02]  /*49110*/  USGXT.U32 UR70, UR70, 0xe ;  /* 0x0000000e4646789a */ /* 0x000fe40008000000 */
[----:B------:R-:W-:Y:S02]  /*49120*/  UIADD3 UR77, UPT, UPT, UR10, 0x110, URZ ;  /* 0x000001100a4d7890 */ /* 0x000fe4000fffe0ff */
[----:B------:R-:W-:Y:S02]  /*49130*/  UIADD3 UR60, UP1, UPT, UR70, 0x2, URZ ;  /* 0x00000002463c7890 */ /* 0x000fe4000ff3e0ff */
[----:B------:R-:W-:-:S02]  /*49140*/  UIADD3 UR13, UPT, UPT, UR10, 0x118, URZ ;  /* 0x000001180a0d7890 */ /* 0x000fc4000fffe0ff */
[----:B------:R-:W-:Y:S02]  /*49150*/  UIADD3.X UR61, UPT, UPT, UR20, 0x40004040, URZ, UP1, !UPT ;  /* 0x40004040143d7890 */ /* 0x000fe40008ffe4ff */
[----:B------:R-:W-:Y:S02]  /*49160*/  UIADD3 UR6, UPT, UPT, UR10, 0x120, URZ ;  /* 0x000001200a067890 */ /* 0x000fe4000fffe0ff */
[----:B------:R-:W-:Y:S02]  /*49170*/  UIADD3.64 UR66, UPT, UPT, UR60, 0x2, URZ ;  /* 0x000000023c427897 */ /* 0x000fe4000fffe0ff */
[----:B------:R-:W-:Y:S02]  /*49180*/  UIADD3.64 UR58, UPT, UPT, UR60, 0x4, URZ ;  /* 0x000000043c3a7897 */ /* 0x000fe4000fffe0ff */
[----:B------:R-:W-:Y:S02]  /*49190*/  UIADD3.64 UR56, UPT, UPT, UR60, 0x7fe, URZ ;  /* 0x000007fe3c387897 */ /* 0x000fe4000fffe0ff */
[----:B------:R-:W-:-:S02]  /*491a0*/  UIADD3 UR5, UPT, UPT, UR10, 0x128, URZ ;  /* 0x000001280a057890 */ /* 0x000fc4000fffe0ff */
[----:B------:R-:W-:Y:S02]  /*491b0*/  UIADD3.64 UR54, UPT, UPT, UR60, 0x800, URZ ;  /* 0x000008003c367897 */ /* 0x000fe4000fffe0ff */
[----:B------:R-:W-:Y:S02]  /*491c0*/  UIADD3 UR7, UPT, UPT, UR10, 0x130, URZ ;  /* 0x000001300a077890 */ /* 0x000fe4000fffe0ff */
[----:B------:R-:W-:Y:S01]  /*491d0*/  UIADD3.64 UR52, UPT, UPT, UR60, 0x802, URZ ;  /* 0x000008023c347897 */ /* 0x000fe2000fffe0ff */
[----:B------:R-:W-:Y:S01]  /*491e0*/  UMOV UR72, 0x0 ;  /* 0x0000000000487882 */ /* 0x000fe20000000000 */
[----:B------:R-:W-:Y:S01]  /*491f0*/  UMOV UR73, 0x8400910 ;  /* 0x0840091000497882 */ /* 0x000fe20000000000 */
[----:B------:R-:W-:Y:S02]  /*49200*/  UIADD3 UR8, UPT, UPT, UR10, 0x138, URZ ;  /* 0x000001380a087890 */ /* 0x000fe4000fffe0ff */
[----:B------:R-:W-:Y:S01]  /*49210*/  UIADD3.64 UR50, UPT, UPT, UR60, 0x804, URZ ;  /* 0x000008043c327897 */ /* 0x000fe2000fffe0ff */
[----:B------:R-:W-:Y:S01]  /*49220*/  UMOV UR71, 0x40004040 ;  /* 0x4000404000477882 */ /* 0x000fe20000000000 */
[----:B------:R-:W-:Y:S01]  /*49230*/  UMOV UR68, 0x0 ;  /* 0x0000000000447882 */ /* 0x000fe20000000000 */
[----:B------:R-:W-:Y:S01]  /*49240*/  UMOV UR69, 0x8400910 ;  /* 0x0840091000457882 */ /* 0x000fe20000000000 */
[----:B------:R-:W-:-:S02]  /*49250*/  UIADD3 UR14, UPT, UPT, UR10, 0x140, URZ ;  /* 0x000001400a0e7890 */ /* 0x000fc4000fffe0ff */
[----:B------:R1:W-:Y:S01]  /*49260*/  UTCHMMA tmem[UR12], gdesc[UR70], tmem[UR10], tmem[UR72], idesc[UR73], !UPT ;  /* 0x00ff48460c0079ea */ /* 0x0003e2000f80000a */
[----:B------:R-:W-:Y:S02]  /*49270*/  UIADD3.64 UR48, UPT, UPT, UR60, 0xffe, URZ ;  /* 0x00000ffe3c307897 */ /* 0x000fe4000fffe0ff */
[----:B------:R2:W-:Y:S01]  /*49280*/  UTCHMMA tmem[UR28], gdesc[UR60], tmem[UR10], tmem[UR68], idesc[UR69], UPT ;  /* 0x00ff443c1c0079ea */ /* 0x0005e2000b80000a */
[----:B------:R-:W-:Y:S01]  /*49290*/  UMOV UR64, 0x0 ;  /* 0x0000000000407882 */ /* 0x000fe20000000000 */
[----:B------:R-:W-:Y:S01]  /*492a0*/  UMOV UR65, 0x8400910 ;  /* 0x0840091000417882 */ /* 0x000fe20000000000 */
[----:B------:R-:W-:Y:S02]  /*492b0*/  UIADD3 UR15, UPT, UPT, UR10, 0x148, URZ ;  /* 0x000001480a0f7890 */ /* 0x000fe4000fffe0ff */
[----:B------:R3:W-:Y:S01]  /*492c0*/  UTCHMMA tmem[UR77], gdesc[UR66], tmem[UR10], tmem[UR64], idesc[UR65], UPT ;  /* 0x00ff40424d0079ea */ /* 0x0007e2000b80000a */
[----:B------:R-:W-:Y:S02]  /*492d0*/  UIADD3.64 UR44, UPT, UPT, UR60, 0x1000, URZ ;  /* 0x000010003c2c7897 */ /* 0x000fe4000fffe0ff */
[----:B------:R-:W-:-:S02]  /*492e0*/  UIADD3 UR16, UPT, UPT, UR10, 0x150, URZ ;  /* 0x000001500a107890 */ /* 0x000fc4000fffe0ff */
[----:B------:R-:W-:Y:S01]  /*492f0*/  UIADD3.64 UR40, UPT, UPT, UR60, 0x1002, URZ ;  /* 0x000010023c287897 */ /* 0x000fe2000fffe0ff */
[----:B-1----:R-:W-:Y:S01]  /*49300*/  UMOV UR70, 0x0 ;  /* 0x0000000000467882 */ /* 0x002fe20000000000 */
[----:B------:R-:W-:Y:S01]  /*49310*/  UMOV UR71, 0x8400910 ;  /* 0x0840091000477882 */ /* 0x000fe20000000000 */
[----:B------:R-:W-:Y:S02]  /*49320*/  UIADD3 UR17, UPT, UPT, UR10, 0x158, URZ ;  /* 0x000001580a117890 */ /* 0x000fe4000fffe0ff */
[----:B------:R3:W-:Y:S01]  /*49330*/  UTCHMMA tmem[UR13], gdesc[UR58], tmem[UR10], tmem[UR70], idesc[UR71], UPT ;  /* 0x00ff463a0d0079ea */ /* 0x0007e2000b80000a */
[----:B------:R-:W-:Y:S01]  /*49340*/  UMOV UR24, UR4 ;  /* 0x0000000400187c82 */ /* 0x000fe20008000000 */
[----:B------:R-:W-:Y:S01]  /*49350*/  UMOV UR25, URZ ;  /* 0x000000ff00197c82 */ /* 0x000fe20008000000 */
[----:B------:R-:W-:Y:S01]  /*49360*/  UIADD3.64 UR36, UPT, UPT, UR60, 0x1004, URZ ;  /* 0x000010043c247897 */ /* 0x000fe2000fffe0ff */
[----:B------:R3:W-:Y:S01]  /*49370*/  UTCHMMA tmem[UR6], gdesc[UR56], tmem[UR10], tmem[UR72], idesc[UR73], UPT ;  /* 0x00ff4838060079ea */ /* 0x0007e2000b80000a */
[----:B------:R-:W-:-:S02]  /*49380*/  UIADD3 UR18, UPT, UPT, UR10, 0x160, URZ ;  /* 0x000001600a127890 */ /* 0x000fc4000fffe0ff */
[----:B------:R3:W-:Y:S01]  /*49390*/  UTCHMMA tmem[UR5], gdesc[UR54], tmem[UR10], tmem[UR64], idesc[UR65], UPT ;  /* 0x00ff4036050079ea */ /* 0x0007e2000b80000a */
[----:B------:R-:W-:Y:S01]  /*493a0*/  UIADD3.64 UR32, UPT, UPT, UR60, 0x17fe, URZ ;  /* 0x000017fe3c207897 */ /* 0x000fe2000fffe0ff */
[----:B------:R3:W-:Y:S01]  /*493b0*/  UTCHMMA tmem[UR7], gdesc[UR52], tmem[UR10], tmem[UR68], idesc[UR69], UPT ;  /* 0x00ff4434070079ea */ /* 0x0007e2000b80000a */
[----:B------:R-:W-:Y:S02]  /*493c0*/  UIADD3 UR19, UPT, UPT, UR10, 0x168, URZ ;  /* 0x000001680a137890 */ /* 0x000fe4000fffe0ff */
[----:B------:R3:W-:Y:S01]  /*493d0*/  UTCHMMA tmem[UR8], gdesc[UR50], tmem[UR10], tmem[UR70], idesc[UR71], UPT ;  /* 0x00ff4632080079ea */ /* 0x0007e2000b80000a */
[----:B------:R-:W-:Y:S01]  /*493e0*/  UMOV UR76, UR24 ;  /* 0x00000018004c7c82 */ /* 0x000fe20008000000 */
[----:B--2---:R-:W-:Y:S01]  /*493f0*/  UIADD3.64 UR28, UPT, UPT, UR60, 0x1800, URZ ;  /* 0x000018003c1c7897 */ /* 0x004fe2000fffe0ff */
[----:B------:R3:W-:Y:S01]  /*49400*/  UTCHMMA tmem[UR14], gdesc[UR48], tmem[UR10], tmem[UR72], idesc[UR73], UPT ;  /* 0x00ff48300e0079ea */ /* 0x0007e2000b80000a */
[----:B------:R-:W-:Y:S02]  /*49410*/  UIADD3 UR74, UPT, UPT, UR10, 0x170, URZ ;  /* 0x000001700a4a7890 */ /* 0x000fe4000fffe0ff */
[----:B------:R-:W-:-:S02]  /*49420*/  UIADD3.64 UR24, UPT, UPT, UR60, 0x1802, URZ ;  /* 0x000018023c187897 */ /* 0x000fc4000fffe0ff */
[----:B------:R-:W-:Y:S02]  /*49430*/  UIADD3 UR75, UPT, UPT, UR10, 0x178, URZ ;  /* 0x000001780a4b7890 */ /* 0x000fe4000fffe0ff */
[----:B------:R-:W-:Y:S01]  /*49440*/  UIADD3.64 UR62, UPT, UPT, UR60, 0x1804, URZ ;  /* 0x000018043c3e7897 */ /* 0x000fe2000fffe0ff */
[----:B------:R-:W-:Y:S01]  /*49450*/  UMOV UR46, 0x0 ;  /* 0x00000000002e7882 */ /* 0x000fe20000000000 */
[----:B------:R-:W-:Y:S01]  /*49460*/  UMOV UR47, 0x8400910 ;  /* 0x08400910002f7882 */ /* 0x000fe20000000000 */
[----:B------:R-:W-:Y:S01]  /*49470*/  UMOV UR42, 0x0 ;  /* 0x00000000002a7882 */ /* 0x000fe20000000000 */
[----:B------:R-:W-:Y:S01]  /*49480*/  UMOV UR43, 0x8400910 ;  /* 0x08400910002b7882 */ /* 0x000fe20000000000 */
[----:B------:R-:W-:Y:S01]  /*49490*/  UMOV UR38, 0x0 ;  /* 0x0000000000267882 */ /* 0x000fe20000000000 */
[----:B------:R-:W-:Y:S01]  /*494a0*/  UMOV UR39, 0x8400910 ;  /* 0x0840091000277882 */ /* 0x000fe20000000000 */
[----:B------:R3:W-:Y:S01]  /*494b0*/  UTCHMMA tmem[UR15], gdesc[UR44], tmem[UR10], tmem[UR46], idesc[UR47], UPT ;  /* 0x00ff2e2c0f0079ea */ /* 0x0007e2000b80000a */
        /* <DEDUP_REMOVED lines=12> */
[----:B------:R3:W-:Y:S01]  /*49580*/  UTCHMMA tmem[UR74], gdesc[UR24], tmem[UR10], tmem[UR26], idesc[UR27], UPT ;  /* 0x00ff1a184a0079ea */ /* 0x0007e2000b80000a */
[----:B------:R3:W-:Y:S01]  /*49590*/  UTCHMMA tmem[UR75], gdesc[UR62], tmem[UR10], tmem[UR20], idesc[UR21], UPT ;  /* 0x00ff143e4b0079ea */ /* 0x0007e2000b80000a */
[----:B------:R3:W-:Y:S01]  /*495a0*/  UTCBAR [UR76], URZ ;  /* 0x000000ff4c0073e9 */ /* 0x0007e200080000ff */
[----:B------:R-:W-:Y:S01]  /*495b0*/  NOP ;  /* 0x0000000000007918 */ /* 0x000fe20000000000 */
.L_x_7:
[----:B------:R-:W2:Y:S01]  /*495c0*/  LDL.LU.64 R18, [R1+0xa60] ;  /* 0x000a600001127983 */ /* 0x000ea20000300a00 */
[----:B------:R-:W-:Y:S01]  /*495d0*/  BAR.SYNC.DEFER_BLOCKING 0x0 ;  /* 0x0000000000007b1d */ /* 0x000fe20000010000 */
[----:B------:R-:W-:Y:S01]  /*495e0*/  VIADD R4, R4, 0xfffffc7d ;  /* 0xfffffc7d04047836 */ /* 0x000fe20000000000 */
[----:B------:R-:W-:-:S06]  /*495f0*/  IADD3 R5, PT, PT, R5, -0x384, RZ ;  /* 0xfffffc7c05057810 */ /* 0x000fcc0007ffe0ff */
[----:B------:R-:W1:Y:S01]  /*49600*/  LDC R94, c[0x0][0x3a0] ;  /* 0x0000e800ff5e7b82 */ /* 0x000e620000000800 */
[----:B------:R-:W4:Y:S04]  /*49610*/  LDL.LU.64 R16, [R1+0xa58] ;  /* 0x000a580001107983 */ /* 0x000f280000300a00 */
[----:B---3--:R-:W3:Y:S03]  /*49620*/  LDL.LU.64 R8, [R1+0xa50] ;  /* 0x000a500001087983 */ /* 0x008ee60000300a00 */
[----:B------:R-:W1:Y:S01]  /*49630*/  LDC R120, c[0x0][0x3a0] ;  /* 0x0000e800ff787b82 */ /* 0x000e620000000800 */
[----:B------:R-:W3:Y:S04]  /*49640*/  LDL.LU.64 R14, [R1+0xa48] ;  /* 0x000a4800010e7983 */ /* 0x000ee80000300a00 */
[----:B------:R-:W3:Y:S03]  /*49650*/  LDL.LU.64 R12, [R1+0xa40] ;  /* 0x000a4000010c7983 */ /* 0x000ee60000300a00 */
[----:B------:R-:W1:Y:S01]  /*49660*/  LDC R134, c[0x0][0x3a0] ;  /* 0x0000e800ff867b82 */ /* 0x000e620000000800 */
[----:B------:R-:W3:Y:S01]  /*49670*/  LDL.LU.64 R10, [R1+0xa38] ;  /* 0x000a3800010a7983 */ /* 0x000ee20000300a00 */
[----:B------:R-:W-:Y:S01]  /*49680*/  ISETP.GE.U32.AND P4, PT, R4, 0x7ffffbfe, PT ;  /* 0x7ffffbfe0400780c */ /* 0x000fe20003f86070 */
[----:B------:R-:W-:-:S02]  /*49690*/  VIADD R4, R6, 0xfffffc7b ;  /* 0xfffffc7b06047836 */ /* 0x000fc40000000000 */
[----:B------:R-:W-:Y:S03]  /*496a0*/  STL.64 [R1+0x1228], R212 ;  /* 0x001228d401007387 */ /* 0x000fe60000100a00 */
[----:B------:R-:W1:Y:S01]  /*496b0*/  LDC R6, c[0x0][0x3a0] ;  /* 0x0000e800ff067b82 */ /* 0x000e620000000800 */
[----:B------:R-:W-:Y:S04]  /*496c0*/  STL.64 [R1+0x1220], R214 ;  /* 0x001220d601007387 */ /* 0x000fe80000100a00 */
[----:B------:R1:W-:Y:S03]  /*496d0*/  STL.64 [R1+0x1218], R216 ;  /* 0x001218d801007387 */ /* 0x0003e60000100a00 */
[----:B------:R-:W1:Y:S01]  /*496e0*/  LDC R252, c[0x0][0x3a0] ;  /* 0x0000e800fffc7b82 */ /* 0x000e620000000800 */
[----:B------:R-:W-:Y:S04]  /*496f0*/  STL.64 [R1+0x1210], R218 ;  /* 0x001210da01007387 */ /* 0x000fe80000100a00 */
[----:B------:R1:W-:Y:S04]  /*49700*/  STL.64 [R1+0x1208], R220 ;  /* 0x001208dc01007387 */ /* 0x0003e80000100a00 */
[----:B------:R-:W-:Y:S04]  /*49710*/  STL.64 [R1+0x1200], R222 ;  /* 0x001200de01007387 */ /* 0x000fe80000100a00 */
[----:B------:R1:W-:Y:S04]  /*49720*/  STL.64 [R1+0x11f8], R224 ;  /* 0x0011f8e001007387 */ /* 0x0003e80000100a00 */
[----:B------:R-:W-:Y:S04]  /*49730*/  STL.64 [R1+0x11f0], R226 ;  /* 0x0011f0e201007387 */ /* 0x000fe80000100a00 */
[----:B------:R-:W-:Y:S04]  /*49740*/  STL.64 [R1+0x11e8], R228 ;  /* 0x0011e8e401007387 */ /* 0x000fe80000100a00 */
[----:B------:R-:W-:Y:S04]  /*49750*/  STL.64 [R1+0x11e0], R230 ;  /* 0x0011e0e601007387 */ /* 0x000fe80000100a00 */
[----:B------:R-:W-:Y:S04]  /*49760*/  STL.64 [R1+0x11d8], R232 ;  /* 0x0011d8e801007387 */ /* 0x000fe80000100a00 */
[----:B------:R-:W-:Y:S01]  /*49770*/  @!PT LDS RZ, [RZ] ;  /* 0x00000000fffff984 */ /* 0x000fe20000000800 */
[----:B------:R-:W-:Y:S01]  /*49780*/  @!PT LDS RZ, [RZ] ;  /* 0x00000000fffff984 */ /* 0x000fe20000000800 */
[----:B------:R-:W-:Y:S01]  /*49790*/  @!PT LDS RZ, [RZ] ;  /* 0x00000000fffff984 */ /* 0x000fe20000000800 */
[----:B------:R-:W-:Y:S01]  /*497a0*/  LDGSTS.E [R121], desc[UR22][R116.64], !P2 ;  /* 0x0000000074797fae */ /* 0x000fe2000d1a1016 */
[----:B------:R-:W-:-:S02]  /*497b0*/  ISETP.GE.U32.AND P2, PT, R4, 0x7ffffbfc, PT ;  /* 0x7ffffbfc0400780c */ /* 0x000fc40003f46070 */
[----:B------:R-:W1:Y:S01]  /*497c0*/  LDC R4, c[0x0][0x3a0] ;  /* 0x0000e800ff047b82 */ /* 0x000e620000000800 */
[----:B------:R-:W-:Y:S01]  /*497d0*/  LDGSTS.E [R121+0x4], desc[UR22][R114.64], !P3 ;  /* 0x0000400072797fae */ /* 0x000fe2000d9a1016 */
[----:B------:R-:W-:-:S06]  /*497e0*/  ISETP.GE.U32.AND P3, PT, R5, 0x7ffffbfd, PT ;  /* 0x7ffffbfd0500780c */ /* 0x000fcc0003f66070 */
[----:B------:R-:W1:Y:S01]  /*497f0*/  LDC R5, c[0x0][0x3a0] ;  /* 0x0000e800ff057b82 */ /* 0x000e620000000800 */
[----:B--2---:R-:W-:-:S05]  /*49800*/  IADD3 R112, P5, PT, R18, R2, RZ ;  /* 0x0000000212707210 */ /* 0x004fca0007fbe0ff */
[----:B------:R-:W-:Y:S02]  /*49810*/  IMAD.X R113, R19, 0x1, R0, P5 ;  /* 0x0000000113717824 */ /* 0x000fe400028e0600 */
[----:B------:R-:W2:Y:S01]  /*49820*/  LDL.LU.64 R18, [R1+0xa30] ;  /* 0x000a300001127983 */ /* 0x000ea20000300a00 */
[----:B-1----:R-:W-:-:S03]  /*49830*/  VIADD R4, R4, 0xfffffc7a ;  /* 0xfffffc7a04047836 */ /* 0x002fc60000000000 */
[----:B------:R-:W-:Y:S01]  /*49840*/  LDGSTS.E [R121+0x8], desc[UR22][R112.64], !P4 ;  /* 0x0000800070797fae */ /* 0x000fe2000e1a1016 */
[----:B----4-:R-:W-:-:S04]  /*49850*/  IADD3 R108, P5, PT, R16, R2, RZ ;  /* 0x00000002106c7210 */ /* 0x010fc80007fbe0ff */
[----:B------:R-:W-:Y:S02]  /*49860*/  IADD3.X R109, PT, PT, R17, R0, RZ, P5, !PT ;  /* 0x00000000116d7210 */ /* 0x000fe40002ffe4ff */
[-C--:B---3--:R-:W-:Y:S01]  /*49870*/  IADD3 R106, P5, PT, R8, R2.reuse, RZ ;  /* 0x00000002086a7210 */ /* 0x088fe20007fbe0ff */
[----:B------:R-:W3:Y:S04]  /*49880*/  LDL.LU.64 R16, [R1+0xa28] ;  /* 0x000a280001107983 */ /* 0x000ee80000300a00 */
[----:B------:R-:W-:Y:S01]  /*49890*/  IMAD.X R107, R9, 0x1, R0, P5 ;  /* 0x00000001096b7824 */ /* 0x000fe200028e0600 */
[----:B------:R-:W-:Y:S01]  /*498a0*/  ISETP.GE.U32.AND P4, PT, R4, 0x7ffffbfb, PT ;  /* 0x7ffffbfb0400780c */ /* 0x000fe20003f86070 */
[----:B------:R-:W4:Y:S01]  /*498b0*/  LDL.LU.64 R8, [R1+0xa20] ;  /* 0x000a200001087983 */ /* 0x000f220000300a00 */
[----:B------:R-:W-:-:S03]  /*498c0*/  IADD3 R102, P5, PT, R14, R2, RZ ;  /* 0x000000020e667210 */ /* 0x000fc60007fbe0ff */
[----:B------:R-:W-:Y:S02]  /*498d0*/  LDGSTS.E [R121+0xc], desc[UR22][R108.64], !P3 ;  /* 0x0000c0006c797fae */ /* 0x000fe4000d9a1016 */
[--C-:B------:R-:W-:Y:S01]  /*498e0*/  IMAD.X R103, R15, 0x1, R0.reuse, P5 ;  /* 0x000000010f677824 */ /* 0x100fe200028e0600 */
[----:B------:R-:W-:Y:S01]  /*498f0*/  IADD3 R100, P5, PT, R12, R2, RZ ;  /* 0x000000020c647210 */ /* 0x000fe20007fbe0ff */
[----:B------:R-:W4:Y:S03]  /*49900*/  LDL.LU.64 R14, [R1+0xa18] ;  /* 0x000a1800010e7983 */ /* 0x000f260000300a00 */
[----:B------:R-:W-:Y:S01]  /*49910*/  IADD3.X R101, PT, PT, R13, R0, RZ, P5, !PT ;  /* 0x000000000d657210 */ /* 0x000fe20002ffe4ff */
[----:B------:R-:W-:Y:S01]  /*49920*/  VIADD R4, R6, 0xfffffc78 ;  /* 0xfffffc7806047836 */ /* 0x000fe20000000000 */
[-C--:B------:R-:W-:Y:S01]  /*49930*/  IADD3 R98, P5, PT, R10, R2.reuse, RZ ;  /* 0x000000020a627210 */ /* 0x080fe20007fbe0ff */
[----:B------:R-:W4:Y:S01]  /*49940*/  LDL.LU.64 R12, [R1+0xa10] ;  /* 0x000a1000010c7983 */ /* 0x000f220000300a00 */
[----:B------:R-:W1:Y:S03]  /*49950*/  LDC R6, c[0x0][0x3a0] ;  /* 0x0000e800ff067b82 */ /* 0x000e660000000800 */
[----:B------:R-:W-:Y:S01]  /*49960*/  IMAD.X R99, R11, 0x1, R0, P5 ;  /* 0x000000010b637824 */ /* 0x000fe200028e0600 */
[----:B------:R-:W-:Y:S04]  /*49970*/  LDGSTS.E [R121+0x10], desc[UR22][R106.64], !P2 ;  /* 0x000100006a797fae */ /* 0x000fe8000d1a1016 */
[----:B------:R-:W4:Y:S01]  /*49980*/  LDL.LU.64 R10, [R1+0xa08] ;  /* 0x000a0800010a7983 */ /* 0x000f220000300a00 */
[----:B--2---:R-:W-:-:S03]  /*49990*/  IADD3 R96, P5, PT, R18, R2, RZ ;  /* 0x0000000212607210 */ /* 0x004fc60007fbe0ff */
[----:B------:R-:W-:Y:S02]  /*499a0*/  LDGSTS.E [R121+0x14], desc[UR22][R102.64], !P4 ;  /* 0x0001400066797fae */ /* 0x000fe4000e1a1016 */
[----:B------:R-:W-:Y:S02]  /*499b0*/  IMAD.X R97, R19, 0x1, R0, P5 ;  /* 0x0000000113617824 */ /* 0x000fe400028e0600 */
[----:B------:R-:W2:Y:S01]  /*499c0*/  LDL.LU.64 R18, [R1+0xa00] ;  /* 0x000a000001127983 */ /* 0x000ea20000300a00 */
[----:B---3--:R-:W-:-:S04]  /*499d0*/  IADD3 R92, P5, PT, R16, R2, RZ ;  /* 0x00000002105c7210 */ /* 0x008fc80007fbe0ff */
[----:B------:R-:W-:Y:S02]  /*499e0*/  IADD3.X R93, PT, PT, R17, R0, RZ, P5, !PT ;  /* 0x00000000115d7210 */ /* 0x000fe40002ffe4ff */
[-C--:B----4-:R-:W-:Y:S01]  /*499f0*/  IADD3 R90, P5, PT, R8, R2.reuse, RZ ;  /* 0x00000002085a7210 */ /* 0x090fe20007fbe0ff */
[----:B------:R-:W3:Y:S04]  /*49a00*/  LDL.LU.64 R16, [R1+0x9f8] ;  /* 0x0009f80001107983 */ /* 0x000ee80000300a00 */
[----:B------:R-:W-:Y:S02]  /*49a10*/  IMAD.X R91, R9, 0x1, R0, P5 ;  /* 0x00000001095b7824 */ /* 0x000fe400028e0600 */
[----:B------:R-:W4:Y:S01]  /*49a20*/  LDL.LU.64 R8, [R1+0x9f0] ;  /* 0x0009f00001087983 */ /* 0x000f220000300a00 */
[----:B------:R-:W-:-:S05]  /*49a30*/  IADD3 R88, P5, PT, R14, R2, RZ ;  /* 0x000000020e587210 */ /* 0x000fca0007fbe0ff */
[----:B------:R-:W-:Y:S01]  /*49a40*/  IMAD.X R89, R15, 0x1, R0, P5 ;  /* 0x000000010f597824 */ /* 0x000fe200028e0600 */
[----:B------:R-:W-:Y:S01]  /*49a50*/  IADD3 R86, P5, PT, R12, R2, RZ ;  /* 0x000000020c567210 */ /* 0x000fe20007fbe0ff */
[----:B------:R-:W4:Y:S03]  /*49a60*/  LDL.LU.64 R14, [R1+0x9e8] ;  /* 0x0009e800010e7983 */ /* 0x000f260000300a00 */
[----:B------:R-:W-:Y:S02]  /*49a70*/  IADD3.X R87, PT, PT, R13, R0, RZ, P5, !PT ;  /* 0x000000000d577210 */ /* 0x000fe40002ffe4ff */
[----:B------:R-:W4:Y:S01]  /*49a80*/  LDL.LU.64 R12, [R1+0x9e0] ;  /* 0x0009e000010c7983 */ /* 0x000f220000300a00 */
[----:B------:R-:W-:-:S05]  /*49a90*/  IADD3 R84, P5, PT, R10, R2, RZ ;  /* 0x000000020a547210 */ /* 0x000fca0007fbe0ff */
[----:B------:R-:W-:Y:S02]  /*49aa0*/  IMAD.X R85, R11, 0x1, R0, P5 ;  /* 0x000000010b557824 */ /* 0x000fe400028e0600 */
[----:B------:R-:W4:Y:S01]  /*49ab0*/  LDL.LU.64 R10, [R1+0x9d8] ;  /* 0x0009d800010a7983 */ /* 0x000f220000300a00 */
[----:B--2---:R-:W-:-:S05]  /*49ac0*/  IADD3 R82, P5, PT, R18, R2, RZ ;  /* 0x0000000212527210 */ /* 0x004fca0007fbe0ff */
        /* <DEDUP_REMOVED lines=71> */
[----:B------:R-:W-:Y:S02]  /*49f40*/  ISETP.GE.U32.AND P2, PT, R4, 0x7ffffbf9, PT ;  /* 0x7ffffbf90400780c */ /* 0x000fe40003f46070 */
[----:B------:R-:W1:Y:S01]  /*49f50*/  LDC R4, c[0x0][0x3a0] ;  /* 0x0000e800ff047b82 */ /* 0x000e620000000800 */
[----:B------:R-:W-:-:S04]  /*49f60*/  IADD3 R5, PT, PT, R5, -0x387, RZ ;  /* 0xfffffc7905057810 */ /* 0x000fc80007ffe0ff */
[----:B------:R-:W-:-:S03]  /*49f70*/  ISETP.GE.U32.AND P3, PT, R5, 0x7ffffbfa, PT ;  /* 0x7ffffbfa0500780c */ /* 0x000fc60003f66070 */
[----:B------:R-:W1:Y:S10]  /*49f80*/  LDC R5, c[0x0][0x3a0] ;  /* 0x0000e800ff057b82 */ /* 0x000e740000000800 */
[----:B------:R-:W-:Y:S04]  /*49f90*/  LDGSTS.E [R121+0x18], desc[UR22][R100.64], !P3 ;  /* 0x0001800064797fae */ /* 0x000fe8000d9a1016 */
[----:B------:R-:W-:Y:S01]  /*49fa0*/  LDGSTS.E [R121+0x1c], desc[UR22][R98.64], !P2 ;  /* 0x0001c00062797fae */ /* 0x000fe2000d1a1016 */
[----:B-1----:R-:W-:-:S05]  /*49fb0*/  VIADD R4, R4, 0xfffffc77 ;  /* 0xfffffc7704047836 */ /* 0x002fca0000000000 */
[----:B------:R-:W-:Y:S01]  /*49fc0*/  ISETP.GE.U32.AND P4, PT, R4, 0x7ffffbf8, PT ;  /* 0x7ffffbf80400780c */ /* 0x000fe20003f86070 */
[----:B------:R-:W-:Y:S02]  /*49fd0*/  VIADD R4, R6, 0xfffffc75 ;  /* 0xfffffc7506047836 */ /* 0x000fe40000000000 */
[----:B------:R-:W1:Y:S03]  /*49fe0*/  LDC R6, c[0x0][0x3a0] ;  /* 0x0000e800ff067b82 */ /* 0x000e660000000800 */
[----:B------:R-:W-:-:S05]  /*49ff0*/  ISETP.GE.U32.AND P2, PT, R4, 0x7ffffbf6, PT ;  /* 0x7ffffbf60400780c */ /* 0x000fca0003f46070 */
[----:B------:R-:W1:Y:S01]  /*4a000*/  LDC R4, c[0x0][0x3a0] ;  /* 0x0000e800ff047b82 */ /* 0x000e620000000800 */
[----:B------:R-:W-:Y:S01]  /*4a010*/  IADD3 R5, PT, PT, R5, -0x38a, RZ ;  /* 0xfffffc7605057810 */ /* 0x000fe20007ffe0ff */
[----:B------:R-:W-:Y:S03]  /*4a020*/  LDGSTS.E [R121+0x20], desc[UR22][R96.64], !P4 ;  /* 0x0002000060797fae */ /* 0x000fe6000e1a1016 */
        /* <DEDUP_REMOVED lines=16> */
[----:B--2---:R-:W-:-:S05]  /*4a130*/  IADD3 R34, P5, PT, R18, R2, RZ ;  /* 0x0000000212227210 */ /* 0x004fca0007fbe0ff */
[----:B------:R-:W-:Y:S02]  /*4a140*/  IMAD.X R35, R19, 0x1, R0, P5 ;  /* 0x0000000113237824 */ /* 0x000fe400028e0600 */
[----:B------:R-:W2:Y:S01]  /*4a150*/  LDL.LU.64 R18, [R1+0x910] ;  /* 0x0009100001127983 */ /* 0x000ea20000300a00 */
[----:B---3--:R-:W-:-:S04]  /*4a160*/  IADD3 R32, P5, PT, R16, R2, RZ ;  /* 0x0000000210207210 */ /* 0x008fc80007fbe0ff */
[----:B------:R-:W-:Y:S02]  /*4a170*/  IADD3.X R33, PT, PT, R17, R0, RZ, P5, !PT ;  /* 0x0000000011217210 */ /* 0x000fe40002ffe4ff */
[----:B----4-:R-:W-:Y:S01]  /*4a180*/  IADD3 R30, P5, PT, R8, R2, RZ ;  /* 0x00000002081e7210 */ /* 0x010fe20007fbe0ff */
[----:B------:R-:W3:Y:S04]  /*4a190*/  LDL.LU.64 R16, [R1+0x908] ;  /* 0x0009080001107983 */ /* 0x000ee80000300a00 */
[----:B------:R-:W-:Y:S02]  /*4a1a0*/  IMAD.X R31, R9, 0x1, R0, P5 ;  /* 0x00000001091f7824 */ /* 0x000fe400028e0600 */
[----:B------:R-:W4:Y:S01]  /*4a1b0*/  LDL.LU.64 R8, [R1+0x900] ;  /* 0x0009000001087983 */ /* 0x000f220000300a00 */
        /* <DEDUP_REMOVED lines=33> */
[----:B------:R-:W1:Y:S01]  /*4a3d0*/  LDC R5, c[0x0][0x3a0] ;  /* 0x0000e800ff057b82 */ /* 0x000e620000000800 */
[----:B------:R-:W-:Y:S01]  /*4a3e0*/  IADD3 R28, P5, PT, R14, R2, RZ ;  /* 0x000000020e1c7210 */ /* 0x000fe20007fbe0ff */
[----:B-1----:R-:W-:-:S08]  /*4a3f0*/  VIADD R4, R4, 0xfffffc68 ;  /* 0xfffffc6804047836 */ /* 0x002fd00000000000 */
[----:B------:R-:W-:Y:S01]  /*4a400*/  LDGSTS.E [R121+0x54], desc[UR22][R68.64], !P3 ;  /* 0x0005400044797fae */ /* 0x000fe2000d9a1016 */
[----:B------:R-:W-:Y:S01]  /*4a410*/  ISETP.GE.U32.AND P4, PT, R4, 0x7ffffbe9, PT ;  /* 0x7ffffbe90400780c */ /* 0x000fe20003f86070 */
[----:B------:R-:W-:Y:S02]  /*4a420*/  VIADD R4, R6, 0xfffffc66 ;  /* 0xfffffc6606047836 */ /* 0x000fe40000000000 */
[----:B------:R-:W-:Y:S01]  /*4a430*/  LDGSTS.E [R121+0x58], desc[UR22][R66.64], !P2 ;  /* 0x0005800042797fae */ /* 0x000fe2000d1a1016 */
[----:B------:R-:W-:Y:S01]  /*4a440*/  IMAD.X R29, R15, 0x1, R0, P5 ;  /* 0x000000010f1d7824 */ /* 0x000fe200028e0600 */
[----:B------:R-:W-:Y:S01]  /*4a450*/  IADD3 R26, P5, PT, R12, R2, RZ ;  /* 0x000000020c1a7210 */ /* 0x000fe20007fbe0ff */
[----:B------:R-:W1:Y:S01]  /*4a460*/  LDC R6, c[0x0][0x3a0] ;  /* 0x0000e800ff067b82 */ /* 0x000e620000000800 */
[----:B------:R-:W-:Y:S01]  /*4a470*/  ISETP.GE.U32.AND P2, PT, R4, 0x7ffffbe7, PT ;  /* 0x7ffffbe70400780c */ /* 0x000fe20003f46070 */
[----:B------:R-:W4:Y:S01]  /*4a480*/  LDL.LU.64 R14, [R1+0x8f8] ;  /* 0x0008f800010e7983 */ /* 0x000f220000300a00 */
[----:B------:R-:W-:-:S05]  /*4a490*/  IADD3.X R27, PT, PT, R13, R0, RZ, P5, !PT ;  /* 0x000000000d1b7210 */ /* 0x000fca0002ffe4ff */
[----:B------:R-:W1:Y:S01]  /*4a4a0*/  LDC R4, c[0x0][0x3a0] ;  /* 0x0000e800ff047b82 */ /* 0x000e620000000800 */
[----:B------:R-:W-:Y:S01]  /*4a4b0*/  IADD3 R24, P5, PT, R10, R2, RZ ;  /* 0x000000020a187210 */ /* 0x000fe20007fbe0ff */
[----:B------:R-:W4:Y:S04]  /*4a4c0*/  LDL.LU.64 R12, [R1+0x8f0] ;  /* 0x0008f000010c7983 */ /* 0x000f280000300a00 */
[----:B------:R-:W-:Y:S01]  /*4a4d0*/  IMAD.X R25, R11, 0x1, R0, P5 ;  /* 0x000000010b197824 */ /* 0x000fe200028e0600 */
[----:B------:R-:W-:Y:S01]  /*4a4e0*/  IADD3 R5, PT, PT, R5, -0x399, RZ ;  /* 0xfffffc6705057810 */ /* 0x000fe20007ffe0ff */
[----:B------:R-:W4:Y:S03]  /*4a4f0*/  LDL.LU.64 R10, [R1+0x8e8] ;  /* 0x0008e800010a7983 */ /* 0x000f260000300a00 */
[----:B------:R-:W-:Y:S01]  /*4a500*/  ISETP.GE.U32.AND P3, PT, R5, 0x7ffffbe8, PT ;  /* 0x7ffffbe80500780c */ /* 0x000fe20003f66070 */
[----:B------:R-:W-:Y:S01]  /*4a510*/  LDGSTS.E [R121+0x5c], desc[UR22][R64.64], !P4 ;  /* 0x0005c00040797fae */ /* 0x000fe2000e1a1016 */
[----:B------:R-:W2:Y:S01]  /*4a520*/  LDC R5, c[0x0][0x3a0] ;  /* 0x0000e800ff057b82 */ /* 0x000ea20000000800 */
[----:B-1----:R-:W-:-:S10]  /*4a530*/  VIADD R4, R4, 0xfffffc65 ;  /* 0xfffffc6504047836 */ /* 0x002fd40000000000 */
[----:B------:R-:W-:Y:S01]  /*4a540*/  LDGSTS.E [R121+0x60], desc[UR22][R62.64], !P3 ;  /* 0x000600003e797fae */ /* 0x000fe2000d9a1016 */
[----:B------:R-:W-:Y:S01]  /*4a550*/  ISETP.GE.U32.AND P4, PT, R4, 0x7ffffbe6, PT ;  /* 0x7ffffbe60400780c */ /* 0x000fe20003f86070 */
[----:B------:R-:W-:Y:S02]  /*4a560*/  VIADD R4, R6, 0xfffffc63 ;  /* 0xfffffc6306047836 */ /* 0x000fe40000000000 */
[----:B------:R-:W-:Y:S01]  /*4a570*/  LDGSTS.E [R121+0x64], desc[UR22][R60.64], !P2 ;  /* 0x000640003c797fae */ /* 0x000fe2000d1a1016 */
[----:B------:R-:W1:Y:S02]  /*4a580*/  LDC R6, c[0x0][0x3a0] ;  /* 0x0000e800ff067b82 */ /* 0x000e640000000800 */
[----:B------:R-:W-:-:S06]  /*4a590*/  ISETP.GE.U32.AND P2, PT, R4, 0x7ffffbe4, PT ;  /* 0x7ffffbe40400780c */ /* 0x000fcc0003f46070 */
[----:B------:R-:W1:Y:S01]  /*4a5a0*/  LDC R4, c[0x0][0x3a0] ;  /* 0x0000e800ff047b82 */ /* 0x000e620000000800 */
[----:B--2---:R-:W-:Y:S01]  /*4a5b0*/  IADD3 R5, PT, PT, R5, -0x39c, RZ ;  /* 0xfffffc6405057810 */ /* 0x004fe20007ffe0ff */
[----:B------:R-:W-:Y:S03]  /*4a5c0*/  LDGSTS.E [R121+0x68], desc[UR22][R58.64], !P4 ;  /* 0x000680003a797fae */ /* 0x000fe6000e1a1016 */
[----:B------:R-:W-:-:S03]  /*4a5d0*/  ISETP.GE.U32.AND P3, PT, R5, 0x7ffffbe5, PT ;  /* 0x7ffffbe50500780c */ /* 0x000fc60003f66070 */
[----:B------:R-:W2:Y:S10]  /*4a5e0*/  LDC R5, c[0x0][0x3a0] ;  /* 0x0000e800ff057b82 */ /* 0x000eb40000000800 */
        /* <DEDUP_REMOVED lines=8> */
[-C--:B------:R-:W-:Y:S01]  /*4a670*/  IADD3 R22, P5, PT, R18, R2.reuse, RZ ;  /* 0x0000000212167210 */ /* 0x080fe20007fbe0ff */
[----:B------:R-:W-:Y:S04]  /*4a680*/  LDGSTS.E [R121+0x74], desc[UR22][R52.64], !P4 ;  /* 0x0007400034797fae */ /* 0x000fe8000e1a1016 */
[----:B------:R-:W-:Y:S01]  /*4a690*/  IMAD.X R23, R19, 0x1, R0, P5 ;  /* 0x0000000113177824 */ /* 0x000fe200028e0600 */
[----:B---3--:R-:W-:-:S04]  /*4a6a0*/  IADD3 R20, P5, PT, R16, R2, RZ ;  /* 0x0000000210147210 */ /* 0x008fc80007fbe0ff */
[----:B------:R-:W-:Y:S02]  /*4a6b0*/  IADD3.X R21, PT, PT, R17, R0, RZ, P5, !PT ;  /* 0x0000000011157210 */ /* 0x000fe40002ffe4ff */
[----:B----4-:R-:W-:-:S05]  /*4a6c0*/  IADD3 R18, P5, PT, R8, R2, RZ ;  /* 0x0000000208127210 */ /* 0x010fca0007fbe0ff */
[----:B------:R-:W-:Y:S02]  /*4a6d0*/  IMAD.X R19, R9, 0x1, R0, P5 ;  /* 0x0000000109137824 */ /* 0x000fe400028e0600 */
[----:B------:R-:W3:Y:S04]  /*4a6e0*/  LDL.LU.64 R8, [R1+0x8e0] ;  /* 0x0008e00001087983 */ /* 0x000ee80000300a00 */
[----:B------:R-:W4:Y:S04]  /*4a6f0*/  LDL.LU.64 R122, [R1+0x8d8] ;  /* 0x0008d800017a7983 */ /* 0x000f280000300a00 */
[----:B------:R-:W3:Y:S04]  /*4a700*/  LDL.LU.64 R110, [R1+0x8d0] ;  /* 0x0008d000016e7983 */ /* 0x000ee80000300a00 */
[----:B------:R-:W3:Y:S04]  /*4a710*/  LDL.LU.64 R118, [R1+0x8c8] ;  /* 0x0008c80001767983 */ /* 0x000ee80000300a00 */
[----:B------:R-:W3:Y:S04]  /*4a720*/  LDL.LU.64 R104, [R1+0x8c0] ;  /* 0x0008c00001687983 */ /* 0x000ee80000300a00 */
[----:B------:R-:W3:Y:S01]  /*4a730*/  LDL.LU.64 R126, [R1+0x8b8] ;  /* 0x0008b800017e7983 */ /* 0x000ee20000300a00 */
[----:B--2---:R-:W-:Y:S01]  /*4a740*/  IADD3 R5, PT, PT, R5, -0x39f, RZ ;  /* 0xfffffc6105057810 */ /* 0x004fe20007ffe0ff */
[----:B-1----:R-:W-:-:S02]  /*4a750*/  VIADD R4, R4, 0xfffffc5f ;  /* 0xfffffc5f04047836 */ /* 0x002fc40000000000 */
[----:B------:R-:W2:Y:S01]  /*4a760*/  LDL.LU.64 R124, [R1+0x8b0] ;  /* 0x0008b000017c7983 */ /* 0x000ea20000300a00 */
[----:B------:R-:W-:Y:S02]  /*4a770*/  ISETP.GE.U32.AND P3, PT, R5, 0x7ffffbe2, PT ;  /* 0x7ffffbe20500780c */ /* 0x000fe40003f66070 */
[----:B------:R-:W1:Y:S01]  /*4a780*/  LDC R5, c[0x0][0x3a0] ;  /* 0x0000e800ff057b82 */ /* 0x000e620000000800 */
[----:B------:R-:W-:Y:S01]  /*4a790*/  ISETP.GE.U32.AND P4, PT, R4, 0x7ffffbe0, PT ;  /* 0x7ffffbe00400780c */ /* 0x000fe20003f86070 */
[----:B------:R-:W-:-:S06]  /*4a7a0*/  VIADD R4, R6, 0xfffffc5d ;  /* 0xfffffc5d06047836 */ /* 0x000fcc0000000000 */
[----:B------:R-:W1:Y:S03]  /*4a7b0*/  LDC R6, c[0x0][0x3a0] ;  /* 0x0000e800ff067b82 */ /* 0x000e660000000800 */
[----:B------:R-:W-:Y:S04]  /*4a7c0*/  LDGSTS.E [R121+0x78], desc[UR22][R50.64], !P3 ;  /* 0x0007800032797fae */ /* 0x000fe8000d9a1016 */
[----:B------:R-:W-:Y:S01]  /*4a7d0*/  LDGSTS.E [R121+0x7c], desc[UR22][R48.64], !P2 ;  /* 0x0007c00030797fae */ /* 0x000fe2000d1a1016 */
[----:B------:R-:W-:Y:S02]  /*4a7e0*/  ISETP.GE.U32.AND P2, PT, R4, 0x7ffffbde, PT ;  /* 0x7ffffbde0400780c */ /* 0x000fe40003f46070 */
[----:B------:R-:W1:Y:S01]  /*4a7f0*/  LDC R4, c[0x0][0x3a0] ;  /* 0x0000e800ff047b82 */ /* 0x000e620000000800 */
[----:B------:R-:W-:Y:S01]  /*4a800*/  LDGSTS.E [R121+0x80], desc[UR22][R46.64], !P4 ;  /* 0x000800002e797fae */ /* 0x000fe2000e1a1016 */
[----:B-1----:R-:W-:-:S04]  /*4a810*/  IADD3 R5, PT, PT, R5, -0x3a2, RZ ;  /* 0xfffffc5e05057810 */ /* 0x002fc80007ffe0ff */
[----:B------:R-:W-:Y:S02]  /*4a820*/  ISETP.GE.U32.AND P3, PT, R5, 0x7ffffbdf, PT ;  /* 0x7ffffbdf0500780c */ /* 0x000fe40003f66070 */
[----:B------:R-:W1:Y:S11]  /*4a830*/  LDC R5, c[0x0][0x3a0] ;  /* 0x0000e800ff057b82 */ /* 0x000e760000000800 */
[----:B------:R-:W-:Y:S01]  /*4a840*/  LDGSTS.E [R121+0x84], desc[UR22][R44.64], !P3 ;  /* 0x000840002c797fae */ /* 0x000fe2000d9a1016 */
[----:B------:R-:W-:-:S03]  /*4a850*/  VIADD R4, R4, 0xfffffc5c ;  /* 0xfffffc5c04047836 */ /* 0x000fc60000000000 */
[----:B------:R-:W-:Y:S02]  /*4a860*/  LDGSTS.E [R121+0x88], desc[UR22][R42.64], !P2 ;  /* 0x000880002a797fae */ /* 0x000fe4000d1a1016 */
[----:B------:R-:W-:Y:S01]  /*4a870*/  ISETP.GE.U32.AND P4, PT, R4, 0x7ffffbdd, PT ;  /* 0x7ffffbdd0400780c */ /* 0x000fe20003f86070 */
[----:B------:R-:W-:Y:S02]  /*4a880*/  VIADD R4, R6, 0xfffffc5a ;  /* 0xfffffc5a06047836 */ /* 0x000fe40000000000 */
[----:B------:R-:W1:Y:S03]  /*4a890*/  LDC R6, c[0x0][0x3a0] ;  /* 0x0000e800ff067b82 */ /* 0x000e660000000800 */
[----:B------:R-:W-:-:S05]  /*4a8a0*/  ISETP.GE.U32.AND P2, PT, R4, 0x7ffffbdb, PT ;  /* 0x7ffffbdb0400780c */ /* 0x000fca0003f46070 */
[----:B------:R-:W1:Y:S02]  /*4a8b0*/  LDC R4, c[0x0][0x3a0] ;  /* 0x0000e800ff047b82 */ /* 0x000e640000000800 */
[----:B-1----:R-:W-:Y:S01]  /*4a8c0*/  IADD3 R5, PT, PT, R5, -0x3a5, RZ ;  /* 0xfffffc5b05057810 */ /* 0x002fe20007ffe0ff */
[----:B------:R-:W-:Y:S03]  /*4a8d0*/  LDGSTS.E [R121+0x8c], desc[UR22][R40.64], !P4 ;  /* 0x0008c00028797fae */ /* 0x000fe6000e1a1016 */
[----:B------:R-:W-:Y:S02]  /*4a8e0*/  ISETP.GE.U32.AND P3, PT, R5, 0x7ffffbdc, PT ;  /* 0x7ffffbdc0500780c */ /* 0x000fe40003f66070 */
[----:B------:R-:W1:Y:S11]  /*4a8f0*/  LDC R5, c[0x0][0x3a0] ;  /* 0x0000e800ff057b82 */ /* 0x000e760000000800 */
[----:B------:R-:W-:Y:S04]  /*4a900*/  LDGSTS.E [R121+0x90], desc[UR22][R38.64], !P3 ;  /* 0x0009000026797fae */ /* 0x000fe8000d9a1016 */
[----:B------:R-:W-:Y:S01]  /*4a910*/  LDGSTS.E [R121+0x94], desc[UR22][R36.64], !P2 ;  /* 0x0009400024797fae */ /* 0x000fe2000d1a1016 */
[----:B------:R-:W-:-:S05]  /*4a920*/  VIADD R4, R4, 0xfffffc59 ;  /* 0xfffffc5904047836 */ /* 0x000fca0000000000 */
        /* <DEDUP_REMOVED lines=14> */
[----:B------:R-:W4:Y:S03]  /*4aa10*/  LDC R6, c[0x0][0x3a0] ;  /* 0x0000e800ff067b82 */ /* 0x000f260000000800 */
[----:B------:R-:W-:-:S05]  /*4aa20*/  ISETP.GE.U32.AND P2, PT, R4, 0x7ffffbd5, PT ;  /* 0x7ffffbd50400780c */ /* 0x000fca0003f46070 */
[----:B------:R-:W4:Y:S01]  /*4aa30*/  LDC R4, c[0x0][0x3a0] ;  /* 0x0000e800ff047b82 */ /* 0x000f220000000800 */
[----:B-1----:R-:W-:Y:S01]  /*4aa40*/  IADD3 R5, PT, PT, R5, -0x3ab, RZ ;  /* 0xfffffc5505057810 */ /* 0x002fe20007ffe0ff */
[----:B------:R-:W-:Y:S03]  /*4aa50*/  LDGSTS.E [R121+0xa4], desc[UR22][R28.64], !P4 ;  /* 0x000a40001c797fae */ /* 0x000fe6000e1a1016 */
[----:B------:R-:W-:-:S03]  /*4aa60*/  ISETP.GE.U32.AND P3, PT, R5, 0x7ffffbd6, PT ;  /* 0x7ffffbd60500780c */ /* 0x000fc60003f66070 */
[----:B------:R-:W1:Y:S10]  /*4aa70*/  LDC R5, c[0x0][0x3a0] ;  /* 0x0000e800ff057b82 */ /* 0x000e740000000800 */
[----:B------:R-:W-:Y:S04]  /*4aa80*/  LDGSTS.E [R121+0xa8], desc[UR22][R26.64], !P3 ;  /* 0x000a80001a797fae */ /* 0x000fe8000d9a1016 */
[----:B------:R-:W-:Y:S01]  /*4aa90*/  LDGSTS.E [R121+0xac], desc[UR22][R24.64], !P2 ;  /* 0x000ac00018797fae */ /* 0x000fe2000d1a1016 */
[----:B----4-:R-:W-:-:S05]  /*4aaa0*/  VIADD R4, R4, 0xfffffc53 ;  /* 0xfffffc5304047836 */ /* 0x010fca0000000000 */
[----:B------:R-:W-:Y:S01]  /*4aab0*/  ISETP.GE.U32.AND P4, PT, R4, 0x7ffffbd4, PT ;  /* 0x7ffffbd40400780c */ /* 0x000fe20003f86070 */
[----:B------:R-:W-:Y:S02]  /*4aac0*/  VIADD R4, R6, 0xfffffc51 ;  /* 0xfffffc5106047836 */ /* 0x000fe40000000000 */
[----:B------:R-:W4:Y:S03]  /*4aad0*/  LDC R6, c[0x0][0x3a0] ;  /* 0x0000e800ff067b82 */ /* 0x000f260000000800 */
[----:B------:R-:W-:-:S05]  /*4aae0*/  ISETP.GE.U32.AND P2, PT, R4, 0x7ffffbd2, PT ;  /* 0x7ffffbd20400780c */ /* 0x000fca0003f46070 */
[----:B------:R-:W2:Y:S01]  /*4aaf0*/  LDC R4, c[0x0][0x3a0] ;  /* 0x0000e800ff047b82 */ /* 0x000ea20000000800 */
[----:B-1----:R-:W-:Y:S01]  /*4ab00*/  IADD3 R5, PT, PT, R5, -0x3ae, RZ ;  /* 0xfffffc5205057810 */ /* 0x002fe20007ffe0ff */
[----:B------:R-:W-:Y:S03]  /*4ab10*/  LDGSTS.E [R121+0xb0], desc[UR22][R22.64], !P4 ;  /* 0x000b000016797fae */ /* 0x000fe6000e1a1016 */
[----:B------:R-:W-:-:S03]  /*4ab20*/  ISETP.GE.U32.AND P3, PT, R5, 0x7ffffbd3, PT ;  /* 0x7ffffbd30500780c */ /* 0x000fc60003f66070 */
[----:B------:R-:W1:Y:S10]  /*4ab30*/  LDC R5, c[0x0][0x3a0] ;  /* 0x0000e800ff057b82 */ /* 0x000e740000000800 */
[----:B------:R-:W-:Y:S04]  /*4ab40*/  LDGSTS.E [R121+0xb4], desc[UR22][R20.64], !P3 ;  /* 0x000b400014797fae */ /* 0x000fe8000d9a1016 */
[----:B------:R-:W-:Y:S01]  /*4ab50*/  LDGSTS.E [R121+0xb8], desc[UR22][R18.64], !P2 ;  /* 0x000b800012797fae */ /* 0x000fe2000d1a1016 */
[----:B--2---:R-:W-:-:S05]  /*4ab60*/  VIADD R4, R4, 0xfffffc50 ;  /* 0xfffffc5004047836 */ /* 0x004fca0000000000 */
[----:B------:R-:W-:Y:S01]  /*4ab70*/  ISETP.GE.U32.AND P4, PT, R4, 0x7ffffbd1, PT ;  /* 0x7ffffbd10400780c */ /* 0x000fe20003f86070 */
[----:B----4-:R-:W-:Y:S02]  /*4ab80*/  VIADD R4, R6, 0xfffffc4e ;  /* 0xfffffc4e06047836 */ /* 0x010fe40000000000 */
[----:B------:R-:W2:Y:S03]  /*4ab90*/  LDC R6, c[0x0][0x3a0] ;  /* 0x0000e800ff067b82 */ /* 0x000ea60000000800 */
[----:B------:R-:W-:-:S05]  /*4aba0*/  ISETP.GE.U32.AND P2, PT, R4, 0x7ffffbcf, PT ;  /* 0x7ffffbcf0400780c */ /* 0x000fca0003f46070 */
[----:B------:R-:W4:Y:S01]  /*4abb0*/  LDC R4, c[0x0][0x3a0] ;  /* 0x0000e800ff047b82 */ /* 0x000f220000000800 */
[----:B-1----:R-:W-:Y:S02]  /*4abc0*/  IADD3 R5, PT, PT, R5, -0x3b1, RZ ;  /* 0xfffffc4f05057810 */ /* 0x002fe40007ffe0ff */
[----:B------:R-:W-:Y:S02]  /*4abd0*/  IADD3 R16, P5, PT, R14, R2, RZ ;  /* 0x000000020e107210 */ /* 0x000fe40007fbe0ff */
[----:B------:R-:W-:-:S03]  /*4abe0*/  ISETP.GE.U32.AND P3, PT, R5, 0x7ffffbd0, PT ;  /* 0x7ffffbd00500780c */ /* 0x000fc60003f66070 */
[----:B------:R-:W-:Y:S01]  /*4abf0*/  IMAD.X R17, R15, 0x1, R0, P5 ;  /* 0x000000010f117824 */ /* 0x000fe200028e0600 */
[----:B------:R-:W1:Y:S01]  /*4ac00*/  LDC R5, c[0x0][0x3a0] ;  /* 0x0000e800ff057b82 */ /* 0x000e620000000800 */
[----:B------:R-:W-:-:S03]  /*4ac10*/  IADD3 R14, P5, PT, R12, R2, RZ ;  /* 0x000000020c0e7210 */ /* 0x000fc60007fbe0ff */
[----:B------:R-:W-:Y:S01]  /*4ac20*/  LDGSTS.E [R121+0xbc], desc[UR22][R16.64], !P4 ;  /* 0x000bc00010797fae */ /* 0x000fe2000e1a1016 */
[----:B------:R-:W-:Y:S02]  /*4ac30*/  IADD3.X R15, PT, PT, R13, R0, RZ, P5, !PT ;  /* 0x000000000d0f7210 */ /* 0x000fe40002ffe4ff */
[----:B------:R-:W-:-:S03]  /*4ac40*/  IADD3 R12, P5, PT, R10, R2, RZ ;  /* 0x000000020a0c7210 */ /* 0x000fc60007fbe0ff */
[----:B------:R-:W-:Y:S01]  /*4ac50*/  LDGSTS.E [R121+0xc0], desc[UR22][R14.64], !P3 ;  /* 0x000c00000e797fae */ /* 0x000fe2000d9a1016 */
[----:B----4-:R-:W-:Y:S02]  /*4ac60*/  VIADD R4, R4, 0xfffffc4d ;  /* 0xfffffc4d04047836 */ /* 0x010fe40000000000 */
[----:B------:R-:W-:-:S03]  /*4ac70*/  IMAD.X R13, R11, 0x1, R0, P5 ;  /* 0x000000010b0d7824 */ /* 0x000fc600028e0600 */
[----:B------:R-:W-:Y:S01]  /*4ac80*/  ISETP.GE.U32.AND P4, PT, R4, 0x7ffffbce, PT ;  /* 0x7ffffbce0400780c */ /* 0x000fe20003f86070 */
[----:B--2---:R-:W-:Y:S01]  /*4ac90*/  VIADD R4, R6, 0xfffffc4b ;  /* 0xfffffc4b06047836 */ /* 0x004fe20000000000 */
[----:B------:R-:W-:Y:S04]  /*4aca0*/  LDGSTS.E [R121+0xc4], desc[UR22][R12.64], !P2 ;  /* 0x000c40000c797fae */ /* 0x000fe8000d1a1016 */
[----:B------:R-:W-:Y:S02]  /*4acb0*/  ISETP.GE.U32.AND P2, PT, R4, 0x7ffffbcc, PT ;  /* 0x7ffffbcc0400780c */ /* 0x000fe40003f46070 */
[----:B------:R-:W2:Y:S01]  /*4acc0*/  LDC R4, c[0x0][0x3a0] ;  /* 0x0000e800ff047b82 */ /* 0x000ea20000000800 */
[----:B-1----:R-:W-:-:S04]  /*4acd0*/  IADD3 R5, PT, PT, R5, -0x3b4, RZ ;  /* 0xfffffc4c05057810 */ /* 0x002fc80007ffe0ff */
[----:B------:R-:W-:-:S03]  /*4ace0*/  ISETP.GE.U32.AND P3, PT, R5, 0x7ffffbcd, PT ;  /* 0x7ffffbcd0500780c */ /* 0x000fc60003f66070 */
[----:B------:R-:W1:Y:S01]  /*4acf0*/  LDC R5, c[0x0][0x3a0] ;  /* 0x0000e800ff057b82 */ /* 0x000e620000000800 */
[----:B---3--:R-:W-:-:S05]  /*4ad00*/  IADD3 R10, P5, PT, R8, R2, RZ ;  /* 0x00000002080a7210 */ /* 0x008fca0007fbe0ff */
[----:B------:R-:W-:Y:S01]  /*4ad10*/  IMAD.X R11, R9, 0x1, R0, P5 ;  /* 0x00000001090b7824 */ /* 0x000fe200028e0600 */
[----:B------:R-:W-:Y:S01]  /*4ad20*/  IADD3 R8, P5, PT, R122, R2, RZ ;  /* 0x000000027a087210 */ /* 0x000fe20007fbe0ff */
[----:B--2---:R-:W-:-:S03]  /*4ad30*/  VIADD R4, R4, 0xfffffc4a ;  /* 0xfffffc4a04047836 */ /* 0x004fc60000000000 */
[----:B------:R-:W-:Y:S01]  /*4ad40*/  IADD3.X R9, PT, PT, R123, R0, RZ, P5, !PT ;  /* 0x000000007b097210 */ /* 0x000fe20002ffe4ff */
[----:B------:R-:W-:Y:S01]  /*4ad50*/  LDGSTS.E [R121+0xc8], desc[UR22][R10.64], !P4 ;  /* 0x000c80000a797fae */ /* 0x000fe2000e1a1016 */
[----:B------:R-:W-:Y:S02]  /*4ad60*/  IADD3 R6, P5, PT, R110, R2, RZ ;  /* 0x000000026e067210 */ /* 0x000fe40007fbe0ff */
[----:B------:R-:W-:Y:S01]  /*4ad70*/  ISETP.GE.U32.AND P4, PT, R4, 0x7ffffbcb, PT ;  /* 0x7ffffbcb0400780c */ /* 0x000fe20003f86070 */
[----:B------:R-:W-:Y:S01]  /*4ad80*/  VIADD R4, R94, 0xfffffc48 ;  /* 0xfffffc485e047836 */ /* 0x000fe20000000000 */
[----:B------:R-:W-:Y:S01]  /*4ad90*/  LDGSTS.E [R121+0xcc], desc[UR22][R8.64], !P3 ;  /* 0x000cc00008797fae */ /* 0x000fe2000d9a1016 */
[----:B------:R-:W-:Y:S01]  /*4ada0*/  IMAD.X R7, R111, 0x1, R0, P5 ;  /* 0x000000016f077824 */ /* 0x000fe200028e0600 */
[----:B-1----:R-:W-:Y:S01]  /*4adb0*/  IADD3 R5, PT, PT, R5, -0x3b7, RZ ;  /* 0xfffffc4905057810 */ /* 0x002fe20007ffe0ff */
[----:B------:R-:W1:Y:S01]  /*4adc0*/  LDC R110, c[0x0][0x3a0] ;  /* 0x0000e800ff6e7b82 */ /* 0x000e620000000800 */
[----:B------:R-:W2:Y:S04]  /*4add0*/  LDL.LU.64 R122, [R1+0x8a8] ;  /* 0x0008a800017a7983 */ /* 0x000ea80000300a00 */
[----:B------:R-:W-:Y:S01]  /*4ade0*/  LDGSTS.E [R121+0xd0], desc[UR22][R6.64], !P2 ;  /* 0x000d000006797fae */ /* 0x000fe2000d1a1016 */
[----:B------:R-:W-:-:S02]  /*4adf0*/  ISETP.GE.U32.AND P2, PT, R4, 0x7ffffbc9, PT ;  /* 0x7ffffbc90400780c */ /* 0x000fc40003f46070 */
[-C--:B------:R-:W-:Y:S01]  /*4ae00*/  IADD3 R4, P5, PT, R118, R2.reuse, RZ ;  /* 0x0000000276047210 */ /* 0x080fe20007fbe0ff */
[----:B------:R-:W3:Y:S01]  /*4ae10*/  LDL.LU.64 R130, [R1+0x8a0] ;  /* 0x0008a00001827983 */ /* 0x000ee20000300a00 */
[----:B------:R-:W-:Y:S01]  /*4ae20*/  ISETP.GE.U32.AND P3, PT, R5, 0x7ffffbca, PT ;  /* 0x7ffffbca0500780c */ /* 0x000fe20003f66070 */
[----:B------:R-:W4:Y:S02]  /*4ae30*/  LDC R118, c[0x0][0x3a0] ;  /* 0x0000e800ff767b82 */ /* 0x000f240000000800 */
[----:B------:R-:W-:Y:S01]  /*4ae40*/  IMAD.X R5, R119, 0x1, R0, P5 ;  /* 0x0000000177057824 */ /* 0x000fe200028e0600 */
[----:B------:R-:W-:-:S04]  /*4ae50*/  IADD3 R94, P5, PT, R104, R2, RZ ;  /* 0x00000002685e7210 */ /* 0x000fc80007fbe0ff */
[----:B------:R-:W-:Y:S01]  /*4ae60*/  IADD3.X R95, PT, PT, R105, R0, RZ, P5, !PT ;  /* 0x00000000695f7210 */ /* 0x000fe20002ffe4ff */
[----:B------:R-:W4:Y:S01]  /*4ae70*/  LDC R111, c[0x0][0x3a0] ;  /* 0x0000e800ff6f7b82 */ /* 0x000f220000000800 */
[----:B------:R-:W-:Y:S01]  /*4ae80*/  IADD3 R104, P5, PT, R126, R2, RZ ;  /* 0x000000027e687210 */ /* 0x000fe20007fbe0ff */
[----:B------:R-:W-:Y:S04]  /*4ae90*/  LDGSTS.E [R121+0xd4], desc[UR22][R4.64], !P4 ;  /* 0x000d400004797fae */ /* 0x000fe8000e1a1016 */
[----:B------:R-:W-:Y:S01]  /*4aea0*/  IMAD.X R105, R127, 0x1, R0, P5 ;  /* 0x000000017f697824 */ /* 0x000fe200028e0600 */
[----:B------:R-:W-:Y:S04]  /*4aeb0*/  LDGSTS.E [R121+0xd8], desc[UR22][R94.64], !P3 ;  /* 0x000d80005e797fae */ /* 0x000fe8000d9a1016 */
[----:B------:R-:W3:Y:S04]  /*4aec0*/  LDL.LU.64 R126, [R1+0x898] ;  /* 0x00089800017e7983 */ /* 0x000ee80000300a00 */
[----:B------:R-:W3:Y:S04]  /*4aed0*/  LDL.LU.64 R128, [R1+0x890] ;  /* 0x0008900001807983 */ /* 0x000ee80000300a00 */
[----:B------:R-:W3:Y:S01]  /*4aee0*/  LDL.LU.64 R216, [R1+0x888] ;  /* 0x0008880001d87983 */ /* 0x000ee20000300a00 */
[----:B-1----:R-:W-:-:S03]  /*4aef0*/  VIADD R110, R110, 0xfffffc47 ;  /* 0xfffffc476e6e7836 */ /* 0x002fc60000000000 */
[----:B------:R-:W3:Y:S02]  /*4af00*/  LDL.LU.64 R214, [R1+0x880] ;  /* 0x0008800001d67983 */ /* 0x000ee40000300a00 */
[----:B------:R-:W-:Y:S02]  /*4af10*/  ISETP.GE.U32.AND P4, PT, R110, 0x7ffffbc8, PT ;  /* 0x7ffffbc86e00780c */ /* 0x000fe40003f86070 */
[----:B------:R-:W3:Y:S01]  /*4af20*/  LDL.LU.64 R212, [R1+0x878] ;  /* 0x0008780001d47983 */ /* 0x000ee20000300a00 */
[----:B----4-:R-:W-:-:S03]  /*4af30*/  VIADD R110, R118, 0xfffffc45 ;  /* 0xfffffc45766e7836 */ /* 0x010fc60000000000 */
[----:B------:R-:W4:Y:S04]  /*4af40*/  LDL.LU.64 R220, [R1+0x870] ;  /* 0x0008700001dc7983 */ /* 0x000f280000300a00 */
[----:B------:R-:W-:Y:S01]  /*4af50*/  LDGSTS.E [R121+0xdc], desc[UR22][R104.64], !P2 ;  /* 0x000dc00068797fae */ /* 0x000fe2000d1a1016 */
[----:B------:R-:W-:Y:S02]  /*4af60*/  ISETP.GE.U32.AND P2, PT, R110, 0x7ffffbc6, PT ;  /* 0x7ffffbc66e00780c */ /* 0x000fe40003f46070 */
[----:B------:R-:W-:Y:S01]  /*4af70*/  IADD3 R110, P5, PT, R124, R2, RZ ;  /* 0x000000027c6e7210 */ /* 0x000fe20007fbe0ff */
[----:B------:R-:W-:Y:S01]  /*4af80*/  VIADD R120, R120, 0xfffffc44 ;  /* 0xfffffc4478787836 */ /* 0x000fe20000000000 */
[----:B------:R-:W1:Y:S01]  /*4af90*/  LDC R124, c[0x0][0x3a0] ;  /* 0x0000e800ff7c7b82 */ /* 0x000e620000000800 */
[----:B------:R-:W-:Y:S01]  /*4afa0*/  IADD3 R111, PT, PT, R111, -0x3ba, RZ ;  /* 0xfffffc466f6f7810 */ /* 0x000fe20007ffe0ff */
[----:B------:R-:W4:Y:S03]  /*4afb0*/  LDL.LU.64 R218, [R1+0x868] ;  /* 0x0008680001da7983 */ /* 0x000f260000300a00 */
[----:B------:R-:W-:Y:S01]  /*4afc0*/  ISETP.GE.U32.AND P3, PT, R111, 0x7ffffbc7, PT ;  /* 0x7ffffbc76f00780c */ /* 0x000fe20003f66070 */
[----:B------:R-:W-:-:S02]  /*4afd0*/  IMAD.X R111, R125, 0x1, R0, P5 ;  /* 0x000000017d6f7824 */ /* 0x000fc400028e0600 */
[----:B------:R-:W1:Y:S03]  /*4afe0*/  LDC R125, c[0x0][0x3a0] ;  /* 0x0000e800ff7d7b82 */ /* 0x000e660000000800 */
[----:B------:R-:W-:Y:S01]  /*4aff0*/  LDGSTS.E [R121+0xe0], desc[UR22][R110.64], !P4 ;  /* 0x000e00006e797fae */ /* 0x000fe2000e1a1016 */
[----:B------:R-:W-:Y:S02]  /*4b000*/  ISETP.GE.U32.AND P4, PT, R120, 0x7ffffbc5, PT ;  /* 0x7ffffbc57800780c */ /* 0x000fe40003f86070 */
[----:B-1----:R-:W-:Y:S01]  /*4b010*/  IADD3 R124, PT, PT, R124, -0x3bd, RZ ;  /* 0xfffffc437c7c7810 */ /* 0x002fe20007ffe0ff */
[----:B------:R-:W-:Y:S01]  /*4b020*/  VIADD R120, R125, 0xfffffc42 ;  /* 0xfffffc427d787836 */ /* 0x000fe20000000000 */
[----:B--2---:R-:W-:-:S04]  /*4b030*/  IADD3 R118, P5, PT, R122, R2, RZ ;  /* 0x000000027a767210 */ /* 0x004fc80007fbe0ff */
[----:B------:R-:W-:Y:S02]  /*4b040*/  IADD3.X R119, PT, PT, R123, R0, RZ, P5, !PT ;  /* 0x000000007b777210 */ /* 0x000fe40002ffe4ff */
[----:B---3--:R-:W-:-:S03]  /*4b050*/  IADD3 R122, P5, PT, R130, R2, RZ ;  /* 0x00000002827a7210 */ /* 0x008fc60007fbe0ff */
[----:B------:R-:W-:Y:S01]  /*4b060*/  LDGSTS.E [R121+0xe4], desc[UR22][R118.64], !P3 ;  /* 0x000e400076797fae */ /* 0x000fe2000d9a1016 */
[----:B------:R-:W-:Y:S01]  /*4b070*/  ISETP.GE.U32.AND P3, PT, R124, 0x7ffffbc4, PT ;  /* 0x7ffffbc47c00780c */ /* 0x000fe20003f66070 */
[----:B------:R-:W1:Y:S01]  /*4b080*/  LDC R130, c[0x0][0x3a0] ;  /* 0x0000e800ff827b82 */ /* 0x000e620000000800 */
[----:B------:R-:W-:-:S05]  /*4b090*/  IMAD.X R123, R131, 0x1, R0, P5 ;  /* 0x00000001837b7824 */ /* 0x000fca00028e0600 */
[----:B------:R-:W-:Y:S02]  /*4b0a0*/  LDGSTS.E [R121+0xe8], desc[UR22][R122.64], !P2 ;  /* 0x000e80007a797fae */ /* 0x000fe4000d1a1016 */
[----:B------:R-:W2:Y:S01]  /*4b0b0*/  LDC R131, c[0x0][0x3a0] ;  /* 0x0000e800ff837b82 */ /* 0x000ea20000000800 */
[----:B------:R-:W-:-:S05]  /*4b0c0*/  IADD3 R124, P5, PT, R126, R2, RZ ;  /* 0x000000027e7c7210 */ /* 0x000fca0007fbe0ff */
[----:B------:R-:W-:Y:S01]  /*4b0d0*/  IMAD.X R125, R127, 0x1, R0, P5 ;  /* 0x000000017f7d7824 */ /* 0x000fe200028e0600 */
[----:B------:R-:W-:-:S04]  /*4b0e0*/  IADD3 R126, P5, PT, R128, R2, RZ ;  /* 0x00000002807e7210 */ /* 0x000fc80007fbe0ff */
[----:B------:R-:W-:Y:S01]  /*4b0f0*/  IADD3.X R127, PT, PT, R129, R0, RZ, P5, !PT ;  /* 0x00000000817f7210 */ /* 0x000fe20002ffe4ff */
[----:B------:R-:W-:Y:S01]  /*4b100*/  LDGSTS.E [R121+0xec], desc[UR22][R124.64], !P4 ;  /* 0x000ec0007c797fae */ /* 0x000fe2000e1a1016 */
[----:B------:R-:W-:Y:S02]  /*4b110*/  IADD3 R128, P5, PT, R216, R2, RZ ;  /* 0x00000002d8807210 */ /* 0x000fe40007fbe0ff */
[----:B------:R-:W-:Y:S01]  /*4b120*/  ISETP.GE.U32.AND P2, PT, R120, 0x7ffffbc3, PT ;  /* 0x7ffffbc37800780c */ /* 0x000fe20003f46070 */
[----:B------:R-:W-:Y:S01]  /*4b130*/  LDGSTS.E [R121+0xf0], desc[UR22][R126.64], !P3 ;  /* 0x000f00007e797fae */ /* 0x000fe2000d9a1016 */
[----:B------:R-:W3:Y:S01]  /*4b140*/  LDC R120, c[0x0][0x3a0] ;  /* 0x0000e800ff787b82 */ /* 0x000ee20000000800 */
[----:B------:R-:W-:Y:S02]  /*4b150*/  IMAD.X R129, R217, 0x1, R0, P5 ;  /* 0x00000001d9817824 */ /* 0x000fe400028e0600 */
[----:B------:R-:W4:Y:S04]  /*4b160*/  LDL.LU.64 R216, [R1+0x860] ;  /* 0x0008600001d87983 */ /* 0x000f280000300a00 */
[----:B------:R-:W4:Y:S01]  /*4b170*/  LDL.LU.64 R224, [R1+0x858] ;  /* 0x0008580001e07983 */ /* 0x000f220000300a00 */
[----:B-1----:R-:W-:-:S03]  /*4b180*/  IADD3 R130, PT, PT, R130, -0x3c0, RZ ;  /* 0xfffffc4082827810 */ /* 0x002fc60007ffe0ff */
[----:B------:R-:W-:Y:S01]  /*4b190*/  LDGSTS.E [R121+0xf4], desc[UR22][R128.64], !P2 ;  /* 0x000f400080797fae */ /* 0x000fe2000d1a1016 */
[----:B------:R-:W-:Y:S02]  /*4b1a0*/  ISETP.GE.U32.AND P3, PT, R130, 0x7ffffbc1, PT ;  /* 0x7ffffbc18200780c */ /* 0x000fe40003f66070 */
[----:B------:R-:W-:Y:S01]  /*4b1b0*/  IADD3 R130, P5, PT, R214, R2, RZ ;  /* 0x00000002d6827210 */ /* 0x000fe20007fbe0ff */
[----:B---3--:R-:W-:-:S05]  /*4b1c0*/  VIADD R120, R120, 0xfffffc41 ;  /* 0xfffffc4178787836 */ /* 0x008fca0000000000 */
[----:B------:R-:W-:Y:S01]  /*4b1d0*/  ISETP.GE.U32.AND P4, PT, R120, 0x7ffffbc2, PT ;  /* 0x7ffffbc27800780c */ /* 0x000fe20003f86070 */
[----:B--2---:R-:W-:Y:S02]  /*4b1e0*/  VIADD R120, R131, 0xfffffc3f ;  /* 0xfffffc3f83787836 */ /* 0x004fe40000000000 */
[----:B------:R-:W-:Y:S01]  /*4b1f0*/  IMAD.X R131, R215, 0x1, R0, P5 ;  /* 0x00000001d7837824 */ /* 0x000fe200028e0600 */
[----:B------:R-:W-:-:S04]  /*4b200*/  IADD3 R214, P5, PT, R212, R2, RZ ;  /* 0x00000002d4d67210 */ /* 0x000fc80007fbe0ff */
[----:B------:R-:W-:Y:S02]  /*4b210*/  IADD3.X R215, PT, PT, R213, R0, RZ, P5, !PT ;  /* 0x00000000d5d77210 */ /* 0x000fe40002ffe4ff */
[-C--:B----4-:R-:W-:Y:S02]  /*4b220*/  IADD3 R212, P5, PT, R220, R2.reuse, RZ ;  /* 0x00000002dcd47210 */ /* 0x090fe40007fbe0ff */
[----:B------:R-:W-:Y:S01]  /*4b230*/  ISETP.GE.U32.AND P2, PT, R120, 0x7ffffbc0, PT ;  /* 0x7ffffbc07800780c */ /* 0x000fe20003f46070 */
[----:B------:R-:W-:Y:S01]  /*4b240*/  LDGSTS.E [R121+0xf8], desc[UR22][R130.64], !P4 ;  /* 0x000f800082797fae */ /* 0x000fe2000e1a1016 */
[----:B------:R-:W1:Y:S01]  /*4b250*/  LDC R120, c[0x0][0x3a0] ;  /* 0x0000e800ff787b82 */ /* 0x000e620000000800 */
[----:B------:R-:W-:Y:S02]  /*4b260*/  IMAD.X R213, R221, 0x1, R0, P5 ;  /* 0x00000001ddd57824 */ /* 0x000fe400028e0600 */
[----:B------:R2:W-:Y:S04]  /*4b270*/  STL.64 [R1+0x160], R214 ;  /* 0x000160d601007387 */ /* 0x0005e80000100a00 */
[----:B------:R-:W-:Y:S04]  /*4b280*/  LDGSTS.E [R121+0xfc], desc[UR22][R214.64], !P3 ;  /* 0x000fc000d6797fae */ /* 0x000fe8000d9a1016 */
[----:B------:R3:W-:Y:S04]  /*4b290*/  STL.64 [R1+0x1a0], R212 ;  /* 0x0001a0d401007387 */ /* 0x0007e80000100a00 */
[----:B------:R-:W-:Y:S04]  /*4b2a0*/  LDGSTS.E [R121+0x100], desc[UR22][R212.64], !P2 ;  /* 0x00100000d4797fae */ /* 0x000fe8000d1a1016 */
[----:B--2---:R-:W2:Y:S04]  /*4b2b0*/  LDL.LU.64 R214, [R1+0x850] ;  /* 0x0008500001d67983 */ /* 0x004ea80000300a00 */
[----:B---3--:R-:W3:Y:S04]  /*4b2c0*/  LDL.LU.64 R212, [R1+0x848] ;  /* 0x0008480001d47983 */ /* 0x008ee80000300a00 */
[----:B------:R-:W4:Y:S01]  /*4b2d0*/  LDL.LU.64 R222, [R1+0x840] ;  /* 0x0008400001de7983 */ /* 0x000f220000300a00 */
[----:B------:R-:W-:Y:S01]  /*4b2e0*/  IADD3 R220, P5, PT, R218, R2, RZ ;  /* 0x00000002dadc7210 */ /* 0x000fe20007fbe0ff */
[----:B-1----:R-:W-:Y:S01]  /*4b2f0*/  VIADD R120, R120, 0xfffffc3e ;  /* 0xfffffc3e78787836 */ /* 0x002fe20000000000 */
[----:B------:R-:W-:-:S03]  /*4b300*/  IADD3 R134, PT, PT, R134, -0x3c3, RZ ;  /* 0xfffffc3d86867810 */ /* 0x000fc60007ffe0ff */
[----:B------:R-:W-:Y:S01]  /*4b310*/  IMAD.X R221, R219, 0x1, R0, P5 ;  /* 0x00000001dbdd7824 */ /* 0x000fe200028e0600 */
[----:B------:R-:W-:Y:S01]  /*4b320*/  ISETP.GE.U32.AND P4, PT, R120, 0x7ffffbbf, PT ;  /* 0x7ffffbbf7800780c */ /* 0x000fe20003f86070 */
[----:B------:R-:W-:Y:S01]  /*4b330*/  VIADD R120, R252, 0xfffffc3c ;  /* 0xfffffc3cfc787836 */ /* 0x000fe20000000000 */
[----:B------:R-:W-:Y:S01]  /*4b340*/  ISETP.GE.U32.AND P3, PT, R134, 0x7ffffbbe, PT ;  /* 0x7ffffbbe8600780c */ /* 0x000fe20003f66070 */
[----:B------:R-:W1:Y:S03]  /*4b350*/  LDC R252, c[0x0][0x3a0] ;  /* 0x0000e800fffc7b82 */ /* 0x000e660000000800 */
[----:B------:R-:W-:Y:S01]  /*4b360*/  ISETP.GE.U32.AND P2, PT, R120, 0x7ffffbbd, PT ;  /* 0x7ffffbbd7800780c */ /* 0x000fe20003f46070 */
[----:B------:R-:W-:Y:S04]  /*4b370*/  STL.64 [R1+0x1e0], R220 ;  /* 0x0001e0dc01007387 */ /* 0x000fe80000100a00 */
[----:B------:R-:W1:Y:S02]  /*4b380*/  LDC R120, c[0x0][0x3a0] ;  /* 0x0000e800ff787b82 */ /* 0x000e640000000800 */
[----:B------:R2:W-:Y:S06]  /*4b390*/  LDGSTS.E [R121+0x104], desc[UR22][R220.64], !P4 ;  /* 0x00104000dc797fae */ /* 0x0005ec000e1a1016 */
[----:B------:R-:W1:Y:S01]  /*4b3a0*/  LDC R134, c[0x0][0x3a0] ;  /* 0x0000e800ff867b82 */ /* 0x000e620000000800 */
[----:B------:R-:W-:-:S04]  /*4b3b0*/  IADD3 R218, P5, PT, R216, R2, RZ ;  /* 0x00000002d8da7210 */ /* 0x000fc80007fbe0ff */
[----:B------:R-:W-:Y:S02]  /*4b3c0*/  IADD3.X R219, PT, PT, R217, R0, RZ, P5, !PT ;  /* 0x00000000d9db7210 */ /* 0x000fe40002ffe4ff */
[----:B------:R-:W-:-:S03]  /*4b3d0*/  IADD3 R216, P5, PT, R224, R2, RZ ;  /* 0x00000002e0d87210 */ /* 0x000fc60007fbe0ff */
[----:B------:R-:W-:Y:S02]  /*4b3e0*/  LDGSTS.E [R121+0x108], desc[UR22][R218.64], !P3 ;  /* 0x00108000da797fae */ /* 0x000fe4000d9a1016 */
[----:B------:R-:W-:Y:S02]  /*4b3f0*/  IMAD.X R217, R225, 0x1, R0, P5 ;  /* 0x00000001e1d97824 */ /* 0x000fe400028e0600 */
[----:B------:R1:W-:Y:S04]  /*4b400*/  STL.64 [R1+0x220], R218 ;  /* 0x000220da01007387 */ /* 0x0003e80000100a00 */
[----:B------:R1:W-:Y:S04]  /*4b410*/  STL.64 [R1+0x230], R216 ;  /* 0x000230d801007387 */ /* 0x0003e80000100a00 */
[----:B------:R-:W-:Y:S04]  /*4b420*/  LDGSTS.E [R121+0x10c], desc[UR22][R216.64], !P2 ;  /* 0x0010c000d8797fae */ /* 0x000fe8000d1a1016 */
[----:B-1----:R-:W4:Y:S04]  /*4b430*/  LDL.LU.64 R218, [R1+0x838] ;  /* 0x0008380001da7983 */ /* 0x002f280000300a00 */
[----:B------:R-:W4:Y:S04]  /*4b440*/  LDL.LU.64 R216, [R1+0x830] ;  /* 0x0008300001d87983 */ /* 0x000f280000300a00 */
[----:B------:R-:W4:Y:S01]  /*4b450*/  LDL.LU.64 R224, [R1+0x828] ;  /* 0x0008280001e07983 */ /* 0x000f220000300a00 */
[----:B------:R-:W-:Y:S01]  /*4b460*/  VIADD R120, R120, 0xfffffc3b ;  /* 0xfffffc3b78787836 */ /* 0x000fe20000000000 */
[----:B------:R-:W-:-:S04]  /*4b470*/  IADD3 R134, PT, PT, R134, -0x3c6, RZ ;  /* 0xfffffc3a86867810 */ /* 0x000fc80007ffe0ff */
[----:B------:R-:W-:Y:S01]  /*4b480*/  ISETP.GE.U32.AND P4, PT, R120, 0x7ffffbbc, PT ;  /* 0x7ffffbbc7800780c */ /* 0x000fe20003f86070 */
[----:B------:R-:W-:Y:S01]  /*4b490*/  VIADD R120, R252, 0xfffffc39 ;  /* 0xfffffc39fc787836 */ /* 0x000fe20000000000 */
[----:B------:R-:W-:Y:S01]  /*4b4a0*/  ISETP.GE.U32.AND P3, PT, R134, 0x7ffffbbb, PT ;  /* 0x7ffffbbb8600780c */ /* 0x000fe20003f66070 */
[----:B------:R-:W1:Y:S01]  /*4b4b0*/  LDC R252, c[0x0][0x3a0] ;  /* 0x0000e800fffc7b82 */ /* 0x000e620000000800 */
[----:B--2---:R-:W-:-:S07]  /*4b4c0*/  IADD3 R220, P5, PT, R214, R2, RZ ;  /* 0x00000002d6dc7210 */ /* 0x004fce0007fbe0ff */
[----:B------:R-:W2:Y:S01]  /*4b4d0*/  LDC R134, c[0x0][0x3a0] ;  /* 0x0000e800ff867b82 */ /* 0x000ea20000000800 */
[--C-:B------:R-:W-:Y:S01]  /*4b4e0*/  IMAD.X R221, R215, 0x1, R0.reuse, P5 ;  /* 0x00000001d7dd7824 */ /* 0x100fe200028e0600 */
[----:B---3--:R-:W-:Y:S02]  /*4b4f0*/  IADD3 R214, P5, PT, R212, R2, RZ ;  /* 0x00000002d4d67210 */ /* 0x008fe40007fbe0ff */
[----:B------:R-:W-:Y:S02]  /*4b500*/  ISETP.GE.U32.AND P2, PT, R120, 0x7ffffbba, PT ;  /* 0x7ffffbba7800780c */ /* 0x000fe40003f46070 */
[----:B------:R3:W-:Y:S01]  /*4b510*/  LDGSTS.E [R121+0x110], desc[UR22][R220.64], !P4 ;  /* 0x00110000dc797fae */ /* 0x0007e2000e1a1016 */
[----:B------:R-:W-:Y:S01]  /*4b520*/  IADD3.X R215, PT, PT, R213, R0, RZ, P5, !PT ;  /* 0x00000000d5d77210 */ /* 0x000fe20002ffe4ff */
[----:B------:R-:W1:Y:S01]  /*4b530*/  LDC R120, c[0x0][0x3a0] ;  /* 0x0000e800ff787b82 */ /* 0x000e620000000800 */
[----:B----4-:R-:W-:Y:S01]  /*4b540*/  IADD3 R212, P5, PT, R222, R2, RZ ;  /* 0x00000002ded47210 */ /* 0x010fe20007fbe0ff */
[----:B------:R-:W-:Y:S04]  /*4b550*/  STL.64 [R1+0x240], R220 ;  /* 0x000240dc01007387 */ /* 0x000fe80000100a00 */
[----:B------:R-:W-:Y:S01]  /*4b560*/  IMAD.X R213, R223, 0x1, R0, P5 ;  /* 0x00000001dfd57824 */ /* 0x000fe200028e0600 */
[----:B------:R4:W-:Y:S04]  /*4b570*/  STL.64 [R1+0x250], R214 ;  /* 0x000250d601007387 */ /* 0x0009e80000100a00 */
[----:B------:R-:W-:Y:S04]  /*4b580*/  LDGSTS.E [R121+0x114], desc[UR22][R214.64], !P3 ;  /* 0x00114000d6797fae */ /* 0x000fe8000d9a1016 */
[----:B------:R3:W-:Y:S04]  /*4b590*/  STL.64 [R1+0x260], R212 ;  /* 0x000260d401007387 */ /* 0x0007e80000100a00 */
[----:B------:R-:W-:Y:S04]  /*4b5a0*/  LDGSTS.E [R121+0x118], desc[UR22][R212.64], !P2 ;  /* 0x00118000d4797fae */ /* 0x000fe8000d1a1016 */
[----:B----4-:R-:W4:Y:S04]  /*4b5b0*/  LDL.LU.64 R214, [R1+0x820] ;  /* 0x0008200001d67983 */ /* 0x010f280000300a00 */
[----:B---3--:R-:W3:Y:S04]  /*4b5c0*/  LDL.LU.64 R212, [R1+0x818] ;  /* 0x0008180001d47983 */ /* 0x008ee80000300a00 */
[----:B------:R-:W3:Y:S01]  /*4b5d0*/  LDL.LU.64 R222, [R1+0x7f8] ;  /* 0x0007f80001de7983 */ /* 0x000ee20000300a00 */
[----:B-1----:R-:W-:Y:S01]  /*4b5e0*/  VIADD R120, R120, 0xfffffc38 ;  /* 0xfffffc3878787836 */ /* 0x002fe20000000000 */
[----:B--2---:R-:W-:-:S04]  /*4b5f0*/  IADD3 R134, PT, PT, R134, -0x3c9, RZ ;  /* 0xfffffc3786867810 */ /* 0x004fc80007ffe0ff */
[----:B------:R-:W-:Y:S01]  /*4b600*/  ISETP.GE.U32.AND P4, PT, R120, 0x7ffffbb9, PT ;  /* 0x7ffffbb97800780c */ /* 0x000fe20003f86070 */
[----:B------:R-:W-:Y:S01]  /*4b610*/  VIADD R120, R252, 0xfffffc36 ;  /* 0xfffffc36fc787836 */ /* 0x000fe20000000000 */
[----:B------:R-:W-:Y:S01]  /*4b620*/  ISETP.GE.U32.AND P3, PT, R134, 0x7ffffbb8, PT ;  /* 0x7ffffbb88600780c */ /* 0x000fe20003f66070 */
[----:B------:R-:W1:Y:S03]  /*4b630*/  LDC R252, c[0x0][0x3a0] ;  /* 0x0000e800fffc7b82 */ /* 0x000e660000000800 */
[----:B------:R-:W-:-:S05]  /*4b640*/  ISETP.GE.U32.AND P2, PT, R120, 0x7ffffbb7, PT ;  /* 0x7ffffbb77800780c */ /* 0x000fca0003f46070 */
[----:B------:R-:W2:Y:S08]  /*4b650*/  LDC R120, c[0x0][0x3a0] ;  /* 0x0000e800ff787b82 */ /* 0x000eb00000000800 */
[----:B------:R-:W1:Y:S01]  /*4b660*/  LDC R134, c[0x0][0x3a0] ;  /* 0x0000e800ff867b82 */ /* 0x000e620000000800 */
[----:B------:R-:W-:-:S05]  /*4b670*/  IADD3 R220, P5, PT, R218, R2, RZ ;  /* 0x00000002dadc7210 */ /* 0x000fca0007fbe0ff */
[----:B------:R-:W-:Y:S01]  /*4b680*/  IMAD.X R221, R219, 0x1, R0, P5 ;  /* 0x00000001dbdd7824 */ /* 0x000fe200028e0600 */
[----:B------:R-:W-:-:S04]  /*4b690*/  IADD3 R218, P5, PT, R216, R2, RZ ;  /* 0x00000002d8da7210 */ /* 0x000fc80007fbe0ff */
[----:B------:R4:W-:Y:S01]  /*4b6a0*/  LDGSTS.E [R121+0x11c], desc[UR22][R220.64], !P4 ;  /* 0x0011c000dc797fae */ /* 0x0009e2000e1a1016 */
[----:B------:R-:W-:Y:S02]  /*4b6b0*/  IADD3.X R219, PT, PT, R217, R0, RZ, P5, !PT ;  /* 0x00000000d9db7210 */ /* 0x000fe40002ffe4ff */
[----:B------:R-:W-:Y:S01]  /*4b6c0*/  IADD3 R216, P5, PT, R224, R2, RZ ;  /* 0x00000002e0d87210 */ /* 0x000fe20007fbe0ff */
[----:B------:R-:W-:Y:S04]  /*4b6d0*/  STL.64 [R1+0x270], R220 ;  /* 0x000270dc01007387 */ /* 0x000fe80000100a00 */
[----:B------:R-:W-:Y:S01]  /*4b6e0*/  IMAD.X R217, R225, 0x1, R0, P5 ;  /* 0x00000001e1d97824 */ /* 0x000fe200028e0600 */
[----:B------:R1:W-:Y:S04]  /*4b6f0*/  STL.64 [R1+0x280], R218 ;  /* 0x000280da01007387 */ /* 0x0003e80000100a00 */
[----:B------:R-:W-:Y:S04]  /*4b700*/  LDGSTS.E [R121+0x120], desc[UR22][R218.64], !P3 ;  /* 0x00120000da797fae */ /* 0x000fe8000d9a1016 */
[----:B------:R2:W-:Y:S04]  /*4b710*/  STL.64 [R1+0x290], R216 ;  /* 0x000290d801007387 */ /* 0x0005e80000100a00 */
[----:B------:R-:W-:Y:S04]  /*4b720*/  LDGSTS.E [R121+0x124], desc[UR22][R216.64], !P2 ;  /* 0x00124000d8797fae */ /* 0x000fe8000d1a1016 */
[----:B-1----:R-:W3:Y:S04]  /*4b730*/  LDL.LU.64 R218, [R1+0x748] ;  /* 0x0007480001da7983 */ /* 0x002ee80000300a00 */
[----:B--2---:R-:W2:Y:S04]  /*4b740*/  LDL.LU.64 R216, [R1+0x2f0] ;  /* 0x0002f00001d87983 */ /* 0x004ea80000300a00 */
[----:B------:R-:W2:Y:S01]  /*4b750*/  LDL.LU.64 R224, [R1+0x308] ;  /* 0x0003080001e07983 */ /* 0x000ea20000300a00 */
[----:B------:R-:W-:Y:S01]  /*4b760*/  VIADD R120, R120, 0xfffffc35 ;  /* 0xfffffc3578787836 */ /* 0x000fe20000000000 */
[----:B------:R-:W-:-:S04]  /*4b770*/  IADD3 R134, PT, PT, R134, -0x3cc, RZ ;  /* 0xfffffc3486867810 */ /* 0x000fc80007ffe0ff */
[----:B------:R-:W-:Y:S01]  /*4b780*/  ISETP.GE.U32.AND P4, PT, R120, 0x7ffffbb6, PT ;  /* 0x7ffffbb67800780c */ /* 0x000fe20003f86070 */
[----:B------:R-:W-:Y:S01]  /*4b790*/  VIADD R120, R252, 0xfffffc33 ;  /* 0xfffffc33fc787836 */ /* 0x000fe20000000000 */
[----:B------:R-:W-:Y:S01]  /*4b7a0*/  ISETP.GE.U32.AND P3, PT, R134, 0x7ffffbb5, PT ;  /* 0x7ffffbb58600780c */ /* 0x000fe20003f66070 */
[----:B------:R-:W1:Y:S01]  /*4b7b0*/  LDC R252, c[0x0][0x3a0] ;  /* 0x0000e800fffc7b82 */ /* 0x000e620000000800 */
[----:B----4-:R-:W-:-:S07]  /*4b7c0*/  IADD3 R220, P5, PT, R214, R2, RZ ;  /* 0x00000002d6dc7210 */ /* 0x010fce0007fbe0ff */
[----:B------:R-:W4:Y:S01]  /*4b7d0*/  LDC R134, c[0x0][0x3a0] ;  /* 0x0000e800ff867b82 */ /* 0x000f220000000800 */
[--C-:B------:R-:W-:Y:S01]  /*4b7e0*/  IMAD.X R221, R215, 0x1, R0.reuse, P5 ;  /* 0x00000001d7dd7824 */ /* 0x100fe200028e0600 */
[----:B---3--:R-:W-:Y:S02]  /*4b7f0*/  IADD3 R214, P5, PT, R212, R2, RZ ;  /* 0x00000002d4d67210 */ /* 0x008fe40007fbe0ff */
[----:B------:R-:W-:Y:S02]  /*4b800*/  ISETP.GE.U32.AND P2, PT, R120, 0x7ffffbb4, PT ;  /* 0x7ffffbb47800780c */ /* 0x000fe40003f46070 */
[----:B------:R3:W-:Y:S01]  /*4b810*/  LDGSTS.E [R121+0x128], desc[UR22][R220.64], !P4 ;  /* 0x00128000dc797fae */ /* 0x0007e2000e1a1016 */
[----:B------:R-:W-:Y:S01]  /*4b820*/  IADD3.X R215, PT, PT, R213, R0, RZ, P5, !PT ;  /* 0x00000000d5d77210 */ /* 0x000fe20002ffe4ff */
[----:B------:R-:W1:Y:S01]  /*4b830*/  LDC R120, c[0x0][0x3a0] ;  /* 0x0000e800ff787b82 */ /* 0x000e620000000800 */
[----:B------:R-:W-:Y:S01]  /*4b840*/  IADD3 R212, P5, PT, R222, R2, RZ ;  /* 0x00000002ded47210 */ /* 0x000fe20007fbe0ff */
[----:B------:R-:W-:Y:S04]  /*4b850*/  STL.64 [R1+0x2b0], R220 ;  /* 0x0002b0dc01007387 */ /* 0x000fe80000100a00 */
[----:B------:R-:W-:Y:S01]  /*4b860*/  IMAD.X R213, R223, 0x1, R0, P5 ;  /* 0x00000001dfd57824 */ /* 0x000fe200028e0600 */
[----:B------:R4:W-:Y:S04]  /*4b870*/  STL.64 [R1+0x2c0], R214 ;  /* 0x0002c0d601007387 */ /* 0x0009e80000100a00 */
[----:B------:R-:W-:Y:S04]  /*4b880*/  LDGSTS.E [R121+0x12c], desc[UR22][R214.64], !P3 ;  /* 0x0012c000d6797fae */ /* 0x000fe8000d9a1016 */
[----:B------:R4:W-:Y:S04]  /*4b890*/  STL.64 [R1+0x2d0], R212 ;  /* 0x0002d0d401007387 */ /* 0x0009e80000100a00 */
[----:B------:R-:W-:Y:S04]  /*4b8a0*/  LDGSTS.E [R121+0x130], desc[UR22][R212.64], !P2 ;  /* 0x00130000d4797fae */ /* 0x000fe8000d1a1016 */
[----:B----4-:R-:W4:Y:S04]  /*4b8b0*/  LDL.LU.64 R214, [R1+0x318] ;  /* 0x0003180001d67983 */ /* 0x010f280000300a00 */
[----:B------:R-:W4:Y:S04]  /*4b8c0*/  LDL.LU.64 R212, [R1+0x328] ;  /* 0x0003280001d47983 */ /* 0x000f280000300a00 */
[----:B------:R-:W4:Y:S01]  /*4b8d0*/  LDL.LU.64 R222, [R1+0x338] ;  /* 0x0003380001de7983 */ /* 0x000f220000300a00 */
[----:B-1----:R-:W-:Y:S01]  /*4b8e0*/  VIADD R120, R120, 0xfffffc32 ;  /* 0xfffffc3278787836 */ /* 0x002fe20000000000 */
[----:B------:R-:W-:-:S04]  /*4b8f0*/  IADD3 R134, PT, PT, R134, -0x3cf, RZ ;  /* 0xfffffc3186867810 */ /* 0x000fc80007ffe0ff */
[----:B------:R-:W-:Y:S01]  /*4b900*/  ISETP.GE.U32.AND P4, PT, R120, 0x7ffffbb3, PT ;  /* 0x7ffffbb37800780c */ /* 0x000fe20003f86070 */
[----:B------:R-:W-:Y:S01]  /*4b910*/  VIADD R120, R252, 0xfffffc30 ;  /* 0xfffffc30fc787836 */ /* 0x000fe20000000000 */
[----:B------:R-:W-:Y:S01]  /*4b920*/  ISETP.GE.U32.AND P3, PT, R134, 0x7ffffbb2, PT ;  /* 0x7ffffbb28600780c */ /* 0x000fe20003f66070 */
[----:B------:R-:W1:Y:S03]  /*4b930*/  LDC R252, c[0x0][0x3a0] ;  /* 0x0000e800fffc7b82 */ /* 0x000e660000000800 */
[----:B------:R-:W-:-:S05]  /*4b940*/  ISETP.GE.U32.AND P2, PT, R120, 0x7ffffbb1, PT ;  /* 0x7ffffbb17800780c */ /* 0x000fca0003f46070 */
[----:B------:R-:W1:Y:S08]  /*4b950*/  LDC R120, c[0x0][0x3a0] ;  /* 0x0000e800ff787b82 */ /* 0x000e700000000800 */
[----:B------:R-:W1:Y:S01]  /*4b960*/  LDC R134, c[0x0][0x3a0] ;  /* 0x0000e800ff867b82 */ /* 0x000e620000000800 */
[----:B---3--:R-:W-:-:S05]  /*4b970*/  IADD3 R220, P5, PT, R218, R2, RZ ;  /* 0x00000002dadc7210 */ /* 0x008fca0007fbe0ff */
[----:B------:R-:W-:Y:S01]  /*4b980*/  IMAD.X R221, R219, 0x1, R0, P5 ;  /* 0x00000001dbdd7824 */ /* 0x000fe200028e0600 */
[----:B--2---:R-:W-:-:S04]  /*4b990*/  IADD3 R218, P5, PT, R216, R2, RZ ;  /* 0x00000002d8da7210 */ /* 0x004fc80007fbe0ff */
        /* <DEDUP_REMOVED lines=9> */
[----:B--2---:R-:W2:Y:S04]  /*4ba30*/  LDL.LU.64 R218, [R1+0x350] ;  /* 0x0003500001da7983 */ /* 0x004ea80000300a00 */
[----:B---3--:R-:W3:Y:S04]  /*4ba40*/  LDL.LU.64 R216, [R1+0x360] ;  /* 0x0003600001d87983 */ /* 0x008ee80000300a00 */
[----:B------:R-:W3:Y:S01]  /*4ba50*/  LDL.LU.64 R224, [R1+0x378] ;  /* 0x0003780001e07983 */ /* 0x000ee20000300a00 */
[----:B-1----:R-:W-:Y:S01]  /*4ba60*/  VIADD R120, R120, 0xfffffc2f ;  /* 0xfffffc2f78787836 */ /* 0x002fe20000000000 */
        /* <DEDUP_REMOVED lines=8> */
[----:B------:R-:W-:Y:S02]  /*4baf0*/  IADD3 R214, P5, PT, R212, R2, RZ ;  /* 0x00000002d4d67210 */ /* 0x000fe40007fbe0ff */
        /* <DEDUP_REMOVED lines=23> */
[----:B--2---:R-:W-:-:S05]  /*4bc70*/  IADD3 R220, P5, PT, R218, R2, RZ ;  /* 0x00000002dadc7210 */ /* 0x004fca0007fbe0ff */
[----:B------:R-:W-:Y:S01]  /*4bc80*/  IMAD.X R221, R219, 0x1, R0, P5 ;  /* 0x00000001dbdd7824 */ /* 0x000fe200028e0600 */
[----:B---3--:R-:W-:-:S04]  /*4bc90*/  IADD3 R218, P5, PT, R216, R2, RZ ;  /* 0x00000002d8da7210 */ /* 0x008fc80007fbe0ff */
        /* <DEDUP_REMOVED lines=240> */
[----:B------:R-:W-:Y:S01]  /*4cba0*/  LDGSTS.E [R121+0x1c4], desc[UR22][R220.64], !P4 ;  /* 0x001c4000dc797fae */ /* 0x000fe2000e1a1016 */
[----:B------:R-:W-:Y:S02]  /*4cbb0*/  IADD3.X R219, PT, PT, R217, R0, RZ, P5, !PT ;  /* 0x00000000d9db7210 */ /* 0x000fe40002ffe4ff */
[----:B------:R-:W-:Y:S01]  /*4cbc0*/  IADD3 R216, P5, PT, R224, R2, RZ ;  /* 0x00000002e0d87210 */ /* 0x000fe20007fbe0ff */
[----:B------:R2:W-:Y:S04]  /*4cbd0*/  STL.64 [R1+0x5e8], R220 ;  /* 0x0005e8dc01007387 */ /* 0x0005e80000100a00 */
[----:B------:R-:W-:Y:S01]  /*4cbe0*/  IMAD.X R217, R225, 0x1, R0, P5 ;  /* 0x00000001e1d97824 */ /* 0x000fe200028e0600 */
[----:B------:R-:W-:Y:S04]  /*4cbf0*/  STL.64 [R1+0x5f8], R218 ;  /* 0x0005f8da01007387 */ /* 0x000fe80000100a00 */
[----:B------:R3:W-:Y:S04]  /*4cc00*/  STL.64 [R1+0x610], R216 ;  /* 0x000610d801007387 */ /* 0x0007e80000100a00 */
[----:B--2---:R-:W2:Y:S04]  /*4cc10*/  LDL.LU.64 R220, [R1+0x680] ;  /* 0x0006800001dc7983 */ /* 0x004ea80000300a00 */
[----:B------:R4:W-:Y:S04]  /*4cc20*/  LDGSTS.E [R121+0x1c8], desc[UR22][R218.64], !P3 ;  /* 0x001c8000da797fae */ /* 0x0009e8000d9a1016 */
[----:B------:R-:W-:Y:S04]  /*4cc30*/  LDGSTS.E [R121+0x1cc], desc[UR22][R216.64], !P2 ;  /* 0x001cc000d8797fae */ /* 0x000fe8000d1a1016 */
[----:B---3--:R-:W3:Y:S04]  /*4cc40*/  LDL.LU.64 R216, [R1+0x698] ;  /* 0x0006980001d87983 */ /* 0x008ee80000300a00 */
[----:B------:R-:W3:Y:S01]  /*4cc50*/  LDL.LU.64 R226, [R1+0x6a8] ;  /* 0x0006a80001e27983 */ /* 0x000ee20000300a00 */
[----:B-1----:R-:W-:Y:S01]  /*4cc60*/  VIADD R120, R120, 0xfffffc0b ;  /* 0xfffffc0b78787836 */ /* 0x002fe20000000000 */
[----:B------:R-:W-:-:S04]  /*4cc70*/  IADD3 R134, PT, PT, R134, -0x3f6, RZ ;  /* 0xfffffc0a86867810 */ /* 0x000fc80007ffe0ff */
[----:B------:R-:W-:Y:S02]  /*4cc80*/  ISETP.GE.U32.AND P4, PT, R120, 0x7ffffb8c, PT ;  /* 0x7ffffb8c7800780c */ /* 0x000fe40003f86070 */
[----:B----4-:R-:W-:-:S05]  /*4cc90*/  IADD3 R218, P5, PT, R214, R2, RZ ;  /* 0x00000002d6da7210 */ /* 0x010fca0007fbe0ff */
[----:B------:R-:W-:Y:S01]  /*4cca0*/  IMAD.X R219, R215, 0x1, R0, P5 ;  /* 0x00000001d7db7824 */ /* 0x000fe200028e0600 */
[----:B------:R-:W-:Y:S02]  /*4ccb0*/  IADD3 R214, P5, PT, R212, R2, RZ ;  /* 0x00000002d4d67210 */ /* 0x000fe40007fbe0ff */
[----:B------:R-:W-:-:S03]  /*4ccc0*/  ISETP.GE.U32.AND P3, PT, R134, 0x7ffffb8b, PT ;  /* 0x7ffffb8b8600780c */ /* 0x000fc60003f66070 */
[----:B------:R-:W-:Y:S01]  /*4ccd0*/  LDGSTS.E [R121+0x1d0], desc[UR22][R218.64], !P4 ;  /* 0x001d0000da797fae */ /* 0x000fe2000e1a1016 */
[----:B------:R-:W-:Y:S01]  /*4cce0*/  IADD3.X R215, PT, PT, R213, R0, RZ, P5, !PT ;  /* 0x00000000d5d77210 */ /* 0x000fe20002ffe4ff */
[----:B------:R-:W-:Y:S01]  /*4ccf0*/  VIADD R120, R252, 0xfffffc09 ;  /* 0xfffffc09fc787836 */ /* 0x000fe20000000000 */
[----:B------:R-:W-:Y:S01]  /*4cd00*/  IADD3 R212, P5, PT, R222, R2, RZ ;  /* 0x00000002ded47210 */ /* 0x000fe20007fbe0ff */
[----:B------:R1:W-:Y:S01]  /*4cd10*/  STL.64 [R1+0x630], R218 ;  /* 0x000630da01007387 */ /* 0x0003e20000100a00 */
[----:B------:R-:W4:Y:S03]  /*4cd20*/  LDC R134, c[0x0][0x3a0] ;  /* 0x0000e800ff867b82 */ /* 0x000f260000000800 */
[----:B------:R-:W-:Y:S01]  /*4cd30*/  IMAD.X R213, R223, 0x1, R0, P5 ;  /* 0x00000001dfd57824 */ /* 0x000fe200028e0600 */
[----:B------:R1:W-:Y:S04]  /*4cd40*/  STL.64 [R1+0x640], R214 ;  /* 0x000640d601007387 */ /* 0x0003e80000100a00 */
[----:B------:R2:W-:Y:S01]  /*4cd50*/  STL.64 [R1+0x650], R212 ;  /* 0x000650d401007387 */ /* 0x0005e20000100a00 */
[----:B------:R-:W2:Y:S03]  /*4cd60*/  LDC R252, c[0x0][0x3a0] ;  /* 0x0000e800fffc7b82 */ /* 0x000ea60000000800 */
[----:B-1----:R-:W3:Y:S01]  /*4cd70*/  LDL.LU.64 R218, [R1+0x6b8] ;  /* 0x0006b80001da7983 */ /* 0x002ee20000300a00 */
[----:B------:R-:W-:-:S03]  /*4cd80*/  ISETP.GE.U32.AND P2, PT, R120, 0x7ffffb8a, PT ;  /* 0x7ffffb8a7800780c */ /* 0x000fc60003f46070 */
[----:B------:R-:W-:Y:S01]  /*4cd90*/  LDGSTS.E [R121+0x1d4], desc[UR22][R214.64], !P3 ;  /* 0x001d4000d6797fae */ /* 0x000fe2000d9a1016 */
[----:B------:R-:W1:Y:S09]  /*4cda0*/  LDC R120, c[0x0][0x3a0] ;  /* 0x0000e800ff787b82 */ /* 0x000e720000000800 */
[----:B------:R2:W-:Y:S04]  /*4cdb0*/  LDGSTS.E [R121+0x1d8], desc[UR22][R212.64], !P2 ;  /* 0x001d8000d4797fae */ /* 0x0005e8000d1a1016 */
[----:B------:R-:W3:Y:S04]  /*4cdc0*/  LDL.LU.64 R214, [R1+0x6f0] ;  /* 0x0006f00001d67983 */ /* 0x000ee80000300a00 */
[----:B------:R-:W3:Y:S01]  /*4cdd0*/  LDL.LU.64 R224, [R1+0x6f8] ;  /* 0x0006f80001e07983 */ /* 0x000ee20000300a00 */
[----:B-1----:R-:W-:-:S05]  /*4cde0*/  VIADD R120, R120, 0xfffffc08 ;  /* 0xfffffc0878787836 */ /* 0x002fca0000000000 */
[----:B------:R-:W-:Y:S02]  /*4cdf0*/  ISETP.GE.U32.AND P4, PT, R120, 0x7ffffb89, PT ;  /* 0x7ffffb897800780c */ /* 0x000fe40003f86070 */
[----:B----4-:R-:W-:-:S04]  /*4ce00*/  IADD3 R134, PT, PT, R134, -0x3f9, RZ ;  /* 0xfffffc0786867810 */ /* 0x010fc80007ffe0ff */
[----:B------:R-:W-:Y:S02]  /*4ce10*/  ISETP.GE.U32.AND P3, PT, R134, 0x7ffffb88, PT ;  /* 0x7ffffb888600780c */ /* 0x000fe40003f66070 */
[----:B--2---:R-:W-:Y:S01]  /*4ce20*/  IADD3 R212, P5, PT, R220, R2, RZ ;  /* 0x00000002dcd47210 */ /* 0x004fe20007fbe0ff */
[----:B------:R-:W-:Y:S01]  /*4ce30*/  VIADD R120, R252, 0xfffffc06 ;  /* 0xfffffc06fc787836 */ /* 0x000fe20000000000 */
[----:B------:R-:W1:Y:S03]  /*4ce40*/  LDC R134, c[0x0][0x3a0] ;  /* 0x0000e800ff867b82 */ /* 0x000e660000000800 */
[----:B------:R-:W-:-:S05]  /*4ce50*/  IMAD.X R213, R221, 0x1, R0, P5 ;  /* 0x00000001ddd57824 */ /* 0x000fca00028e0600 */
[----:B------:R2:W-:Y:S01]  /*4ce60*/  STL.64 [R1+0x680], R212 ;  /* 0x000680d401007387 */ /* 0x0005e20000100a00 */
[----:B------:R-:W4:Y:S03]  /*4ce70*/  LDC R252, c[0x0][0x3a0] ;  /* 0x0000e800fffc7b82 */ /* 0x000f260000000800 */
[----:B------:R-:W-:Y:S01]  /*4ce80*/  LDGSTS.E [R121+0x1dc], desc[UR22][R212.64], !P4 ;  /* 0x001dc000d4797fae */ /* 0x000fe2000e1a1016 */
[----:B---3--:R-:W-:-:S04]  /*4ce90*/  IADD3 R222, P5, PT, R216, R2, RZ ;  /* 0x00000002d8de7210 */ /* 0x008fc80007fbe0ff */
[----:B------:R-:W-:Y:S02]  /*4cea0*/  IADD3.X R223, PT, PT, R217, R0, RZ, P5, !PT ;  /* 0x00000000d9df7210 */ /* 0x000fe40002ffe4ff */
[----:B------:R-:W3:Y:S01]  /*4ceb0*/  LDL.LU.64 R216, [R1+0x700] ;  /* 0x0007000001d87983 */ /* 0x000ee20000300a00 */
[----:B------:R-:W-:-:S03]  /*4cec0*/  IADD3 R220, P5, PT, R226, R2, RZ ;  /* 0x00000002e2dc7210 */ /* 0x000fc60007fbe0ff */
[----:B------:R1:W-:Y:S04]  /*4ced0*/  STL.64 [R1+0x698], R222 ;  /* 0x000698de01007387 */ /* 0x0003e80000100a00 */
[----:B--2---:R-:W2:Y:S01]  /*4cee0*/  LDL.LU.64 R212, [R1+0x710] ;  /* 0x0007100001d47983 */ /* 0x004ea20000300a00 */
[----:B------:R-:W-:-:S03]  /*4cef0*/  IMAD.X R221, R227, 0x1, R0, P5 ;  /* 0x00000001e3dd7824 */ /* 0x000fc600028e0600 */
[----:B------:R-:W-:Y:S04]  /*4cf00*/  LDGSTS.E [R121+0x1e0], desc[UR22][R222.64], !P3 ;  /* 0x001e0000de797fae */ /* 0x000fe8000d9a1016 */
[----:B------:R4:W-:Y:S04]  /*4cf10*/  STL.64 [R1+0x6a8], R220 ;  /* 0x0006a8dc01007387 */ /* 0x0009e80000100a00 */
[----:B-1----:R-:W2:Y:S01]  /*4cf20*/  LDL.LU.64 R222, [R1+0x740] ;  /* 0x0007400001de7983 */ /* 0x002ea20000300a00 */
[----:B------:R-:W-:Y:S02]  /*4cf30*/  ISETP.GE.U32.AND P2, PT, R120, 0x7ffffb87, PT ;  /* 0x7ffffb877800780c */ /* 0x000fe40003f46070 */
[----:B------:R-:W1:Y:S11]  /*4cf40*/  LDC R120, c[0x0][0x3a0] ;  /* 0x0000e800ff787b82 */ /* 0x000e760000000800 */
[----:B------:R4:W-:Y:S02]  /*4cf50*/  LDGSTS.E [R121+0x1e4], desc[UR22][R220.64], !P2 ;  /* 0x001e4000dc797fae */ /* 0x0009e4000d1a1016 */
[----:B----4-:R-:W-:Y:S01]  /*4cf60*/  IADD3 R220, P5, PT, R218, R2, RZ ;  /* 0x00000002dadc7210 */ /* 0x010fe20007fbe0ff */
[----:B-1----:R-:W-:-:S04]  /*4cf70*/  VIADD R120, R120, 0xfffffc05 ;  /* 0xfffffc0578787836 */ /* 0x002fc80000000000 */
[----:B------:R-:W-:Y:S01]  /*4cf80*/  IMAD.X R221, R219, 0x1, R0, P5 ;  /* 0x00000001dbdd7824 */ /* 0x000fe200028e0600 */
[----:B------:R-:W-:-:S04]  /*4cf90*/  IADD3 R218, P5, PT, R214, R2, RZ ;  /* 0x00000002d6da7210 */ /* 0x000fc80007fbe0ff */
[----:B------:R-:W-:Y:S02]  /*4cfa0*/  IADD3.X R219, PT, PT, R215, R0, RZ, P5, !PT ;  /* 0x00000000d7db7210 */ /* 0x000fe40002ffe4ff */
[----:B------:R-:W-:Y:S02]  /*4cfb0*/  IADD3 R214, P5, PT, R224, R2, RZ ;  /* 0x00000002e0d67210 */ /* 0x000fe40007fbe0ff */
[----:B------:R-:W-:-:S03]  /*4cfc0*/  ISETP.GE.U32.AND P4, PT, R120, 0x7ffffb86, PT ;  /* 0x7ffffb867800780c */ /* 0x000fc60003f86070 */
[----:B------:R-:W-:Y:S01]  /*4cfd0*/  IMAD.X R215, R225, 0x1, R0, P5 ;  /* 0x00000001e1d77824 */ /* 0x000fe200028e0600 */
[----:B------:R1:W-:Y:S04]  /*4cfe0*/  STL.64 [R1+0x6b8], R220 ;  /* 0x0006b8dc01007387 */ /* 0x0003e80000100a00 */
[----:B------:R-:W-:Y:S04]  /*4cff0*/  STL.64 [R1+0x6f0], R218 ;  /* 0x0006f0da01007387 */ /* 0x000fe80000100a00 */
[----:B------:R3:W-:Y:S01]  /*4d000*/  STL.64 [R1+0x6f8], R214 ;  /* 0x0006f8d601007387 */ /* 0x0007e20000100a00 */
[----:B------:R-:W-:-:S03]  /*4d010*/  IADD3 R134, PT, PT, R134, -0x3fc, RZ ;  /* 0xfffffc0486867810 */ /* 0x000fc60007ffe0ff */
[----:B------:R-:W4:Y:S01]  /*4d020*/  LDL.LU.64 R224, [R1+0xab0] ;  /* 0x000ab00001e07983 */ /* 0x000f220000300a00 */
[----:B------:R-:W-:Y:S01]  /*4d030*/  VIADD R120, R252, 0xfffffc03 ;  /* 0xfffffc03fc787836 */ /* 0x000fe20000000000 */
[----:B------:R-:W-:Y:S01]  /*4d040*/  ISETP.GE.U32.AND P3, PT, R134, 0x7ffffb85, PT ;  /* 0x7ffffb858600780c */ /* 0x000fe20003f66070 */
[----:B------:R-:W2:Y:S01]  /*4d050*/  LDC R252, c[0x0][0x3a0] ;  /* 0x0000e800fffc7b82 */ /* 0x000ea20000000800 */
[----:B------:R-:W-:Y:S02]  /*4d060*/  LDGSTS.E [R121+0x1e8], desc[UR22][R220.64], !P4 ;  /* 0x001e8000dc797fae */ /* 0x000fe4000e1a1016 */
[----:B------:R-:W-:-:S05]  /*4d070*/  ISETP.GE.U32.AND P2, PT, R120, 0x7ffffb84, PT ;  /* 0x7ffffb847800780c */ /* 0x000fca0003f46070 */
[----:B------:R-:W2:Y:S04]  /*4d080*/  LDC R134, c[0x0][0x3a0] ;  /* 0x0000e800ff867b82 */ /* 0x000ea80000000800 */
[----:B------:R-:W-:Y:S04]  /*4d090*/  LDGSTS.E [R121+0x1ec], desc[UR22][R218.64], !P3 ;  /* 0x001ec000da797fae */ /* 0x000fe8000d9a1016 */
[----:B-1----:R-:W4:Y:S01]  /*4d0a0*/  LDL.LU.64 R220, [R1+0xaa8] ;  /* 0x000aa80001dc7983 */ /* 0x002f220000300a00 */
[----:B------:R-:W1:Y:S03]  /*4d0b0*/  LDC R120, c[0x0][0x3a0] ;  /* 0x0000e800ff787b82 */ /* 0x000e660000000800 */
[----:B------:R3:W-:Y:S02]  /*4d0c0*/  LDGSTS.E [R121+0x1f0], desc[UR22][R214.64], !P2 ;  /* 0x001f0000d6797fae */ /* 0x0007e4000d1a1016 */
[----:B---3--:R-:W-:-:S05]  /*4d0d0*/  IADD3 R214, P4, PT, R216, R2, RZ ;  /* 0x00000002d8d67210 */ /* 0x008fca0007f9e0ff */
[----:B------:R-:W-:Y:S01]  /*4d0e0*/  IMAD.X R215, R217, 0x1, R0, P4 ;  /* 0x00000001d9d77824 */ /* 0x000fe200020e0600 */
[----:B--2---:R-:W-:-:S04]  /*4d0f0*/  IADD3 R218, P5, PT, R212, R2, RZ ;  /* 0x00000002d4da7210 */ /* 0x004fc80007fbe0ff */
[----:B------:R2:W-:Y:S01]  /*4d100*/  STL.64 [R1+0x700], R214 ;  /* 0x000700d601007387 */ /* 0x0005e20000100a00 */
[----:B------:R-:W-:-:S03]  /*4d110*/  IADD3.X R219, PT, PT, R213, R0, RZ, P5, !PT ;  /* 0x00000000d5db7210 */ /* 0x000fc60002ffe4ff */
[----:B------:R-:W3:Y:S04]  /*4d120*/  LDL.LU.64 R212, [R1+0xaa0] ;  /* 0x000aa00001d47983 */ /* 0x000ee80000300a00 */
[----:B------:R1:W-:Y:S04]  /*4d130*/  STL.64 [R1+0x710], R218 ;  /* 0x000710da01007387 */ /* 0x0003e80000100a00 */
[----:B------:R-:W3:Y:S01]  /*4d140*/  LDL.LU.64 R228, [R1+0xa98] ;  /* 0x000a980001e47983 */ /* 0x000ee20000300a00 */
[----:B------:R-:W-:-:S05]  /*4d150*/  IADD3 R216, P5, PT, R222, R2, RZ ;  /* 0x00000002ded87210 */ /* 0x000fca0007fbe0ff */
[----:B------:R-:W-:Y:S02]  /*4d160*/  IMAD.X R217, R223, 0x1, R0, P5 ;  /* 0x00000001dfd97824 */ /* 0x000fe400028e0600 */
[----:B------:R-:W3:Y:S01]  /*4d170*/  LDL.LU.64 R222, [R1+0xa90] ;  /* 0x000a900001de7983 */ /* 0x000ee20000300a00 */
[----:B------:R-:W-:-:S05]  /*4d180*/  VIADD R134, R134, 0xfffffc02 ;  /* 0xfffffc0286867836 */ /* 0x000fca0000000000 */
[----:B------:R-:W-:Y:S02]  /*4d190*/  ISETP.GE.U32.AND P3, PT, R134, 0x7ffffb83, PT ;  /* 0x7ffffb838600780c */ /* 0x000fe40003f66070 */
[----:B-1----:R-:W-:-:S04]  /*4d1a0*/  IADD3 R120, PT, PT, R120, -0x3ff, RZ ;  /* 0xfffffc0178787810 */ /* 0x002fc80007ffe0ff */
[----:B------:R-:W-:Y:S01]  /*4d1b0*/  ISETP.GE.U32.AND P2, PT, R120, 0x7ffffb82, PT ;  /* 0x7ffffb827800780c */ /* 0x000fe20003f46070 */
[----:B------:R-:W-:Y:S02]  /*4d1c0*/  VIADD R120, R252, 0xfffffc00 ;  /* 0xfffffc00fc787836 */ /* 0x000fe40000000000 */
[----:B------:R-:W1:Y:S04]  /*4d1d0*/  LDC R252, c[0x0][0x3a0] ;  /* 0x0000e800fffc7b82 */ /* 0x000e680000000800 */
[----:B------:R2:W-:Y:S01]  /*4d1e0*/  LDGSTS.E [R121+0x1f4], desc[UR22][R214.64], !P3 ;  /* 0x001f4000d6797fae */ /* 0x0005e2000d9a1016 */
[----:B------:R-:W-:-:S03]  /*4d1f0*/  ISETP.GE.U32.AND P4, PT, R120, 0x7ffffb81, PT ;  /* 0x7ffffb817800780c */ /* 0x000fc60003f86070 */
[----:B------:R1:W-:Y:S04]  /*4d200*/  STL.64 [R1+0x748], R216 ;  /* 0x000748d801007387 */ /* 0x0003e80000100a00 */
[----:B------:R-:W-:Y:S01]  /*4d210*/  LDGSTS.E [R121+0x1f8], desc[UR22][R218.64], !P2 ;  /* 0x001f8000da797fae */ /* 0x000fe2000d1a1016 */
[----:B--2---:R-:W2:Y:S01]  /*4d220*/  LDC R215, c[0x0][0x3a0] ;  /* 0x0000e800ffd77b82 */ /* 0x004ea20000000800 */
[----:B------:R-:W-:-:S04]  /*4d230*/  IMAD.SHL.U32 R134, R135, 0x4, RZ ;  /* 0x0000000487867824 */ /* 0x000fc800078e00ff */
[----:B------:R1:W-:Y:S01]  /*4d240*/  LDGSTS.E [R121+0x1fc], desc[UR22][R216.64], !P4 ;  /* 0x001fc000d8797fae */ /* 0x0003e2000e1a1016 */
[----:B------:R-:W-:-:S03]  /*4d250*/  VIADD R136, R136, 0x100000 ;  /* 0x0010000088887836 */ /* 0x000fc60000000000 */
[----:B------:R-:W0:Y:S01]  /*4d260*/  LDGDEPBAR ;  /* 0x00000000000079af */ /* 0x000e220000000000 */
[----:B-1----:R-:W-:-:S03]  /*4d270*/  IADD3 R252, PT, PT, R252, 0x7f, RZ ;  /* 0x0000007ffcfc7810 */ /* 0x002fc60007ffe0ff */
[----:B------:R-:W3:Y:S01]  /*4d280*/  LDL.LU.64 R218, [R1+0xa88] ;  /* 0x000a880001da7983 */ /* 0x000ee20000300a00 */
[----:B------:R-:W-:-:S03]  /*4d290*/  ISETP.GT.AND P2, PT, R252, 0x3ff, PT ;  /* 0x000003fffc00780c */ /* 0x000fc60003f44270 */
[----:B------:R-:W3:Y:S04]  /*4d2a0*/  LDL.LU.64 R226, [R1+0xa80] ;  /* 0x000a800001e27983 */ /* 0x000ee80000300a00 */
[----:B------:R-:W3:Y:S01]  /*4d2b0*/  LDL.LU.64 R216, [R1+0xa78] ;  /* 0x000a780001d87983 */ /* 0x000ee20000300a00 */
[----:B--2---:R-:W-:-:S05]  /*4d2c0*/  VIADD R215, R215, 0xfffffc80 ;  /* 0xfffffc80d7d77836 */ /* 0x004fca0000000000 */
[----:B-----5:R-:W-:-:S04]  /*4d2d0*/  ISETP.GE.AND P3, PT, R133, R215, PT ;  /* 0x000000d78500720c */ /* 0x020fc80003f66270 */
[----:B------:R-:W-:-:S04]  /*4d2e0*/  SEL R120, RZ, 0x4, P3 ;  /* 0x00000004ff787807 */ /* 0x000fc80001800000 */
[----:B------:R-:W-:-:S04]  /*4d2f0*/  SEL R120, R120, RZ, P2 ;  /* 0x000000ff78787207 */ /* 0x000fc80001000000 */
[----:B------:R-:W-:Y:S02]  /*4d300*/  ISETP.NE.U32.AND P2, PT, R120, RZ, PT ;  /* 0x000000ff7800720c */ /* 0x000fe40003f45070 */
[----:B------:R-:W-:Y:S02]  /*4d310*/  SHF.R.S32.HI R120, RZ, 0x1f, R135 ;  /* 0x0000001fff787819 */ /* 0x000fe40000011487 */
[----:B----4-:R-:W-:Y:S02]  /*4d320*/  IADD3 R214, P3, PT, R224, R134, RZ ;  /* 0x00000086e0d67210 */ /* 0x010fe40007f7e0ff */
[----:B------:R-:W-:-:S05]  /*4d330*/  SHF.L.U64.HI R135, R135, 0x2, R120 ;  /* 0x0000000287877819 */ /* 0x000fca0000010278 */
[----:B------:R-:W-:Y:S01]  /*4d340*/  IMAD.X R215, R225, 0x1, R135, P3 ;  /* 0x00000001e1d77824 */ /* 0x000fe200018e0687 */
[----:B------:R-:W-:-:S04]  /*4d350*/  IADD3 R120, P3, PT, R220, R134, RZ ;  /* 0x00000086dc787210 */ /* 0x000fc80007f7e0ff */
[----:B------:R-:W-:Y:S01]  /*4d360*/  IADD3.X R121, PT, PT, R221, R135, RZ, P3, !PT ;  /* 0x00000087dd797210 */ /* 0x000fe20001ffe4ff */
[----:B------:R-:W-:Y:S04]  /*4d370*/  LDGSTS.E [R136+-0x20000], desc[UR22][R214.64], P2 ;  /* 0xe0000000d6887fae */ /* 0x000fe800091a1016 */
[----:B------:R-:W2:Y:S04]  /*4d380*/  LDL.LU.64 R220, [R1+0xa70] ;  /* 0x000a700001dc7983 */ /* 0x000ea80000300a00 */
[----:B------:R1:W-:Y:S04]  /*4d390*/  STL.64 [R1+0x740], R214 ;  /* 0x000740d601007387 */ /* 0x0003e80000100a00 */
[----:B------:R-:W4:Y:S04]  /*4d3a0*/  LDL.LU.64 R224, [R1+0xa68] ;  /* 0x000a680001e07983 */ /* 0x000f280000300a00 */
[----:B------:R3:W-:Y:S04]  /*4d3b0*/  STL.64 [R1+0x7f8], R120 ;  /* 0x0007f87801007387 */ /* 0x0007e80000100a00 */
[----:B-1----:R-:W4:Y:S04]  /*4d3c0*/  LDL.LU.64 R214, [R1+0x810] ;  /* 0x0008100001d67983 */ /* 0x002f280000300a00 */
[----:B------:R1:W-:Y:S01]  /*4d3d0*/  LDGSTS.E [R136+-0x1fc00], desc[UR22][R120.64], P2 ;  /* 0xe040000078887fae */ /* 0x0003e200091a1016 */
[----:B---3--:R-:W-:-:S05]  /*4d3e0*/  IADD3 R230, P3, PT, R212, R134, RZ ;  /* 0x00000086d4e67210 */ /* 0x008fca0007f7e0ff */
[----:B------:R-:W-:Y:S01]  /*4d3f0*/  IMAD.X R231, R213, 0x1, R135, P3 ;  /* 0x00000001d5e77824 */ /* 0x000fe200018e0687 */
[----:B------:R-:W-:-:S04]  /*4d400*/  IADD3 R212, P3, PT, R228, R134, RZ ;  /* 0x00000086e4d47210 */ /* 0x000fc80007f7e0ff */
[----:B------:R3:W-:Y:S01]  /*4d410*/  LDGSTS.E [R136+-0x1f800], desc[UR22][R230.64], P2 ;  /* 0xe0800000e6887fae */ /* 0x0007e200091a1016 */
[----:B------:R-:W-:-:S03]  /*4d420*/  IADD3.X R213, PT, PT, R229, R135, RZ, P3, !PT ;  /* 0x00000087e5d57210 */ /* 0x000fc60001ffe4ff */
[----:B------:R-:W4:Y:S01]  /*4d430*/  LDL.LU.64 R228, [R1+0x808] ;  /* 0x0008080001e47983 */ /* 0x000f220000300a00 */
[----:B-1----:R-:W-:-:S03]  /*4d440*/  IADD3 R120, P3, PT, R222, R134, RZ ;  /* 0x00000086de787210 */ /* 0x002fc60007f7e0ff */
[----:B------:R-:W-:Y:S02]  /*4d450*/  STL.64 [R1+0x818], R230 ;  /* 0x000818e601007387 */ /* 0x000fe40000100a00 */
[----:B------:R-:W-:Y:S02]  /*4d460*/  IMAD.X R121, R223, 0x1, R135, P3 ;  /* 0x00000001df797824 */ /* 0x000fe400018e0687 */
[----:B------:R1:W-:Y:S04]  /*4d470*/  STL.64 [R1+0x820], R212 ;  /* 0x000820d401007387 */ /* 0x0003e80000100a00 */
[----:B------:R-:W4:Y:S04]  /*4d480*/  LDL.LU.64 R222, [R1+0x800] ;  /* 0x0008000001de7983 */ /* 0x000f280000300a00 */
[----:B------:R-:W-:Y:S04]  /*4d490*/  LDGSTS.E [R136+-0x1f400], desc[UR22][R212.64], P2 ;  /* 0xe0c00000d4887fae */ /* 0x000fe800091a1016 */
[----:B------:R3:W-:Y:S04]  /*4d4a0*/  STL.64 [R1+0x828], R120 ;  /* 0x0008287801007387 */ /* 0x0007e80000100a00 */
[----:B------:R3:W-:Y:S04]  /*4d4b0*/  LDGSTS.E [R136+-0x1f000], desc[UR22][R120.64], P2 ;  /* 0xe100000078887fae */ /* 0x0007e800091a1016 */
[----:B-1----:R-:W4:Y:S01]  /*4d4c0*/  LDL.LU.64 R212, [R1+0x7f0] ;  /* 0x0007f00001d47983 */ /* 0x002f220000300a00 */
[----:B---3--:R-:W-:-:S05]  /*4d4d0*/  IADD3 R230, P3, PT, R218, R134, RZ ;  /* 0x00000086dae67210 */ /* 0x008fca0007f7e0ff */
[----:B------:R-:W-:Y:S01]  /*4d4e0*/  IMAD.X R231, R219, 0x1, R135, P3 ;  /* 0x00000001dbe77824 */ /* 0x000fe200018e0687 */
[----:B------:R-:W-:-:S04]  /*4d4f0*/  IADD3 R218, P3, PT, R226, R134, RZ ;  /* 0x00000086e2da7210 */ /* 0x000fc80007f7e0ff */
[----:B------:R-:W-:Y:S01]  /*4d500*/  IADD3.X R219, PT, PT, R227, R135, RZ, P3, !PT ;  /* 0x00000087e3db7210 */ /* 0x000fe20001ffe4ff */
[----:B------:R2:W-:Y:S01]  /*4d510*/  LDGSTS.E [R136+-0x1ec00], desc[UR22][R230.64], P2 ;  /* 0xe1400000e6887fae */ /* 0x0005e200091a1016 */
[----:B------:R-:W-:-:S03]  /*4d520*/  IADD3 R120, P3, PT, R216, R134, RZ ;  /* 0x00000086d8787210 */ /* 0x000fc60007f7e0ff */
[----:B------:R-:W3:Y:S02]  /*4d530*/  LDL.LU.64 R226, [R1+0x7e8] ;  /* 0x0007e80001e27983 */ /* 0x000ee40000300a00 */
[----:B------:R-:W-:Y:S02]  /*4d540*/  IMAD.X R121, R217, 0x1, R135, P3 ;  /* 0x00000001d9797824 */ /* 0x000fe400018e0687 */
[----:B------:R-:W-:Y:S04]  /*4d550*/  STL.64 [R1+0x830], R230 ;  /* 0x000830e601007387 */ /* 0x000fe80000100a00 */
[----:B------:R1:W-:Y:S04]  /*4d560*/  STL.64 [R1+0x838], R218 ;  /* 0x000838da01007387 */ /* 0x0003e80000100a00 */
[----:B------:R-:W3:Y:S04]  /*4d570*/  LDL.LU.64 R216, [R1+0x7e0] ;  /* 0x0007e00001d87983 */ /* 0x000ee80000300a00 */
[----:B------:R-:W-:Y:S04]  /*4d580*/  LDGSTS.E [R136+-0x1e800], desc[UR22][R218.64], P2 ;  /* 0xe1800000da887fae */ /* 0x000fe800091a1016 */
[----:B------:R2:W-:Y:S04]  /*4d590*/  STL.64 [R1+0x840], R120 ;  /* 0x0008407801007387 */ /* 0x0005e80000100a00 */
[----:B------:R2:W-:Y:S04]  /*4d5a0*/  LDGSTS.E [R136+-0x1e400], desc[UR22][R120.64], P2 ;  /* 0xe1c0000078887fae */ /* 0x0005e800091a1016 */
[----:B-1----:R-:W3:Y:S01]  /*4d5b0*/  LDL.LU.64 R218, [R1+0x7d8] ;  /* 0x0007d80001da7983 */ /* 0x002ee20000300a00 */
[----:B--2---:R-:W-:-:S05]  /*4d5c0*/  IADD3 R230, P3, PT, R220, R134, RZ ;  /* 0x00000086dce67210 */ /* 0x004fca0007f7e0ff */
[----:B------:R-:W-:Y:S01]  /*4d5d0*/  IMAD.X R231, R221, 0x1, R135, P3 ;  /* 0x00000001dde77824 */ /* 0x000fe200018e0687 */
[----:B----4-:R-:W-:-:S04]  /*4d5e0*/  IADD3 R220, P3, PT, R224, R134, RZ ;  /* 0x00000086e0dc7210 */ /* 0x010fc80007f7e0ff */
[----:B------:R1:W-:Y:S01]  /*4d5f0*/  LDGSTS.E [R136+-0x1e000], desc[UR22][R230.64], P2 ;  /* 0xe2000000e6887fae */ /* 0x0003e200091a1016 */
[----:B------:R-:W-:-:S03]  /*4d600*/  IADD3.X R221, PT, PT, R225, R135, RZ, P3, !PT ;  /* 0x00000087e1dd7210 */ /* 0x000fc60001ffe4ff */
[----:B------:R-:W2:Y:S01]  /*4d610*/  LDL.LU.64 R224, [R1+0x7d0] ;  /* 0x0007d00001e07983 */ /* 0x000ea20000300a00 */
[----:B------:R-:W-:-:S03]  /*4d620*/  IADD3 R120, P3, PT, R214, R134, RZ ;  /* 0x00000086d6787210 */ /* 0x000fc60007f7e0ff */
[----:B------:R-:W-:Y:S02]  /*4d630*/  STL.64 [R1+0x848], R230 ;  /* 0x000848e601007387 */ /* 0x000fe40000100a00 */
[----:B------:R-:W-:Y:S02]  /*4d640*/  IMAD.X R121, R215, 0x1, R135, P3 ;  /* 0x00000001d7797824 */ /* 0x000fe400018e0687 */
[----:B------:R4:W-:Y:S04]  /*4d650*/  STL.64 [R1+0x850], R220 ;  /* 0x000850dc01007387 */ /* 0x0009e80000100a00 */
[----:B------:R-:W2:Y:S04]  /*4d660*/  LDL.LU.64 R214, [R1+0x7c8] ;  /* 0x0007c80001d67983 */ /* 0x000ea80000300a00 */
[----:B------:R-:W-:Y:S04]  /*4d670*/  LDGSTS.E [R136+-0x1dc00], desc[UR22][R220.64], P2 ;  /* 0xe2400000dc887fae */ /* 0x000fe800091a1016 */
[----:B------:R1:W-:Y:S04]  /*4d680*/  STL.64 [R1+0x868], R120 ;  /* 0x0008687801007387 */ /* 0x0003e80000100a00 */
[----:B------:R1:W-:Y:S04]  /*4d690*/  LDGSTS.E [R136+-0x1d800], desc[UR22][R120.64], P2 ;  /* 0xe280000078887fae */ /* 0x0003e800091a1016 */
[----:B----4-:R-:W4:Y:S01]  /*4d6a0*/  LDL.LU.64 R220, [R1+0x7c0] ;  /* 0x0007c00001dc7983 */ /* 0x010f220000300a00 */
[----:B-1----:R-:W-:-:S05]  /*4d6b0*/  IADD3 R230, P3, PT, R228, R134, RZ ;  /* 0x00000086e4e67210 */ /* 0x002fca0007f7e0ff */
[----:B------:R-:W-:-:S05]  /*4d6c0*/  IMAD.X R231, R229, 0x1, R135, P3 ;  /* 0x00000001e5e77824 */ /* 0x000fca00018e0687 */
[----:B------:R3:W-:Y:S01]  /*4d6d0*/  LDGSTS.E [R136+-0x1d400], desc[UR22][R230.64], P2 ;  /* 0xe2c00000e6887fae */ /* 0x0007e200091a1016 */
[----:B------:R-:W-:-:S04]  /*4d6e0*/  IADD3 R228, P3, PT, R222, R134, RZ ;  /* 0x00000086dee47210 */ /* 0x000fc80007f7e0ff */
[----:B------:R-:W-:Y:S02]  /*4d6f0*/  IADD3.X R229, PT, PT, R223, R135, RZ, P3, !PT ;  /* 0x00000087dfe57210 */ /* 0x000fe40001ffe4ff */
[----:B------:R-:W4:Y:S04]  /*4d700*/  LDL.LU.64 R222, [R1+0x7b8] ;  /* 0x0007b80001de7983 */ /* 0x000f280000300a00 */
[----:B------:R-:W-:Y:S01]  /*4d710*/  STL.64 [R1+0x8a8], R230 ;  /* 0x0008a8e601007387 */ /* 0x000fe20000100a00 */
[----:B------:R-:W-:-:S03]  /*4d720*/  IADD3 R120, P3, PT, R212, R134, RZ ;  /* 0x00000086d4787210 */ /* 0x000fc60007f7e0ff */
[----:B------:R1:W-:Y:S02]  /*4d730*/  STL.64 [R1+0x8e8], R228 ;  /* 0x0008e8e401007387 */ /* 0x0003e40000100a00 */
[----:B------:R-:W-:Y:S02]  /*4d740*/  IMAD.X R121, R213, 0x1, R135, P3 ;  /* 0x00000001d5797824 */ /* 0x000fe400018e0687 */
[----:B------:R-:W-:Y:S04]  /*4d750*/  LDGSTS.E [R136+-0x1d000], desc[UR22][R228.64], P2 ;  /* 0xe3000000e4887fae */ /* 0x000fe800091a1016 */
[----:B------:R-:W4:Y:S04]  /*4d760*/  LDL.LU.64 R212, [R1+0x7b0] ;  /* 0x0007b00001d47983 */ /* 0x000f280000300a00 */
[----:B------:R3:W-:Y:S04]  /*4d770*/  STL.64 [R1+0x928], R120 ;  /* 0x0009287801007387 */ /* 0x0007e80000100a00 */
[----:B-1----:R-:W4:Y:S04]  /*4d780*/  LDL.LU.64 R228, [R1+0x7a8] ;  /* 0x0007a80001e47983 */ /* 0x002f280000300a00 */
[----:B------:R1:W-:Y:S01]  /*4d790*/  LDGSTS.E [R136+-0x1cc00], desc[UR22][R120.64], P2 ;  /* 0xe340000078887fae */ /* 0x0003e200091a1016 */
[----:B---3--:R-:W-:-:S05]  /*4d7a0*/  IADD3 R230, P3, PT, R226, R134, RZ ;  /* 0x00000086e2e67210 */ /* 0x008fca0007f7e0ff */
[----:B------:R-:W-:-:S05]  /*4d7b0*/  IMAD.X R231, R227, 0x1, R135, P3 ;  /* 0x00000001e3e77824 */ /* 0x000fca00018e0687 */
[----:B------:R2:W-:Y:S01]  /*4d7c0*/  LDGSTS.E [R136+-0x1c800], desc[UR22][R230.64], P2 ;  /* 0xe3800000e6887fae */ /* 0x0005e200091a1016 */
[----:B------:R-:W-:-:S04]  /*4d7d0*/  IADD3 R226, P3, PT, R216, R134, RZ ;  /* 0x00000086d8e27210 */ /* 0x000fc80007f7e0ff */
[----:B------:R-:W-:Y:S02]  /*4d7e0*/  IADD3.X R227, PT, PT, R217, R135, RZ, P3, !PT ;  /* 0x00000087d9e37210 */ /* 0x000fe40001ffe4ff */
[----:B------:R-:W3:Y:S04]  /*4d7f0*/  LDL.LU.64 R216, [R1+0x7a0] ;  /* 0x0007a00001d87983 */ /* 0x000ee80000300a00 */
[----:B------:R-:W-:Y:S01]  /*4d800*/  STL.64 [R1+0x968], R230 ;  /* 0x000968e601007387 */ /* 0x000fe20000100a00 */
[----:B-1----:R-:W-:-:S03]  /*4d810*/  IADD3 R120, P3, PT, R218, R134, RZ ;  /* 0x00000086da787210 */ /* 0x002fc60007f7e0ff */
[----:B------:R1:W-:Y:S02]  /*4d820*/  STL.64 [R1+0xa60], R226 ;  /* 0x000a60e201007387 */ /* 0x0003e40000100a00 */
[----:B------:R-:W-:Y:S02]  /*4d830*/  IMAD.X R121, R219, 0x1, R135, P3 ;  /* 0x00000001db797824 */ /* 0x000fe400018e0687 */
[----:B------:R-:W-:Y:S04]  /*4d840*/  LDGSTS.E [R136+-0x1c400], desc[UR22][R226.64], P2 ;  /* 0xe3c00000e2887fae */ /* 0x000fe800091a1016 */
[----:B------:R-:W3:Y:S04]  /*4d850*/  LDL.LU.64 R218, [R1+0x798] ;  /* 0x0007980001da7983 */ /* 0x000ee80000300a00 */
[----:B------:R4:W-:Y:S04]  /*4d860*/  STL.64 [R1+0xaa0], R120 ;  /* 0x000aa07801007387 */ /* 0x0009e80000100a00 */
[----:B-1----:R-:W3:Y:S04]  /*4d870*/  LDL.LU.64 R226, [R1+0x790] ;  /* 0x0007900001e27983 */ /* 0x002ee80000300a00 */
[----:B------:R4:W-:Y:S01]  /*4d880*/  LDGSTS.E [R136+-0x1c000], desc[UR22][R120.64], P2 ;  /* 0xe400000078887fae */ /* 0x0009e200091a1016 */
[----:B--2---:R-:W-:-:S05]  /*4d890*/  IADD3 R230, P3, PT, R224, R134, RZ ;  /* 0x00000086e0e67210 */ /* 0x004fca0007f7e0ff */
[----:B------:R-:W-:-:S05]  /*4d8a0*/  IMAD.X R231, R225, 0x1, R135, P3 ;  /* 0x00000001e1e77824 */ /* 0x000fca00018e0687 */
[----:B------:R1:W-:Y:S01]  /*4d8b0*/  LDGSTS.E [R136+-0x1bc00], desc[UR22][R230.64], P2 ;  /* 0xe4400000e6887fae */ /* 0x0003e200091a1016 */
[----:B------:R-:W-:-:S04]  /*4d8c0*/  IADD3 R224, P3, PT, R214, R134, RZ ;  /* 0x00000086d6e07210 */ /* 0x000fc80007f7e0ff */
[----:B------:R-:W-:Y:S02]  /*4d8d0*/  IADD3.X R225, PT, PT, R215, R135, RZ, P3, !PT ;  /* 0x00000087d7e17210 */ /* 0x000fe40001ffe4ff */
[----:B------:R-:W2:Y:S04]  /*4d8e0*/  LDL.LU.64 R214, [R1+0x788] ;  /* 0x0007880001d67983 */ /* 0x000ea80000300a00 */
[----:B------:R-:W-:Y:S01]  /*4d8f0*/  STL.64 [R1+0xae0], R230 ;  /* 0x000ae0e601007387 */ /* 0x000fe20000100a00 */
[----:B----4-:R-:W-:-:S03]  /*4d900*/  IADD3 R120, P3, PT, R220, R134, RZ ;  /* 0x00000086dc787210 */ /* 0x010fc60007f7e0ff */
[----:B------:R4:W-:Y:S02]  /*4d910*/  STL.64 [R1+0xb18], R224 ;  /* 0x000b18e001007387 */ /* 0x0009e40000100a00 */
[----:B------:R-:W-:Y:S02]  /*4d920*/  IMAD.X R121, R221, 0x1, R135, P3 ;  /* 0x00000001dd797824 */ /* 0x000fe400018e0687 */
[----:B------:R-:W-:Y:S04]  /*4d930*/  LDGSTS.E [R136+-0x1b800], desc[UR22][R224.64], P2 ;  /* 0xe4800000e0887fae */ /* 0x000fe800091a1016 */
[----:B------:R-:W2:Y:S04]  /*4d940*/  LDL.LU.64 R220, [R1+0x780] ;  /* 0x0007800001dc7983 */ /* 0x000ea80000300a00 */
[----:B------:R1:W-:Y:S04]  /*4d950*/  STL.64 [R1+0xb50], R120 ;  /* 0x000b507801007387 */ /* 0x0003e80000100a00 */
[----:B----4-:R-:W4:Y:S04]  /*4d960*/  LDL.LU.64 R224, [R1+0x778] ;  /* 0x0007780001e07983 */ /* 0x010f280000300a00 */
[----:B------:R1:W-:Y:S02]  /*4d970*/  LDGSTS.E [R136+-0x1b400], desc[UR22][R120.64], P2 ;  /* 0xe4c0000078887fae */ /* 0x0003e400091a1016 */
[----:B-1----:R-:W-:-:S05]  /*4d980*/  IADD3 R230, P3, PT, R222, R134, RZ ;  /* 0x00000086dee67210 */ /* 0x002fca0007f7e0ff */
[----:B------:R-:W-:-:S05]  /*4d990*/  IMAD.X R231, R223, 0x1, R135, P3 ;  /* 0x00000001dfe77824 */ /* 0x000fca00018e0687 */
[----:B------:R-:W-:Y:S01]  /*4d9a0*/  LDGSTS.E [R136+-0x1b000], desc[UR22][R230.64], P2 ;  /* 0xe5000000e6887fae */ /* 0x000fe200091a1016 */
[----:B------:R-:W-:-:S04]  /*4d9b0*/  IADD3 R222, P3, PT, R212, R134, RZ ;  /* 0x00000086d4de7210 */ /* 0x000fc80007f7e0ff */
[----:B------:R-:W-:Y:S02]  /*4d9c0*/  IADD3.X R223, PT, PT, R213, R135, RZ, P3, !PT ;  /* 0x00000087d5df7210 */ /* 0x000fe40001ffe4ff */
[----:B------:R-:W4:Y:S01]  /*4d9d0*/  LDL.LU.64 R212, [R1+0x770] ;  /* 0x0007700001d47983 */ /* 0x000f220000300a00 */
[----:B------:R-:W-:-:S03]  /*4d9e0*/  IADD3 R120, P3, PT, R228, R134, RZ ;  /* 0x00000086e4787210 */ /* 0x000fc60007f7e0ff */
[----:B------:R1:W-:Y:S02]  /*4d9f0*/  STL.64 [R1+0xb80], R230 ;  /* 0x000b80e601007387 */ /* 0x0003e40000100a00 */
[----:B------:R-:W-:Y:S02]  /*4da00*/  IMAD.X R121, R229, 0x1, R135, P3 ;  /* 0x00000001e5797824 */ /* 0x000fe400018e0687 */
[----:B------:R3:W-:Y:S04]  /*4da10*/  STL.64 [R1+0xbb0], R222 ;  /* 0x000bb0de01007387 */ /* 0x0007e80000100a00 */
[----:B------:R-:W4:Y:S04]  /*4da20*/  LDL.LU.64 R228, [R1+0x768] ;  /* 0x0007680001e47983 */ /* 0x000f280000300a00 */
[----:B------:R3:W-:Y:S04]  /*4da30*/  LDGSTS.E [R136+-0x1ac00], desc[UR22][R222.64], P2 ;  /* 0xe5400000de887fae */ /* 0x0007e800091a1016 */
        /* <DEDUP_REMOVED lines=8> */
[----:B------:R-:W3:Y:S01]  /*4dac0*/  LDL.LU.64 R218, [R1+0x760] ;  /* 0x0007600001da7983 */ /* 0x000ee20000300a00 */
[----:B-1----:R-:W-:-:S03]  /*4dad0*/  IADD3 R120, P3, PT, R226, R134, RZ ;  /* 0x00000086e2787210 */ /* 0x002fc60007f7e0ff */
[----:B------:R2:W-:Y:S02]  /*4dae0*/  STL.64 [R1+0xc00], R222 ;  /* 0x000c00de01007387 */ /* 0x0005e40000100a00 */
[----:B------:R-:W-:Y:S02]  /*4daf0*/  IMAD.X R121, R227, 0x1, R135, P3 ;  /* 0x00000001e3797824 */ /* 0x000fe400018e0687 */
[----:B------:R1:W-:Y:S04]  /*4db00*/  STL.64 [R1+0xc20], R216 ;  /* 0x000c20d801007387 */ /* 0x0003e80000100a00 */
[----:B------:R-:W3:Y:S04]  /*4db10*/  LDL.LU.64 R226, [R1+0x758] ;  /* 0x0007580001e27983 */ /* 0x000ee80000300a00 */
[----:B------:R1:W-:Y:S04]  /*4db20*/  LDGSTS.E [R136+-0x1a000], desc[UR22][R216.64], P2 ;  /* 0xe6000000d8887fae */ /* 0x0003e800091a1016 */
[----:B------:R4:W-:Y:S04]  /*4db30*/  STL.64 [R1+0xc40], R120 ;  /* 0x000c407801007387 */ /* 0x0009e80000100a00 */
[----:B------:R4:W-:Y:S01]  /*4db40*/  LDGSTS.E [R136+-0x19c00], desc[UR22][R120.64], P2 ;  /* 0xe640000078887fae */ /* 0x0009e200091a1016 */
[----:B--2---:R-:W-:-:S05]  /*4db50*/  IADD3 R222, P3, PT, R214, R134, RZ ;  /* 0x00000086d6de7210 */ /* 0x004fca0007f7e0ff */
[----:B------:R-:W-:Y:S02]  /*4db60*/  IMAD.X R223, R215, 0x1, R135, P3 ;  /* 0x00000001d7df7824 */ /* 0x000fe400018e0687 */
[----:B------:R-:W2:Y:S04]  /*4db70*/  LDL.LU.64 R214, [R1+0x738] ;  /* 0x0007380001d67983 */ /* 0x000ea80000300a00 */
[----:B------:R4:W-:Y:S04]  /*4db80*/  STL.64 [R1+0xc58], R222 ;  /* 0x000c58de01007387 */ /* 0x0009e80000100a00 */
[----:B------:R-:W-:Y:S01]  /*4db90*/  LDGSTS.E [R136+-0x19800], desc[UR22][R222.64], P2 ;  /* 0xe6800000de887fae */ /* 0x000fe200091a1016 */
[----:B-1----:R-:W-:-:S04]  /*4dba0*/  IADD3 R216, P3, PT, R220, R134, RZ ;  /* 0x00000086dcd87210 */ /* 0x002fc80007f7e0ff */
[----:B------:R-:W-:Y:S02]  /*4dbb0*/  IADD3.X R217, PT, PT, R221, R135, RZ, P3, !PT ;  /* 0x00000087ddd97210 */ /* 0x000fe40001ffe4ff */
[----:B------:R-:W2:Y:S01]  /*4dbc0*/  LDL.LU.64 R220, [R1+0x730] ;  /* 0x0007300001dc7983 */ /* 0x000ea20000300a00 */
[----:B----4-:R-:W-:-:S03]  /*4dbd0*/  IADD3 R120, P3, PT, R224, R134, RZ ;  /* 0x00000086e0787210 */ /* 0x010fc60007f7e0ff */
[----:B------:R1:W-:Y:S02]  /*4dbe0*/  STL.64 [R1+0xc70], R216 ;  /* 0x000c70d801007387 */ /* 0x0003e40000100a00 */
[----:B------:R-:W-:Y:S02]  /*4dbf0*/  IMAD.X R121, R225, 0x1, R135, P3 ;  /* 0x00000001e1797824 */ /* 0x000fe400018e0687 */
[----:B------:R1:W-:Y:S04]  /*4dc00*/  LDGSTS.E [R136+-0x19400], desc[UR22][R216.64], P2 ;  /* 0xe6c00000d8887fae */ /* 0x0003e800091a1016 */
[----:B------:R-:W4:Y:S04]  /*4dc10*/  LDL.LU.64 R224, [R1+0x728] ;  /* 0x0007280001e07983 */ /* 0x000f280000300a00 */
[----:B------:R-:W-:Y:S04]  /*4dc20*/  STL.64 [R1+0xc80], R120 ;  /* 0x000c807801007387 */ /* 0x000fe80000100a00 */
[----:B------:R-:W4:Y:S04]  /*4dc30*/  LDL.LU.64 R222, [R1+0x720] ;  /* 0x0007200001de7983 */ /* 0x000f280000300a00 */
[----:B------:R1:W-:Y:S02]  /*4dc40*/  LDGSTS.E [R136+-0x19000], desc[UR22][R120.64], P2 ;  /* 0xe700000078887fae */ /* 0x0003e400091a1016 */
[----:B-1----:R-:W-:-:S05]  /*4dc50*/  IADD3 R216, P3, PT, R212, R134, RZ ;  /* 0x00000086d4d87210 */ /* 0x002fca0007f7e0ff */
[----:B------:R-:W-:Y:S01]  /*4dc60*/  IMAD.X R217, R213, 0x1, R135, P3 ;  /* 0x00000001d5d97824 */ /* 0x000fe200018e0687 */
[----:B------:R-:W-:-:S04]  /*4dc70*/  IADD3 R212, P3, PT, R228, R134, RZ ;  /* 0x00000086e4d47210 */ /* 0x000fc80007f7e0ff */
[----:B------:R1:W-:Y:S01]  /*4dc80*/  STL.64 [R1+0xc90], R216 ;  /* 0x000c90d801007387 */ /* 0x0003e20000100a00 */
[----:B------:R-:W-:-:S03]  /*4dc90*/  IADD3.X R213, PT, PT, R229, R135, RZ, P3, !PT ;  /* 0x00000087e5d57210 */ /* 0x000fc60001ffe4ff */
[----:B------:R-:W-:Y:S04]  /*4dca0*/  LDGSTS.E [R136+-0x18c00], desc[UR22][R216.64], P2 ;  /* 0xe7400000d8887fae */ /* 0x000fe800091a1016 */
[----:B------:R-:W4:Y:S04]  /*4dcb0*/  LDL.LU.64 R228, [R1+0x718] ;  /* 0x0007180001e47983 */ /* 0x000f280000300a00 */
[----:B------:R3:W-:Y:S04]  /*4dcc0*/  STL.64 [R1+0xc98], R212 ;  /* 0x000c98d401007387 */ /* 0x0007e80000100a00 */
[----:B-1----:R-:W4:Y:S01]  /*4dcd0*/  LDL.LU.64 R216, [R1+0x708] ;  /* 0x0007080001d87983 */ /* 0x002f220000300a00 */
[----:B------:R-:W-:-:S03]  /*4dce0*/  IADD3 R120, P3, PT, R230, R134, RZ ;  /* 0x00000086e6787210 */ /* 0x000fc60007f7e0ff */
[----:B------:R3:W-:Y:S02]  /*4dcf0*/  LDGSTS.E [R136+-0x18800], desc[UR22][R212.64], P2 ;  /* 0xe7800000d4887fae */ /* 0x0007e400091a1016 */
[----:B------:R-:W-:-:S05]  /*4dd00*/  IMAD.X R121, R231, 0x1, R135, P3 ;  /* 0x00000001e7797824 */ /* 0x000fca00018e0687 */
[----:B------:R1:W-:Y:S04]  /*4dd10*/  STL.64 [R1+0xca0], R120 ;  /* 0x000ca07801007387 */ /* 0x0003e80000100a00 */
[----:B------:R1:W-:Y:S01]  /*4dd20*/  LDGSTS.E [R136+-0x18400], desc[UR22][R120.64], P2 ;  /* 0xe7c0000078887fae */ /* 0x0003e200091a1016 */
[----:B------:R-:W-:Y:S01]  /*4dd30*/  VIADD R143, R143, 0x100000 ;  /* 0x001000008f8f7836 */ /* 0x000fe20000000000 */
[----:B---3--:R-:W-:-:S05]  /*4dd40*/  IADD3 R212, P3, PT, R218, R134, RZ ;  /* 0x00000086dad47210 */ /* 0x008fca0007f7e0ff */
[----:B------:R-:W-:Y:S02]  /*4dd50*/  IMAD.X R213, R219, 0x1, R135, P3 ;  /* 0x00000001dbd57824 */ /* 0x000fe400018e0687 */
[----:B------:R-:W3:Y:S01]  /*4dd60*/  LDL.LU.64 R218, [R1+0x6e8] ;  /* 0x0006e80001da7983 */ /* 0x000ee20000300a00 */
[----:B-1----:R-:W-:-:S03]  /*4dd70*/  IADD3 R120, P3, PT, R226, R134, RZ ;  /* 0x00000086e2787210 */ /* 0x002fc60007f7e0ff */
[----:B------:R1:W-:Y:S01]  /*4dd80*/  STL.64 [R1+0x750], R212 ;  /* 0x000750d401007387 */ /* 0x0003e20000100a00 */
[----:B------:R-:W-:-:S03]  /*4dd90*/  IADD3.X R121, PT, PT, R227, R135, RZ, P3, !PT ;  /* 0x00000087e3797210 */ /* 0x000fc60001ffe4ff */
[----:B------:R-:W-:Y:S04]  /*4dda0*/  LDGSTS.E [R143+-0x1ff80], desc[UR22][R212.64], P2 ;  /* 0xe0080000d48f7fae */ /* 0x000fe800091a1016 */
[----:B------:R-:W3:Y:S04]  /*4ddb0*/  LDL.LU.64 R226, [R1+0x6e0] ;  /* 0x0006e00001e27983 */ /* 0x000ee80000300a00 */
[----:B------:R4:W-:Y:S04]  /*4ddc0*/  STL.64 [R1+0x758], R120 ;  /* 0x0007587801007387 */ /* 0x0009e80000100a00 */
[----:B-1----:R-:W3:Y:S01]  /*4ddd0*/  LDL.LU.64 R212, [R1+0x6d8] ;  /* 0x0006d80001d47983 */ /* 0x002ee20000300a00 */
[----:B--2---:R-:W-:-:S03]  /*4dde0*/  IADD3 R230, P3, PT, R214, R134, RZ ;  /* 0x00000086d6e67210 */ /* 0x004fc60007f7e0ff */
[----:B------:R4:W-:Y:S02]  /*4ddf0*/  LDGSTS.E [R143+-0x1fb80], desc[UR22][R120.64], P2 ;  /* 0xe0480000788f7fae */ /* 0x0009e400091a1016 */
[----:B------:R-:W-:-:S05]  /*4de00*/  IMAD.X R231, R215, 0x1, R135, P3 ;  /* 0x00000001d7e77824 */ /* 0x000fca00018e0687 */
[----:B------:R1:W-:Y:S01]  /*4de10*/  LDGSTS.E [R143+-0x1f780], desc[UR22][R230.64], P2 ;  /* 0xe0880000e68f7fae */ /* 0x0003e200091a1016 */
[----:B------:R-:W-:-:S04]  /*4de20*/  IADD3 R214, P3, PT, R220, R134, RZ ;  /* 0x00000086dcd67210 */ /* 0x000fc80007f7e0ff */
[----:B------:R-:W-:Y:S02]  /*4de30*/  IADD3.X R215, PT, PT, R221, R135, RZ, P3, !PT ;  /* 0x00000087ddd77210 */ /* 0x000fe40001ffe4ff */
[----:B------:R-:W2:Y:S01]  /*4de40*/  LDL.LU.64 R220, [R1+0x6d0] ;  /* 0x0006d00001dc7983 */ /* 0x000ea20000300a00 */
[----:B----4-:R-:W-:-:S03]  /*4de50*/  IADD3 R120, P3, PT, R224, R134, RZ ;  /* 0x00000086e0787210 */ /* 0x010fc60007f7e0ff */
[----:B------:R1:W-:Y:S02]  /*4de60*/  STL.64 [R1+0x738], R230 ;  /* 0x000738e601007387 */ /* 0x0003e40000100a00 */
[----:B------:R-:W-:Y:S02]  /*4de70*/  IMAD.X R121, R225, 0x1, R135, P3 ;  /* 0x00000001e1797824 */ /* 0x000fe400018e0687 */
[----:B------:R4:W-:Y:S04]  /*4de80*/  STL.64 [R1+0x730], R214 ;  /* 0x000730d601007387 */ /* 0x0009e80000100a00 */
[----:B------:R-:W2:Y:S04]  /*4de90*/  LDL.LU.64 R224, [R1+0x6c8] ;  /* 0x0006c80001e07983 */ /* 0x000ea80000300a00 */
[----:B------:R-:W-:Y:S04]  /*4dea0*/  LDGSTS.E [R143+-0x1f380], desc[UR22][R214.64], P2 ;  /* 0xe0c80000d68f7fae */ /* 0x000fe800091a1016 */
[----:B------:R4:W-:Y:S01]  /*4deb0*/  STL.64 [R1+0x728], R120 ;  /* 0x0007287801007387 */ /* 0x0009e20000100a00 */
[----:B-1----:R-:W-:-:S03]  /*4dec0*/  IADD3 R230, P3, PT, R222, R134, RZ ;  /* 0x00000086dee67210 */ /* 0x002fc60007f7e0ff */
[----:B------:R1:W-:Y:S04]  /*4ded0*/  LDGSTS.E [R143+-0x1ef80], desc[UR22][R120.64], P2 ;  /* 0xe1080000788f7fae */ /* 0x0003e800091a1016 */
[----:B----4-:R-:W4:Y:S01]  /*4dee0*/  LDL.LU.64 R214, [R1+0x6c0] ;  /* 0x0006c00001d67983 */ /* 0x010f220000300a00 */
[----:B------:R-:W-:-:S05]  /*4def0*/  IMAD.X R231, R223, 0x1, R135, P3 ;  /* 0x00000001dfe77824 */ /* 0x000fca00018e0687 */
[----:B------:R3:W-:Y:S01]  /*4df00*/  LDGSTS.E [R143+-0x1eb80], desc[UR22][R230.64], P2 ;  /* 0xe1480000e68f7fae */ /* 0x0007e200091a1016 */
[----:B------:R-:W-:-:S04]  /*4df10*/  IADD3 R222, P3, PT, R228, R134, RZ ;  /* 0x00000086e4de7210 */ /* 0x000fc80007f7e0ff */
[----:B------:R-:W-:Y:S02]  /*4df20*/  IADD3.X R223, PT, PT, R229, R135, RZ, P3, !PT ;  /* 0x00000087e5df7210 */ /* 0x000fe40001ffe4ff */
        /* <DEDUP_REMOVED lines=11> */
[----:B------:R-:W-:-:S05]  /*4dfe0*/  IMAD.X R231, R219, 0x1, R135, P3 ;  /* 0x00000001dbe77824 */ /* 0x000fca00018e0687 */
[----:B------:R2:W-:Y:S01]  /*4dff0*/  LDGSTS.E [R143+-0x1df80], desc[UR22][R230.64], P2 ;  /* 0xe2080000e68f7fae */ /* 0x0005e200091a1016 */
[----:B------:R-:W-:-:S04]  /*4e000*/  IADD3 R218, P3, PT, R226, R134, RZ ;  /* 0x00000086e2da7210 */ /* 0x000fc80007f7e0ff */
[----:B------:R-:W-:Y:S02]  /*4e010*/  IADD3.X R219, PT, PT, R227, R135, RZ, P3, !PT ;  /* 0x00000087e3db7210 */ /* 0x000fe40001ffe4ff */
[----:B------:R-:W3:Y:S01]  /*4e020*/  LDL.LU.64 R226, [R1+0x688] ;  /* 0x0006880001e27983 */ /* 0x000ee20000300a00 */
[----:B------:R-:W-:-:S03]  /*4e030*/  IADD3 R120, P3, PT, R212, R134, RZ ;  /* 0x00000086d4787210 */ /* 0x000fc60007f7e0ff */
[----:B------:R-:W-:Y:S02]  /*4e040*/  STL.64 [R1+0x6e8], R230 ;  /* 0x0006e8e601007387 */ /* 0x000fe40000100a00 */
[----:B------:R-:W-:Y:S02]  /*4e050*/  IMAD.X R121, R213, 0x1, R135, P3 ;  /* 0x00000001d5797824 */ /* 0x000fe400018e0687 */
[----:B------:R1:W-:Y:S04]  /*4e060*/  STL.64 [R1+0x770], R218 ;  /* 0x000770da01007387 */ /* 0x0003e80000100a00 */
[----:B------:R-:W3:Y:S04]  /*4e070*/  LDL.LU.64 R212, [R1+0x678] ;  /* 0x0006780001d47983 */ /* 0x000ee80000300a00 */
[----:B------:R-:W-:Y:S04]  /*4e080*/  LDGSTS.E [R143+-0x1db80], desc[UR22][R218.64], P2 ;  /* 0xe2480000da8f7fae */ /* 0x000fe800091a1016 */
[----:B------:R4:W-:Y:S04]  /*4e090*/  STL.64 [R1+0x7a8], R120 ;  /* 0x0007a87801007387 */ /* 0x0009e80000100a00 */
[----:B------:R4:W-:Y:S04]  /*4e0a0*/  LDGSTS.E [R143+-0x1d780], desc[UR22][R120.64], P2 ;  /* 0xe2880000788f7fae */ /* 0x0009e800091a1016 */
[----:B-1----:R-:W3:Y:S01]  /*4e0b0*/  LDL.LU.64 R218, [R1+0x670] ;  /* 0x0006700001da7983 */ /* 0x002ee20000300a00 */
        /* <DEDUP_REMOVED lines=47> */
[----:B------:R-:W-:Y:S01]  /*4e3b0*/  LDGSTS.E [R143+-0x1af80], desc[UR22][R230.64], P2 ;  /* 0xe5080000e68f7fae */ /* 0x000fe200091a1016 */
        /* <DEDUP_REMOVED lines=8> */
[----:B------:R4:W-:Y:S04]  /*4e440*/  LDGSTS.E [R143+-0x1ab80], desc[UR22][R224.64], P2 ;  /* 0xe5480000e08f7fae */ /* 0x0009e800091a1016 */
[----:B------:R4:W-:Y:S04]  /*4e450*/  STL.64 [R1+0xb78], R120 ;  /* 0x000b787801007387 */ /* 0x0009e80000100a00 */
[----:B-1----:R-:W2:Y:S04]  /*4e460*/  LDL.LU.64 R230, [R1+0x5d8] ;  /* 0x0005d80001e67983 */ /* 0x002ea80000300a00 */
[----:B------:R1:W-:Y:S01]  /*4e470*/  LDGSTS.E [R143+-0x1a780], desc[UR22][R120.64], P2 ;  /* 0xe5880000788f7fae */ /* 0x0003e200091a1016 */
[----:B----4-:R-:W-:-:S05]  /*4e480*/  IADD3 R224, P3, PT, R216, R134, RZ ;  /* 0x00000086d8e07210 */ /* 0x010fca0007f7e0ff */
[----:B------:R-:W-:-:S05]  /*4e490*/  IMAD.X R225, R217, 0x1, R135, P3 ;  /* 0x00000001d9e17824 */ /* 0x000fca00018e0687 */
[----:B------:R3:W-:Y:S01]  /*4e4a0*/  LDGSTS.E [R143+-0x1a380], desc[UR22][R224.64], P2 ;  /* 0xe5c80000e08f7fae */ /* 0x0007e200091a1016 */
[----:B------:R-:W-:-:S04]  /*4e4b0*/  IADD3 R216, P3, PT, R222, R134, RZ ;  /* 0x00000086ded87210 */ /* 0x000fc80007f7e0ff */
[----:B------:R-:W-:Y:S02]  /*4e4c0*/  IADD3.X R217, PT, PT, R223, R135, RZ, P3, !PT ;  /* 0x00000087dfd97210 */ /* 0x000fe40001ffe4ff */
[----:B------:R-:W4:Y:S01]  /*4e4d0*/  LDL.LU.64 R222, [R1+0x5e0] ;  /* 0x0005e00001de7983 */ /* 0x000f220000300a00 */
[----:B-1----:R-:W-:-:S03]  /*4e4e0*/  IADD3 R120, P3, PT, R228, R134, RZ ;  /* 0x00000086e4787210 */ /* 0x002fc60007f7e0ff */
[----:B------:R3:W-:Y:S02]  /*4e4f0*/  STL.64 [R1+0xba8], R224 ;  /* 0x000ba8e001007387 */ /* 0x0007e40000100a00 */
[----:B------:R-:W-:Y:S02]  /*4e500*/  IMAD.X R121, R229, 0x1, R135, P3 ;  /* 0x00000001e5797824 */ /* 0x000fe400018e0687 */
[----:B------:R1:W-:Y:S04]  /*4e510*/  STL.64 [R1+0xbd0], R216 ;  /* 0x000bd0d801007387 */ /* 0x0003e80000100a00 */
[----:B------:R-:W4:Y:S04]  /*4e520*/  LDL.LU.64 R228, [R1+0x5d0] ;  /* 0x0005d00001e47983 */ /* 0x000f280000300a00 */
[----:B------:R1:W-:Y:S04]  /*4e530*/  LDGSTS.E [R143+-0x19f80], desc[UR22][R216.64], P2 ;  /* 0xe6080000d88f7fae */ /* 0x0003e800091a1016 */
[----:B------:R1:W-:Y:S04]  /*4e540*/  STL.64 [R1+0xbf8], R120 ;  /* 0x000bf87801007387 */ /* 0x0003e80000100a00 */
[----:B------:R1:W-:Y:S01]  /*4e550*/  LDGSTS.E [R143+-0x19b80], desc[UR22][R120.64], P2 ;  /* 0xe6480000788f7fae */ /* 0x0003e200091a1016 */
[----:B---3--:R-:W-:-:S05]  /*4e560*/  IADD3 R224, P3, PT, R212, R134, RZ ;  /* 0x00000086d4e07210 */ /* 0x008fca0007f7e0ff */
[----:B------:R-:W-:Y:S02]  /*4e570*/  IMAD.X R225, R213, 0x1, R135, P3 ;  /* 0x00000001d5e17824 */ /* 0x000fe400018e0687 */
[----:B------:R-:W3:Y:S04]  /*4e580*/  LDL.LU.64 R212, [R1+0x5c0] ;  /* 0x0005c00001d47983 */ /* 0x000ee80000300a00 */
[----:B------:R1:W-:Y:S04]  /*4e590*/  STL.64 [R1+0xc18], R224 ;  /* 0x000c18e001007387 */ /* 0x0003e80000100a00 */
[----:B------:R-:W-:Y:S01]  /*4e5a0*/  LDGSTS.E [R143+-0x19780], desc[UR22][R224.64], P2 ;  /* 0xe6880000e08f7fae */ /* 0x000fe200091a1016 */
[----:B-1----:R-:W-:-:S04]  /*4e5b0*/  IADD3 R216, P3, PT, R218, R134, RZ ;  /* 0x00000086dad87210 */ /* 0x002fc80007f7e0ff */
[----:B------:R-:W-:Y:S02]  /*4e5c0*/  IADD3.X R217, PT, PT, R219, R135, RZ, P3, !PT ;  /* 0x00000087dbd97210 */ /* 0x000fe40001ffe4ff */
[----:B------:R-:W3:Y:S01]  /*4e5d0*/  LDL.LU.64 R218, [R1+0x5b8] ;  /* 0x0005b80001da7983 */ /* 0x000ee20000300a00 */
[----:B------:R-:W-:-:S03]  /*4e5e0*/  IADD3 R120, P3, PT, R226, R134, RZ ;  /* 0x00000086e2787210 */ /* 0x000fc60007f7e0ff */
[----:B------:R2:W-:Y:S02]  /*4e5f0*/  STL.64 [R1+0xc38], R216 ;  /* 0x000c38d801007387 */ /* 0x0005e40000100a00 */
[----:B------:R-:W-:Y:S02]  /*4e600*/  IMAD.X R121, R227, 0x1, R135, P3 ;  /* 0x00000001e3797824 */ /* 0x000fe400018e0687 */
[----:B------:R2:W-:Y:S04]  /*4e610*/  LDGSTS.E [R143+-0x19380], desc[UR22][R216.64], P2 ;  /* 0xe6c80000d88f7fae */ /* 0x0005e800091a1016 */
[----:B------:R-:W3:Y:S04]  /*4e620*/  LDL.LU.64 R226, [R1+0x5b0] ;  /* 0x0005b00001e27983 */ /* 0x000ee80000300a00 */
[----:B------:R-:W-:Y:S04]  /*4e630*/  STL.64 [R1+0xc50], R120 ;  /* 0x000c507801007387 */ /* 0x000fe80000100a00 */
[----:B------:R-:W3:Y:S04]  /*4e640*/  LDL.LU.64 R224, [R1+0x5a8] ;  /* 0x0005a80001e07983 */ /* 0x000ee80000300a00 */
[----:B------:R1:W-:Y:S01]  /*4e650*/  LDGSTS.E [R143+-0x18f80], desc[UR22][R120.64], P2 ;  /* 0xe7080000788f7fae */ /* 0x0003e200091a1016 */
[----:B--2---:R-:W-:-:S05]  /*4e660*/  IADD3 R216, P3, PT, R214, R134, RZ ;  /* 0x00000086d6d87210 */ /* 0x004fca0007f7e0ff */
[----:B------:R-:W-:Y:S01]  /*4e670*/  IMAD.X R217, R215, 0x1, R135, P3 ;  /* 0x00000001d7d97824 */ /* 0x000fe200018e0687 */
[----:B------:R-:W-:-:S04]  /*4e680*/  IADD3 R214, P3, PT, R220, R134, RZ ;  /* 0x00000086dcd67210 */ /* 0x000fc80007f7e0ff */
[----:B------:R2:W-:Y:S01]  /*4e690*/  STL.64 [R1+0xc68], R216 ;  /* 0x000c68d801007387 */ /* 0x0005e20000100a00 */
[----:B------:R-:W-:-:S03]  /*4e6a0*/  IADD3.X R215, PT, PT, R221, R135, RZ, P3, !PT ;  /* 0x00000087ddd77210 */ /* 0x000fc60001ffe4ff */
[----:B------:R-:W-:Y:S04]  /*4e6b0*/  LDGSTS.E [R143+-0x18b80], desc[UR22][R216.64], P2 ;  /* 0xe7480000d88f7fae */ /* 0x000fe800091a1016 */
[----:B------:R-:W3:Y:S04]  /*4e6c0*/  LDL.LU.64 R220, [R1+0x598] ;  /* 0x0005980001dc7983 */ /* 0x000ee80000300a00 */
[----:B------:R4:W-:Y:S04]  /*4e6d0*/  STL.64 [R1+0xc78], R214 ;  /* 0x000c78d601007387 */ /* 0x0009e80000100a00 */
[----:B--2---:R-:W2:Y:S01]  /*4e6e0*/  LDL.LU.64 R216, [R1+0x588] ;  /* 0x0005880001d87983 */ /* 0x004ea20000300a00 */
[----:B-1----:R-:W-:-:S03]  /*4e6f0*/  IADD3 R120, P3, PT, R230, R134, RZ ;  /* 0x00000086e6787210 */ /* 0x002fc60007f7e0ff */
[----:B------:R4:W-:Y:S02]  /*4e700*/  LDGSTS.E [R143+-0x18780], desc[UR22][R214.64], P2 ;  /* 0xe7880000d68f7fae */ /* 0x0009e400091a1016 */
[----:B------:R-:W-:-:S05]  /*4e710*/  IMAD.X R121, R231, 0x1, R135, P3 ;  /* 0x00000001e7797824 */ /* 0x000fca00018e0687 */
[----:B------:R1:W-:Y:S04]  /*4e720*/  STL.64 [R1+0xc88], R120 ;  /* 0x000c887801007387 */ /* 0x0003e80000100a00 */
[----:B------:R1:W-:Y:S01]  /*4e730*/  LDGSTS.E [R143+-0x18380], desc[UR22][R120.64], P2 ;  /* 0xe7c80000788f7fae */ /* 0x0003e200091a1016 */
[----:B------:R-:W-:Y:S01]  /*4e740*/  VIADD R142, R142, 0x100000 ;  /* 0x001000008e8e7836 */ /* 0x000fe20000000000 */
[----:B----4-:R-:W-:-:S05]  /*4e750*/  IADD3 R214, P3, PT, R222, R134, RZ ;  /* 0x00000086ded67210 */ /* 0x010fca0007f7e0ff */
[----:B------:R-:W-:Y:S02]  /*4e760*/  IMAD.X R215, R223, 0x1, R135, P3 ;  /* 0x00000001dfd77824 */ /* 0x000fe400018e0687 */
[----:B------:R-:W4:Y:S01]  /*4e770*/  LDL.LU.64 R222, [R1+0x578] ;  /* 0x0005780001de7983 */ /* 0x000f220000300a00 */
[----:B-1----:R-:W-:-:S03]  /*4e780*/  IADD3 R120, P3, PT, R228, R134, RZ ;  /* 0x00000086e4787210 */ /* 0x002fc60007f7e0ff */
[----:B------:R1:W-:Y:S01]  /*4e790*/  STL.64 [R1+0x5d8], R214 ;  /* 0x0005d8d601007387 */ /* 0x0003e20000100a00 */
[----:B------:R-:W-:-:S03]  /*4e7a0*/  IADD3.X R121, PT, PT, R229, R135, RZ, P3, !PT ;  /* 0x00000087e5797210 */ /* 0x000fc60001ffe4ff */
        /* <DEDUP_REMOVED lines=16> */
[----:B------:R-:W-:Y:S01]  /*4e8b0*/  LDGSTS.E [R142+-0x1f300], desc[UR22][R212.64], P2 ;  /* 0xe0d00000d48e7fae */ /* 0x000fe200091a1016 */
[----:B---3--:R-:W-:-:S03]  /*4e8c0*/  IADD3 R230, P3, PT, R224, R134, RZ ;  /* 0x00000086e0e67210 */ /* 0x008fc60007f7e0ff */
[----:B------:R2:W-:Y:S02]  /*4e8d0*/  STL.64 [R1+0x5b0], R120 ;  /* 0x0005b07801007387 */ /* 0x0005e40000100a00 */
[----:B------:R-:W-:Y:S02]  /*4e8e0*/  IMAD.X R231, R225, 0x1, R135, P3 ;  /* 0x00000001e1e77824 */ /* 0x000fe400018e0687 */
[----:B------:R2:W-:Y:S04]  /*4e8f0*/  LDGSTS.E [R142+-0x1ef00], desc[UR22][R120.64], P2 ;  /* 0xe1100000788e7fae */ /* 0x0005e800091a1016 */
[----:B-1----:R-:W3:Y:S04]  /*4e900*/  LDL.LU.64 R212, [R1+0x548] ;  /* 0x0005480001d47983 */ /* 0x002ee80000300a00 */
[----:B------:R4:W-:Y:S01]  /*4e910*/  LDGSTS.E [R142+-0x1eb00], desc[UR22][R230.64], P2 ;  /* 0xe1500000e68e7fae */ /* 0x0009e200091a1016 */
[----:B------:R-:W-:-:S04]  /*4e920*/  IADD3 R224, P3, PT, R220, R134, RZ ;  /* 0x00000086dce07210 */ /* 0x000fc80007f7e0ff */
[----:B------:R-:W-:Y:S02]  /*4e930*/  IADD3.X R225, PT, PT, R221, R135, RZ, P3, !PT ;  /* 0x00000087dde17210 */ /* 0x000fe40001ffe4ff */
[----:B------:R-:W3:Y:S01]  /*4e940*/  LDL.LU.64 R220, [R1+0x538] ;  /* 0x0005380001dc7983 */ /* 0x000ee20000300a00 */
[----:B--2---:R-:W-:-:S03]  /*4e950*/  IADD3 R120, P3, PT, R216, R134, RZ ;  /* 0x00000086d8787210 */ /* 0x004fc60007f7e0ff */
[----:B------:R-:W-:Y:S02]  /*4e960*/  STL.64 [R1+0x5a8], R230 ;  /* 0x0005a8e601007387 */ /* 0x000fe40000100a00 */
[----:B------:R-:W-:Y:S02]  /*4e970*/  IMAD.X R121, R217, 0x1, R135, P3 ;  /* 0x00000001d9797824 */ /* 0x000fe400018e0687 */
[----:B------:R1:W-:Y:S04]  /*4e980*/  STL.64 [R1+0x598], R224 ;  /* 0x000598e001007387 */ /* 0x0003e80000100a00 */
[----:B------:R-:W2:Y:S04]  /*4e990*/  LDL.LU.64 R216, [R1+0x528] ;  /* 0x0005280001d87983 */ /* 0x000ea80000300a00 */
[----:B------:R-:W-:Y:S04]  /*4e9a0*/  LDGSTS.E [R142+-0x1e700], desc[UR22][R224.64], P2 ;  /* 0xe1900000e08e7fae */ /* 0x000fe800091a1016 */
[----:B------:R4:W-:Y:S04]  /*4e9b0*/  STL.64 [R1+0x5f0], R120 ;  /* 0x0005f07801007387 */ /* 0x0009e80000100a00 */
[----:B------:R4:W-:Y:S04]  /*4e9c0*/  LDGSTS.E [R142+-0x1e300], desc[UR22][R120.64], P2 ;  /* 0xe1d00000788e7fae */ /* 0x0009e800091a1016 */
[----:B-1----:R-:W2:Y:S01]  /*4e9d0*/  LDL.LU.64 R224, [R1+0x518] ;  /* 0x0005180001e07983 */ /* 0x002ea20000300a00 */
[----:B----4-:R-:W-:-:S05]  /*4e9e0*/  IADD3 R230, P3, PT, R222, R134, RZ ;  /* 0x00000086dee67210 */ /* 0x010fca0007f7e0ff */
[----:B------:R-:W-:-:S05]  /*4e9f0*/  IMAD.X R231, R223, 0x1, R135, P3 ;  /* 0x00000001dfe77824 */ /* 0x000fca00018e0687 */
[----:B------:R1:W-:Y:S01]  /*4ea00*/  LDGSTS.E [R142+-0x1df00], desc[UR22][R230.64], P2 ;  /* 0xe2100000e68e7fae */ /* 0x0003e200091a1016 */
[----:B------:R-:W-:-:S04]  /*4ea10*/  IADD3 R222, P3, PT, R228, R134, RZ ;  /* 0x00000086e4de7210 */ /* 0x000fc80007f7e0ff */
[----:B------:R-:W-:Y:S02]  /*4ea20*/  IADD3.X R223, PT, PT, R229, R135, RZ, P3, !PT ;  /* 0x00000087e5df7210 */ /* 0x000fe40001ffe4ff */
[----:B------:R-:W4:Y:S01]  /*4ea30*/  LDL.LU.64 R228, [R1+0x510] ;  /* 0x0005100001e47983 */ /* 0x000f220000300a00 */
[----:B------:R-:W-:-:S03]  /*4ea40*/  IADD3 R120, P3, PT, R214, R134, RZ ;  /* 0x00000086d6787210 */ /* 0x000fc60007f7e0ff */
        /* <DEDUP_REMOVED lines=8> */
[----:B------:R-:W-:-:S05]  /*4ead0*/  IADD3 R230, P3, PT, R218, R134, RZ ;  /* 0x00000086dae67210 */ /* 0x000fca0007f7e0ff */
[----:B------:R-:W-:-:S05]  /*4eae0*/  IMAD.X R231, R219, 0x1, R135, P3 ;  /* 0x00000001dbe77824 */ /* 0x000fca00018e0687 */
[----:B------:R1:W-:Y:S01]  /*4eaf0*/  LDGSTS.E [R142+-0x1d300], desc[UR22][R230.64], P2 ;  /* 0xe2d00000e68e7fae */ /* 0x0003e200091a1016 */
[----:B------:R-:W-:-:S04]  /*4eb00*/  IADD3 R218, P3, PT, R226, R134, RZ ;  /* 0x00000086e2da7210 */ /* 0x000fc80007f7e0ff */
[----:B------:R-:W-:Y:S02]  /*4eb10*/  IADD3.X R219, PT, PT, R227, R135, RZ, P3, !PT ;  /* 0x00000087e3db7210 */ /* 0x000fe40001ffe4ff */
[----:B------:R-:W4:Y:S04]  /*4eb20*/  LDL.LU.64 R226, [R1+0x4f0] ;  /* 0x0004f00001e27983 */ /* 0x000f280000300a00 */
[----:B------:R-:W-:Y:S01]  /*4eb30*/  STL.64 [R1+0x768], R230 ;  /* 0x000768e601007387 */ /* 0x000fe20000100a00 */
[----:B---3--:R-:W-:-:S03]  /*4eb40*/  IADD3 R120, P3, PT, R212, R134, RZ ;  /* 0x00000086d4787210 */ /* 0x008fc60007f7e0ff */
[----:B------:R3:W-:Y:S02]  /*4eb50*/  STL.64 [R1+0x7a0], R218 ;  /* 0x0007a0da01007387 */ /* 0x0007e40000100a00 */
[----:B------:R-:W-:Y:S02]  /*4eb60*/  IMAD.X R121, R213, 0x1, R135, P3 ;  /* 0x00000001d5797824 */ /* 0x000fe400018e0687 */
[----:B------:R-:W-:Y:S04]  /*4eb70*/  LDGSTS.E [R142+-0x1cf00], desc[UR22][R218.64], P2 ;  /* 0xe3100000da8e7fae */ /* 0x000fe800091a1016 */
[----:B------:R-:W4:Y:S04]  /*4eb80*/  LDL.LU.64 R212, [R1+0x4e0] ;  /* 0x0004e00001d47983 */ /* 0x000f280000300a00 */
[----:B------:R1:W-:Y:S04]  /*4eb90*/  STL.64 [R1+0x7d8], R120 ;  /* 0x0007d87801007387 */ /* 0x0003e80000100a00 */
[----:B---3--:R-:W3:Y:S04]  /*4eba0*/  LDL.LU.64 R218, [R1+0x4d0] ;  /* 0x0004d00001da7983 */ /* 0x008ee80000300a00 */
[----:B------:R2:W-:Y:S01]  /*4ebb0*/  LDGSTS.E [R142+-0x1cb00], desc[UR22][R120.64], P2 ;  /* 0xe3500000788e7fae */ /* 0x0005e200091a1016 */
[----:B-1----:R-:W-:-:S05]  /*4ebc0*/  IADD3 R230, P3, PT, R220, R134, RZ ;  /* 0x00000086dce67210 */ /* 0x002fca0007f7e0ff */
[----:B------:R-:W-:-:S05]  /*4ebd0*/  IMAD.X R231, R221, 0x1, R135, P3 ;  /* 0x00000001dde77824 */ /* 0x000fca00018e0687 */
[----:B------:R4:W-:Y:S01]  /*4ebe0*/  LDGSTS.E [R142+-0x1c700], desc[UR22][R230.64], P2 ;  /* 0xe3900000e68e7fae */ /* 0x0009e200091a1016 */
[----:B--2---:R-:W-:-:S04]  /*4ebf0*/  IADD3 R220, P3, PT, R216, R134, RZ ;  /* 0x00000086d8dc7210 */ /* 0x004fc80007f7e0ff */
[----:B------:R-:W-:Y:S02]  /*4ec00*/  IADD3.X R221, PT, PT, R217, R135, RZ, P3, !PT ;  /* 0x00000087d9dd7210 */ /* 0x000fe40001ffe4ff */
[----:B------:R-:W2:Y:S04]  /*4ec10*/  LDL.LU.64 R216, [R1+0x4c0] ;  /* 0x0004c00001d87983 */ /* 0x000ea80000300a00 */
[----:B------:R-:W-:Y:S01]  /*4ec20*/  STL.64 [R1+0x858], R230 ;  /* 0x000858e601007387 */ /* 0x000fe20000100a00 */
[----:B------:R-:W-:-:S03]  /*4ec30*/  IADD3 R120, P3, PT, R224, R134, RZ ;  /* 0x00000086e0787210 */ /* 0x000fc60007f7e0ff */
[----:B------:R1:W-:Y:S02]  /*4ec40*/  STL.64 [R1+0x898], R220 ;  /* 0x000898dc01007387 */ /* 0x0003e40000100a00 */
[----:B------:R-:W-:Y:S02]  /*4ec50*/  IMAD.X R121, R225, 0x1, R135, P3 ;  /* 0x00000001e1797824 */ /* 0x000fe400018e0687 */
[----:B------:R-:W-:Y:S04]  /*4ec60*/  LDGSTS.E [R142+-0x1c300], desc[UR22][R220.64], P2 ;  /* 0xe3d00000dc8e7fae */ /* 0x000fe800091a1016 */
[----:B------:R-:W2:Y:S04]  /*4ec70*/  LDL.LU.64 R224, [R1+0x4b8] ;  /* 0x0004b80001e07983 */ /* 0x000ea80000300a00 */
[----:B------:R4:W-:Y:S04]  /*4ec80*/  STL.64 [R1+0x8d8], R120 ;  /* 0x0008d87801007387 */ /* 0x0009e80000100a00 */
[----:B-1----:R-:W2:Y:S04]  /*4ec90*/  LDL.LU.64 R220, [R1+0x4a8] ;  /* 0x0004a80001dc7983 */ /* 0x002ea80000300a00 */
[----:B------:R1:W-:Y:S01]  /*4eca0*/  LDGSTS.E [R142+-0x1bf00], desc[UR22][R120.64], P2 ;  /* 0xe4100000788e7fae */ /* 0x0003e200091a1016 */
[----:B----4-:R-:W-:-:S05]  /*4ecb0*/  IADD3 R230, P3, PT, R228, R134, RZ ;  /* 0x00000086e4e67210 */ /* 0x010fca0007f7e0ff */
[----:B------:R-:W-:-:S05]  /*4ecc0*/  IMAD.X R231, R229, 0x1, R135, P3 ;  /* 0x00000001e5e77824 */ /* 0x000fca00018e0687 */
[----:B------:R-:W-:Y:S01]  /*4ecd0*/  LDGSTS.E [R142+-0x1bb00], desc[UR22][R230.64], P2 ;  /* 0xe4500000e68e7fae */ /* 0x000fe200091a1016 */
[----:B------:R-:W-:-:S04]  /*4ece0*/  IADD3 R228, P3, PT, R214, R134, RZ ;  /* 0x00000086d6e47210 */ /* 0x000fc80007f7e0ff */
[----:B------:R-:W-:Y:S02]  /*4ecf0*/  IADD3.X R229, PT, PT, R215, R135, RZ, P3, !PT ;  /* 0x00000087d7e57210 */ /* 0x000fe40001ffe4ff */
[----:B------:R-:W4:Y:S04]  /*4ed00*/  LDL.LU.64 R214, [R1+0x4a0] ;  /* 0x0004a00001d67983 */ /* 0x000f280000300a00 */
[----:B------:R1:W-:Y:S02]  /*4ed10*/  STL.64 [R1+0x918], R230 ;  /* 0x000918e601007387 */ /* 0x0003e40000100a00 */
[-C--:B-1----:R-:W-:Y:S02]  /*4ed20*/  IADD3 R120, P3, PT, R222, R134.reuse, RZ ;  /* 0x00000086de787210 */ /* 0x082fe40007f7e0ff */
[----:B------:R1:W-:Y:S03]  /*4ed30*/  STL.64 [R1+0x958], R228 ;  /* 0x000958e401007387 */ /* 0x0003e60000100a00 */
[----:B------:R-:W-:Y:S01]  /*4ed40*/  IMAD.X R121, R223, 0x1, R135, P3 ;  /* 0x00000001df797824 */ /* 0x000fe200018e0687 */
[----:B------:R1:W-:Y:S04]  /*4ed50*/  LDGSTS.E [R142+-0x1b700], desc[UR22][R228.64], P2 ;  /* 0xe4900000e48e7fae */ /* 0x0003e800091a1016 */
[----:B------:R-:W4:Y:S04]  /*4ed60*/  LDL.LU.64 R222, [R1+0x490] ;  /* 0x0004900001de7983 */ /* 0x000f280000300a00 */
[----:B------:R3:W-:Y:S04]  /*4ed70*/  STL.64 [R1+0xa50], R120 ;  /* 0x000a507801007387 */ /* 0x0007e80000100a00 */
[----:B------:R-:W4:Y:S04]  /*4ed80*/  LDL.LU.64 R230, [R1+0x480] ;  /* 0x0004800001e67983 */ /* 0x000f280000300a00 */
[----:B------:R3:W-:Y:S01]  /*4ed90*/  LDGSTS.E [R142+-0x1b300], desc[UR22][R120.64], P2 ;  /* 0xe4d00000788e7fae */ /* 0x0007e200091a1016 */
[----:B-1----:R-:W-:-:S05]  /*4eda0*/  IADD3 R228, P3, PT, R226, R134, RZ ;  /* 0x00000086e2e47210 */ /* 0x002fca0007f7e0ff */
[----:B------:R-:W-:-:S05]  /*4edb0*/  IMAD.X R229, R227, 0x1, R135, P3 ;  /* 0x00000001e3e57824 */ /* 0x000fca00018e0687 */
[----:B------:R-:W-:Y:S01]  /*4edc0*/  LDGSTS.E [R142+-0x1af00], desc[UR22][R228.64], P2 ;  /* 0xe5100000e48e7fae */ /* 0x000fe200091a1016 */
[----:B------:R-:W-:-:S04]  /*4edd0*/  IADD3 R226, P3, PT, R212, R134, RZ ;  /* 0x00000086d4e27210 */ /* 0x000fc80007f7e0ff */
[----:B------:R-:W-:Y:S02]  /*4ede0*/  IADD3.X R227, PT, PT, R213, R135, RZ, P3, !PT ;  /* 0x00000087d5e37210 */ /* 0x000fe40001ffe4ff */
[----:B------:R-:W4:Y:S01]  /*4edf0*/  LDL.LU.64 R212, [R1+0x478] ;  /* 0x0004780001d47983 */ /* 0x000f220000300a00 */
[----:B---3--:R-:W-:-:S03]  /*4ee00*/  IADD3 R120, P3, PT, R218, R134, RZ ;  /* 0x00000086da787210 */ /* 0x008fc60007f7e0ff */
[----:B------:R1:W-:Y:S02]  /*4ee10*/  STL.64 [R1+0xa90], R228 ;  /* 0x000a90e401007387 */ /* 0x0003e40000100a00 */
[----:B------:R-:W-:Y:S02]  /*4ee20*/  IMAD.X R121, R219, 0x1, R135, P3 ;  /* 0x00000001db797824 */ /* 0x000fe400018e0687 */
[----:B------:R2:W-:Y:S04]  /*4ee30*/  STL.64 [R1+0xad0], R226 ;  /* 0x000ad0e201007387 */ /* 0x0005e80000100a00 */
[----:B------:R-:W3:Y:S04]  /*4ee40*/  LDL.LU.64 R218, [R1+0x468] ;  /* 0x0004680001da7983 */ /* 0x000ee80000300a00 */
[----:B------:R2:W-:Y:S04]  /*4ee50*/  LDGSTS.E [R142+-0x1ab00], desc[UR22][R226.64], P2 ;  /* 0xe5500000e28e7fae */ /* 0x0005e800091a1016 */
[----:B------:R2:W-:Y:S04]  /*4ee60*/  STL.64 [R1+0xb08], R120 ;  /* 0x000b087801007387 */ /* 0x0005e80000100a00 */
[----:B-1----:R-:W3:Y:S01]  /*4ee70*/  LDL.LU.64 R228, [R1+0x450] ;  /* 0x0004500001e47983 */ /* 0x002ee20000300a00 */
[----:B--2---:R-:W-:-:S03]  /*4ee80*/  IADD3 R226, P3, PT, R216, R134, RZ ;  /* 0x00000086d8e27210 */ /* 0x004fc60007f7e0ff */
[----:B------:R1:W-:Y:S02]  /*4ee90*/  LDGSTS.E [R142+-0x1a700], desc[UR22][R120.64], P2 ;  /* 0xe5900000788e7fae */ /* 0x0003e400091a1016 */
[----:B------:R-:W-:-:S05]  /*4eea0*/  IMAD.X R227, R217, 0x1, R135, P3 ;  /* 0x00000001d9e37824 */ /* 0x000fca00018e0687 */
[----:B------:R-:W-:Y:S01]  /*4eeb0*/  LDGSTS.E [R142+-0x1a300], desc[UR22][R226.64], P2 ;  /* 0xe5d00000e28e7fae */ /* 0x000fe200091a1016 */
[----:B------:R-:W-:-:S04]  /*4eec0*/  IADD3 R216, P3, PT, R224, R134, RZ ;  /* 0x00000086e0d87210 */ /* 0x000fc80007f7e0ff */
[----:B------:R-:W-:Y:S02]  /*4eed0*/  IADD3.X R217, PT, PT, R225, R135, RZ, P3, !PT ;  /* 0x00000087e1d97210 */ /* 0x000fe40001ffe4ff */
[----:B------:R-:W2:Y:S01]  /*4eee0*/  LDL.LU.64 R224, [R1+0x458] ;  /* 0x0004580001e07983 */ /* 0x000ea20000300a00 */
[----:B-1----:R-:W-:-:S03]  /*4eef0*/  IADD3 R120, P3, PT, R220, R134, RZ ;  /* 0x00000086dc787210 */ /* 0x002fc60007f7e0ff */
[----:B------:R1:W-:Y:S02]  /*4ef00*/  STL.64 [R1+0xb40], R226 ;  /* 0x000b40e201007387 */ /* 0x0003e40000100a00 */
[----:B------:R-:W-:Y:S02]  /*4ef10*/  IMAD.X R121, R221, 0x1, R135, P3 ;  /* 0x00000001dd797824 */ /* 0x000fe400018e0687 */
[----:B------:R4:W-:Y:S04]  /*4ef20*/  STL.64 [R1+0xb70], R216 ;  /* 0x000b70d801007387 */ /* 0x0009e80000100a00 */
[----:B------:R-:W2:Y:S04]  /*4ef30*/  LDL.LU.64 R220, [R1+0x448] ;  /* 0x0004480001dc7983 */ /* 0x000ea80000300a00 */
[----:B------:R4:W-:Y:S04]  /*4ef40*/  LDGSTS.E [R142+-0x19f00], desc[UR22][R216.64], P2 ;  /* 0xe6100000d88e7fae */ /* 0x0009e800091a1016 */
[----:B------:R-:W-:Y:S04]  /*4ef50*/  STL.64 [R1+0xba0], R120 ;  /* 0x000ba07801007387 */ /* 0x000fe80000100a00 */
[----:B-1----:R-:W2:Y:S04]  /*4ef60*/  LDL.LU.64 R226, [R1+0x440] ;  /* 0x0004400001e27983 */ /* 0x002ea80000300a00 */
[----:B------:R1:W-:Y:S01]  /*4ef70*/  LDGSTS.E [R142+-0x19b00], desc[UR22][R120.64], P2 ;  /* 0xe6500000788e7fae */ /* 0x0003e200091a1016 */
[----:B----4-:R-:W-:-:S05]  /*4ef80*/  IADD3 R216, P3, PT, R214, R134, RZ ;  /* 0x00000086d6d87210 */ /* 0x010fca0007f7e0ff */
[----:B------:R-:W-:-:S05]  /*4ef90*/  IMAD.X R217, R215, 0x1, R135, P3 ;  /* 0x00000001d7d97824 */ /* 0x000fca00018e0687 */
[----:B------:R4:W-:Y:S04]  /*4efa0*/  STL.64 [R1+0xbc8], R216 ;  /* 0x000bc8d801007387 */ /* 0x0009e80000100a00 */
[----:B------:R-:W-:Y:S01]  /*4efb0*/  LDGSTS.E [R142+-0x19700], desc[UR22][R216.64], P2 ;  /* 0xe6900000d88e7fae */ /* 0x000fe200091a1016 */
[----:B------:R-:W-:-:S04]  /*4efc0*/  IADD3 R214, P3, PT, R222, R134, RZ ;  /* 0x00000086ded67210 */ /* 0x000fc80007f7e0ff */
[----:B------:R-:W-:Y:S02]  /*4efd0*/  IADD3.X R215, PT, PT, R223, R135, RZ, P3, !PT ;  /* 0x00000087dfd77210 */ /* 0x000fe40001ffe4ff */
[----:B------:R-:W2:Y:S04]  /*4efe0*/  LDL.LU.64 R222, [R1+0x430] ;  /* 0x0004300001de7983 */ /* 0x000ea80000300a00 */
[----:B------:R4:W-:Y:S04]  /*4eff0*/  STL.64 [R1+0xbf0], R214 ;  /* 0x000bf0d601007387 */ /* 0x0009e80000100a00 */
[----:B----4-:R-:W4:Y:S01]  /*4f000*/  LDL.LU.64 R216, [R1+0x420] ;  /* 0x0004200001d87983 */ /* 0x010f220000300a00 */
[----:B-1----:R-:W-:-:S03]  /*4f010*/  IADD3 R120, P3, PT, R230, R134, RZ ;  /* 0x00000086e6787210 */ /* 0x002fc60007f7e0ff */
[----:B------:R1:W-:Y:S02]  /*4f020*/  LDGSTS.E [R142+-0x19300], desc[UR22][R214.64], P2 ;  /* 0xe6d00000d68e7fae */ /* 0x0003e400091a1016 */
[----:B------:R-:W-:-:S05]  /*4f030*/  IMAD.X R121, R231, 0x1, R135, P3 ;  /* 0x00000001e7797824 */ /* 0x000fca00018e0687 */
[----:B------:R1:W-:Y:S04]  /*4f040*/  STL.64 [R1+0xc10], R120 ;  /* 0x000c107801007387 */ /* 0x0003e80000100a00 */
[----:B------:R-:W4:Y:S04]  /*4f050*/  LDL.LU.64 R230, [R1+0x410] ;  /* 0x0004100001e67983 */ /* 0x000f280000300a00 */
[----:B------:R1:W-:Y:S02]  /*4f060*/  LDGSTS.E [R142+-0x18f00], desc[UR22][R120.64], P2 ;  /* 0xe7100000788e7fae */ /* 0x0003e400091a1016 */
[----:B-1----:R-:W-:-:S05]  /*4f070*/  IADD3 R214, P3, PT, R212, R134, RZ ;  /* 0x00000086d4d67210 */ /* 0x002fca0007f7e0ff */
[----:B------:R-:W-:Y:S01]  /*4f080*/  IMAD.X R215, R213, 0x1, R135, P3 ;  /* 0x00000001d5d77824 */ /* 0x000fe200018e0687 */
[----:B---3--:R-:W-:-:S04]  /*4f090*/  IADD3 R212, P3, PT, R218, R134, RZ ;  /* 0x00000086dad47210 */ /* 0x008fc80007f7e0ff */
[----:B------:R1:W-:Y:S01]  /*4f0a0*/  STL.64 [R1+0xc30], R214 ;  /* 0x000c30d601007387 */ /* 0x0003e20000100a00 */
[----:B------:R-:W-:-:S03]  /*4f0b0*/  IADD3.X R213, PT, PT, R219, R135, RZ, P3, !PT ;  /* 0x00000087dbd57210 */ /* 0x000fc60001ffe4ff */
[----:B------:R-:W-:Y:S04]  /*4f0c0*/  LDGSTS.E [R142+-0x18b00], desc[UR22][R214.64], P2 ;  /* 0xe7500000d68e7fae */ /* 0x000fe800091a1016 */
[----:B------:R-:W3:Y:S04]  /*4f0d0*/  LDL.LU.64 R218, [R1+0x408] ;  /* 0x0004080001da7983 */ /* 0x000ee80000300a00 */
[----:B------:R2:W-:Y:S01]  /*4f0e0*/  STL.64 [R1+0xc48], R212 ;  /* 0x000c48d401007387 */ /* 0x0005e20000100a00 */
[----:B------:R-:W-:-:S03]  /*4f0f0*/  IADD3 R120, P3, PT, R228, R134, RZ ;  /* 0x00000086e4787210 */ /* 0x000fc60007f7e0ff */
[----:B-1----:R-:W3:Y:S02]  /*4f100*/  LDL.LU.64 R214, [R1+0x3f8] ;  /* 0x0003f80001d67983 */ /* 0x002ee40000300a00 */
[----:B------:R-:W-:Y:S02]  /*4f110*/  IMAD.X R121, R229, 0x1, R135, P3 ;  /* 0x00000001e5797824 */ /* 0x000fe400018e0687 */
[----:B------:R2:W-:Y:S04]  /*4f120*/  LDGSTS.E [R142+-0x18700], desc[UR22][R212.64], P2 ;  /* 0xe7900000d48e7fae */ /* 0x0005e800091a1016 */
[----:B------:R1:W-:Y:S04]  /*4f130*/  STL.64 [R1+0xc60], R120 ;  /* 0x000c607801007387 */ /* 0x0003e80000100a00 */
[----:B------:R-:W3:Y:S04]  /*4f140*/  LDL.LU.64 R228, [R1+0x3f0] ;  /* 0x0003f00001e47983 */ /* 0x000ee80000300a00 */
[----:B------:R1:W-:Y:S01]  /*4f150*/  LDGSTS.E [R142+-0x18300], desc[UR22][R120.64], P2 ;  /* 0xe7d00000788e7fae */ /* 0x0003e200091a1016 */
[----:B--2---:R-:W-:-:S05]  /*4f160*/  IADD3 R212, P3, PT, R224, R134, RZ ;  /* 0x00000086e0d47210 */ /* 0x004fca0007f7e0ff */
[----:B------:R-:W-:-:S05]  /*4f170*/  IMAD.X R213, R225, 0x1, R135, P3 ;  /* 0x00000001e1d57824 */ /* 0x000fca00018e0687 */
[----:B------:R2:W-:Y:S01]  /*4f180*/  STL.64 [R1+0x450], R212 ;  /* 0x000450d401007387 */ /* 0x0005e20000100a00 */
[----:B-1----:R-:W-:-:S03]  /*4f190*/  IADD3 R120, P3, PT, R220, R134, RZ ;  /* 0x00000086dc787210 */ /* 0x002fc60007f7e0ff */
[----:B------:R-:W3:Y:S01]  /*4f1a0*/  LDL.LU.64 R224, [R1+0x3e0] ;  /* 0x0003e00001e07983 */ /* 0x000ee20000300a00 */
[----:B------:R-:W-:Y:S01]  /*4f1b0*/  IADD3.X R121, PT, PT, R221, R135, RZ, P3, !PT ;  /* 0x00000087dd797210 */ /* 0x000fe20001ffe4ff */
[----:B------:R-:W-:-:S04]  /*4f1c0*/  VIADD R141, R141, 0x100000 ;  /* 0x001000008d8d7836 */ /* 0x000fc80000000000 */
[----:B------:R4:W-:Y:S04]  /*4f1d0*/  STL.64 [R1+0x448], R120 ;  /* 0x0004487801007387 */ /* 0x0009e80000100a00 */
[----:B------:R-:W3:Y:S04]  /*4f1e0*/  LDL.LU.64 R220, [R1+0x3d0] ;  /* 0x0003d00001dc7983 */ /* 0x000ee80000300a00 */
[----:B------:R2:W-:Y:S04]  /*4f1f0*/  LDGSTS.E [R141+-0x1fe80], desc[UR22][R212.64], P2 ;  /* 0xe0180000d48d7fae */ /* 0x0005e800091a1016 */
[----:B------:R4:W-:Y:S01]  /*4f200*/  LDGSTS.E [R141+-0x1fa80], desc[UR22][R120.64], P2 ;  /* 0xe0580000788d7fae */ /* 0x0009e200091a1016 */
[----:B--2---:R-:W-:-:S05]  /*4f210*/  IADD3 R212, P3, PT, R226, R134, RZ ;  /* 0x00000086e2d47210 */ /* 0x004fca0007f7e0ff */
[----:B------:R-:W-:Y:S02]  /*4f220*/  IMAD.X R213, R227, 0x1, R135, P3 ;  /* 0x00000001e3d57824 */ /* 0x000fe400018e0687 */
[----:B------:R-:W2:Y:S04]  /*4f230*/  LDL.64 R226, [R1+0x3c0] ;  /* 0x0003c00001e27983 */ /* 0x000ea80000100a00 */
[----:B------:R1:W-:Y:S04]  /*4f240*/  STL.64 [R1+0x458], R212 ;  /* 0x000458d401007387 */ /* 0x0003e80000100a00 */
[----:B------:R1:W-:Y:S01]  /*4f250*/  LDGSTS.E [R141+-0x1f680], desc[UR22][R212.64], P2 ;  /* 0xe0980000d48d7fae */ /* 0x0003e200091a1016 */
[----:B------:R-:W-:-:S04]  /*4f260*/  IADD3 R142, P3, PT, R222, R134, RZ ;  /* 0x00000086de8e7210 */ /* 0x000fc80007f7e0ff */
[----:B------:R-:W-:Y:S02]  /*4f270*/  IADD3.X R143, PT, PT, R223, R135, RZ, P3, !PT ;  /* 0x00000087df8f7210 */ /* 0x000fe40001ffe4ff */
[----:B----4-:R-:W-:-:S03]  /*4f280*/  IADD3 R120, P3, PT, R216, R134, RZ ;  /* 0x00000086d8787210 */ /* 0x010fc60007f7e0ff */
[----:B------:R3:W-:Y:S02]  /*4f290*/  STL.64 [R1+0x430], R142 ;  /* 0x0004308e01007387 */ /* 0x0007e40000100a00 */
[----:B------:R-:W-:Y:S02]  /*4f2a0*/  IMAD.X R121, R217, 0x1, R135, P3 ;  /* 0x00000001d9797824 */ /* 0x000fe400018e0687 */
[----:B------:R-:W4:Y:S04]  /*4f2b0*/  LDL.LU.64 R222, [R1+0x3b8] ;  /* 0x0003b80001de7983 */ /* 0x000f280000300a00 */
[----:B------:R3:W-:Y:S04]  /*4f2c0*/  STL.64 [R1+0x420], R120 ;  /* 0x0004207801007387 */ /* 0x0007e80000100a00 */
[----:B------:R-:W4:Y:S01]  /*4f2d0*/  LDL.LU.64 R216, [R1+0x3a8] ;  /* 0x0003a80001d87983 */ /* 0x000f220000300a00 */
[----:B-1----:R-:W-:-:S03]  /*4f2e0*/  IADD3 R212, P3, PT, R230, R134, RZ ;  /* 0x00000086e6d47210 */ /* 0x002fc60007f7e0ff */
[----:B------:R3:W-:Y:S02]  /*4f2f0*/  LDGSTS.E [R141+-0x1f280], desc[UR22][R142.64], P2 ;  /* 0xe0d800008e8d7fae */ /* 0x0007e400091a1016 */
[----:B------:R-:W-:Y:S02]  /*4f300*/  IMAD.X R213, R231, 0x1, R135, P3 ;  /* 0x00000001e7d57824 */ /* 0x000fe400018e0687 */
[----:B------:R1:W-:Y:S04]  /*4f310*/  LDGSTS.E [R141+-0x1ee80], desc[UR22][R120.64], P2 ;  /* 0xe1180000788d7fae */ /* 0x0003e800091a1016 */
[----:B------:R-:W4:Y:S04]  /*4f320*/  LDL.LU.64 R230, [R1+0x3a0] ;  /* 0x0003a00001e67983 */ /* 0x000f280000300a00 */
[----:B------:R1:W-:Y:S04]  /*4f330*/  STL.64 [R1+0x410], R212 ;  /* 0x000410d401007387 */ /* 0x0003e80000100a00 */
[----:B------:R1:W-:Y:S01]  /*4f340*/  LDGSTS.E [R141+-0x1ea80], desc[UR22][R212.64], P2 ;  /* 0xe1580000d48d7fae */ /* 0x0003e200091a1016 */
[----:B---3--:R-:W-:-:S04]  /*4f350*/  IADD3 R142, P3, PT, R218, R134, RZ ;  /* 0x00000086da8e7210 */ /* 0x008fc80007f7e0ff */
[----:B------:R-:W-:Y:S02]  /*4f360*/  IADD3.X R143, PT, PT, R219, R135, RZ, P3, !PT ;  /* 0x00000087db8f7210 */ /* 0x000fe40001ffe4ff */
[----:B-1----:R-:W-:-:S03]  /*4f370*/  IADD3 R120, P3, PT, R214, R134, RZ ;  /* 0x00000086d6787210 */ /* 0x002fc60007f7e0ff */
[----:B------:R1:W-:Y:S02]  /*4f380*/  STL.64 [R1+0x4a0], R142 ;  /* 0x0004a08e01007387 */ /* 0x0003e40000100a00 */
[----:B------:R-:W-:Y:S02]  /*4f390*/  IMAD.X R121, R215, 0x1, R135, P3 ;  /* 0x00000001d7797824 */ /* 0x000fe400018e0687 */
[----:B------:R-:W3:Y:S04]  /*4f3a0*/  LDL.LU.64 R218, [R1+0x390] ;  /* 0x0003900001da7983 */ /* 0x000ee80000300a00 */
[----:B------:R1:W-:Y:S01]  /*4f3b0*/  STL.64 [R1+0x4e0], R120 ;  /* 0x0004e07801007387 */ /* 0x0003e20000100a00 */
[----:B------:R-:W-:-:S03]  /*4f3c0*/  IADD3 R212, P3, PT, R228, R134, RZ ;  /* 0x00000086e4d47210 */ /* 0x000fc60007f7e0ff */
[----:B------:R-:W3:Y:S02]  /*4f3d0*/  LDL.64 R214, [R1+0x380] ;  /* 0x0003800001d67983 */ /* 0x000ee40000100a00 */
[----:B------:R-:W-:Y:S02]  /*4f3e0*/  IMAD.X R213, R229, 0x1, R135, P3 ;  /* 0x00000001e5d57824 */ /* 0x000fe400018e0687 */
[----:B------:R1:W-:Y:S04]  /*4f3f0*/  LDGSTS.E [R141+-0x1e680], desc[UR22][R142.64], P2 ;  /* 0xe19800008e8d7fae */ /* 0x0003e800091a1016 */
[----:B------:R-:W3:Y:S04]  /*4f400*/  LDL.LU.64 R228, [R1+0x370] ;  /* 0x0003700001e47983 */ /* 0x000ee80000300a00 */
[----:B------:R1:W-:Y:S02]  /*4f410*/  LDGSTS.E [R141+-0x1e280], desc[UR22][R120.64], P2 ;  /* 0xe1d80000788d7fae */ /* 0x0003e400091a1016 */
[----:B-1----:R-:W-:-:S02]  /*4f420*/  IADD3 R142, P3, PT, R224, R134, RZ ;  /* 0x00000086e08e7210 */ /* 0x002fc40007f7e0ff */
[----:B------:R2:W-:Y:S02]  /*4f430*/  STL.64 [R1+0x518], R212 ;  /* 0x000518d401007387 */ /* 0x0005e40000100a00 */
[----:B------:R-:W-:Y:S02]  /*4f440*/  IADD3.X R143, PT, PT, R225, R135, RZ, P3, !PT ;  /* 0x00000087e18f7210 */ /* 0x000fe40001ffe4ff */
[----:B------:R2:W-:Y:S04]  /*4f450*/  LDGSTS.E [R141+-0x1de80], desc[UR22][R212.64], P2 ;  /* 0xe2180000d48d7fae */ /* 0x0005e800091a1016 */
[----:B------:R4:W-:Y:S01]  /*4f460*/  STL.64 [R1+0x558], R142 ;  /* 0x0005588e01007387 */ /* 0x0009e20000100a00 */
[----:B------:R-:W-:-:S03]  /*4f470*/  IADD3 R120, P3, PT, R220, R134, RZ ;  /* 0x00000086dc787210 */ /* 0x000fc60007f7e0ff */
[----:B------:R-:W3:Y:S02]  /*4f480*/  LDL.LU.64 R224, [R1+0x368] ;  /* 0x0003680001e07983 */ /* 0x000ee40000300a00 */
[----:B------:R-:W-:Y:S02]  /*4f490*/  IMAD.X R121, R221, 0x1, R135, P3 ;  /* 0x00000001dd797824 */ /* 0x000fe400018e0687 */
[----:B------:R4:W-:Y:S04]  /*4f4a0*/  LDGSTS.E [R141+-0x1da80], desc[UR22][R142.64], P2 ;  /* 0xe25800008e8d7fae */ /* 0x0009e800091a1016 */
[----:B------:R1:W-:Y:S04]  /*4f4b0*/  STL.64 [R1+0x618], R120 ;  /* 0x0006187801007387 */ /* 0x0003e80000100a00 */
[----:B------:R-:W3:Y:S04]  /*4f4c0*/  LDL.LU.64 R220, [R1+0x358] ;  /* 0x0003580001dc7983 */ /* 0x000ee80000300a00 */
[----:B------:R1:W-:Y:S01]  /*4f4d0*/  LDGSTS.E [R141+-0x1d680], desc[UR22][R120.64], P2 ;  /* 0xe2980000788d7fae */ /* 0x0003e200091a1016 */
[----:B--2---:R-:W-:-:S05]  /*4f4e0*/  IADD3 R212, P3, PT, R226, R134, RZ ;  /* 0x00000086e2d47210 */ /* 0x004fca0007f7e0ff */
[----:B------:R-:W-:Y:S02]  /*4f4f0*/  IMAD.X R213, R227, 0x1, R135, P3 ;  /* 0x00000001e3d57824 */ /* 0x000fe400018e0687 */
[----:B------:R-:W2:Y:S04]  /*4f500*/  LDL.LU.64 R226, [R1+0x348] ;  /* 0x0003480001e27983 */ /* 0x000ea80000300a00 */
[----:B------:R1:W-:Y:S04]  /*4f510*/  STL.64 [R1+0x660], R212 ;  /* 0x000660d401007387 */ /* 0x0003e80000100a00 */
[----:B------:R1:W-:Y:S01]  /*4f520*/  LDGSTS.E [R141+-0x1d280], desc[UR22][R212.64], P2 ;  /* 0xe2d80000d48d7fae */ /* 0x0003e200091a1016 */
[----:B----4-:R-:W-:-:S04]  /*4f530*/  IADD3 R142, P3, PT, R222, R134, RZ ;  /* 0x00000086de8e7210 */ /* 0x010fc80007f7e0ff */
[----:B------:R-:W-:Y:S02]  /*4f540*/  IADD3.X R143, PT, PT, R223, R135, RZ, P3, !PT ;  /* 0x00000087df8f7210 */ /* 0x000fe40001ffe4ff */
[----:B-1----:R-:W-:-:S03]  /*4f550*/  IADD3 R120, P3, PT, R216, R134, RZ ;  /* 0x00000086d8787210 */ /* 0x002fc60007f7e0ff */
[----:B------:R3:W-:Y:S02]  /*4f560*/  STL.64 [R1+0x6a0], R142 ;  /* 0x0006a08e01007387 */ /* 0x0007e40000100a00 */
[----:B------:R-:W-:Y:S02]  /*4f570*/  IMAD.X R121, R217, 0x1, R135, P3 ;  /* 0x00000001d9797824 */ /* 0x000fe400018e0687 */
[----:B------:R-:W4:Y:S04]  /*4f580*/  LDL.64 R222, [R1+0x340] ;  /* 0x0003400001de7983 */ /* 0x000f280000100a00 */
[----:B------:R1:W-:Y:S04]  /*4f590*/  STL.64 [R1+0x6e0], R120 ;  /* 0x0006e07801007387 */ /* 0x0003e80000100a00 */
[----:B------:R-:W4:Y:S01]  /*4f5a0*/  LDL.LU.64 R216, [R1+0x330] ;  /* 0x0003300001d87983 */ /* 0x000f220000300a00 */
[----:B------:R-:W-:-:S03]  /*4f5b0*/  IADD3 R212, P3, PT, R230, R134, RZ ;  /* 0x00000086e6d47210 */ /* 0x000fc60007f7e0ff */
[----:B------:R3:W-:Y:S02]  /*4f5c0*/  LDGSTS.E [R141+-0x1ce80], desc[UR22][R142.64], P2 ;  /* 0xe31800008e8d7fae */ /* 0x0007e400091a1016 */
[----:B------:R-:W-:Y:S02]  /*4f5d0*/  IMAD.X R213, R231, 0x1, R135, P3 ;  /* 0x00000001e7d57824 */ /* 0x000fe400018e0687 */
[----:B------:R1:W-:Y:S04]  /*4f5e0*/  LDGSTS.E [R141+-0x1ca80], desc[UR22][R120.64], P2 ;  /* 0xe3580000788d7fae */ /* 0x0003e800091a1016 */
[----:B------:R1:W-:Y:S01]  /*4f5f0*/  LDGSTS.E [R141+-0x1c680], desc[UR22][R212.64], P2 ;  /* 0xe3980000d48d7fae */ /* 0x0003e200091a1016 */
[----:B---3--:R-:W-:-:S04]  /*4f600*/  IADD3 R142, P3, PT, R218, R134, RZ ;  /* 0x00000086da8e7210 */ /* 0x008fc80007f7e0ff */
[----:B------:R-:W-:Y:S02]  /*4f610*/  IADD3.X R143, PT, PT, R219, R135, RZ, P3, !PT ;  /* 0x00000087db8f7210 */ /* 0x000fe40001ffe4ff */
[----:B------:R-:W3:Y:S01]  /*4f620*/  LDL.LU.64 R218, [R1+0x320] ;  /* 0x0003200001da7983 */ /* 0x000ee20000300a00 */
[----:B-1----:R-:W-:-:S03]  /*4f630*/  IADD3 R120, P3, PT, R214, R134, RZ ;  /* 0x00000086d6787210 */ /* 0x002fc60007f7e0ff */
[----:B------:R1:W-:Y:S02]  /*4f640*/  STL.64 [R1+0x798], R212 ;  /* 0x000798d401007387 */ /* 0x0003e40000100a00 */
[----:B------:R-:W-:Y:S02]  /*4f650*/  IMAD.X R121, R215, 0x1, R135, P3 ;  /* 0x00000001d7797824 */ /* 0x000fe400018e0687 */
[----:B------:R1:W-:Y:S04]  /*4f660*/  STL.64 [R1+0x7d0], R142 ;  /* 0x0007d08e01007387 */ /* 0x0003e80000100a00 */
[----:B------:R-:W3:Y:S01]  /*4f670*/  LDL.LU.64 R214, [R1+0x310] ;  /* 0x0003100001d67983 */ /* 0x000ee20000300a00 */
[----:B-1----:R-:W-:-:S03]  /*4f680*/  IADD3 R212, P3, PT, R228, R134, RZ ;  /* 0x00000086e4d47210 */ /* 0x002fc60007f7e0ff */
[----:B------:R1:W-:Y:S04]  /*4f690*/  STL.64 [R1+0x810], R120 ;  /* 0x0008107801007387 */ /* 0x0003e80000100a00 */
[----:B------:R-:W3:Y:S01]  /*4f6a0*/  LDL.64 R230, [R1+0x300] ;  /* 0x0003000001e67983 */ /* 0x000ee20000100a00 */
[----:B------:R-:W-:-:S03]  /*4f6b0*/  IMAD.X R213, R229, 0x1, R135, P3 ;  /* 0x00000001e5d57824 */ /* 0x000fc600018e0687 */
[----:B------:R1:W-:Y:S04]  /*4f6c0*/  LDGSTS.E [R141+-0x1c280], desc[UR22][R142.64], P2 ;  /* 0xe3d800008e8d7fae */ /* 0x0003e800091a1016 */
[----:B------:R-:W3:Y:S04]  /*4f6d0*/  LDL.64 R228, [R1+0x2f8] ;  /* 0x0002f80001e47983 */ /* 0x000ee80000100a00 */
        /* <DEDUP_REMOVED lines=11> */
[----:B------:R-:W3:Y:S01]  /*4f790*/  LDL.LU.64 R220, [R1+0x2d8] ;  /* 0x0002d80001dc7983 */ /* 0x000ee20000300a00 */
[----:B--2---:R-:W-:-:S03]  /*4f7a0*/  IADD3 R212, P3, PT, R226, R134, RZ ;  /* 0x00000086e2d47210 */ /* 0x004fc60007f7e0ff */
[----:B------:R1:W-:Y:S02]  /*4f7b0*/  LDGSTS.E [R141+-0x1b280], desc[UR22][R120.64], P2 ;  /* 0xe4d80000788d7fae */ /* 0x0003e400091a1016 */
[----:B------:R-:W-:Y:S02]  /*4f7c0*/  IMAD.X R213, R227, 0x1, R135, P3 ;  /* 0x00000001e3d57824 */ /* 0x000fe400018e0687 */
[----:B------:R-:W2:Y:S04]  /*4f7d0*/  LDL.LU.64 R226, [R1+0x2c8] ;  /* 0x0002c80001e27983 */ /* 0x000ea80000300a00 */
[----:B------:R3:W-:Y:S04]  /*4f7e0*/  STL.64 [R1+0x950], R212 ;  /* 0x000950d401007387 */ /* 0x0007e80000100a00 */
[----:B------:R3:W-:Y:S01]  /*4f7f0*/  LDGSTS.E [R141+-0x1ae80], desc[UR22][R212.64], P2 ;  /* 0xe5180000d48d7fae */ /* 0x0007e200091a1016 */
[----:B----4-:R-:W-:-:S04]  /*4f800*/  IADD3 R142, P3, PT, R222, R134, RZ ;  /* 0x00000086de8e7210 */ /* 0x010fc80007f7e0ff */
[----:B------:R-:W-:Y:S02]  /*4f810*/  IADD3.X R143, PT, PT, R223, R135, RZ, P3, !PT ;  /* 0x00000087df8f7210 */ /* 0x000fe40001ffe4ff */
[----:B------:R-:W4:Y:S01]  /*4f820*/  LDL.LU.64 R222, [R1+0x2b8] ;  /* 0x0002b80001de7983 */ /* 0x000f220000300a00 */
[----:B-1----:R-:W-:-:S03]  /*4f830*/  IADD3 R120, P3, PT, R216, R134, RZ ;  /* 0x00000086d8787210 */ /* 0x002fc60007f7e0ff */
[----:B------:R1:W-:Y:S02]  /*4f840*/  STL.64 [R1+0xa48], R142 ;  /* 0x000a488e01007387 */ /* 0x0003e40000100a00 */
[----:B------:R-:W-:Y:S02]  /*4f850*/  IMAD.X R121, R217, 0x1, R135, P3 ;  /* 0x00000001d9797824 */ /* 0x000fe400018e0687 */
[----:B------:R1:W-:Y:S04]  /*4f860*/  LDGSTS.E [R141+-0x1aa80], desc[UR22][R142.64], P2 ;  /* 0xe55800008e8d7fae */ /* 0x0003e800091a1016 */
[----:B------:R-:W4:Y:S04]  /*4f870*/  LDL.LU.64 R216, [R1+0x2a0] ;  /* 0x0002a00001d87983 */ /* 0x000f280000300a00 */
[----:B------:R1:W-:Y:S04]  /*4f880*/  STL.64 [R1+0xa88], R120 ;  /* 0x000a887801007387 */ /* 0x0003e80000100a00 */
[----:B------:R1:W-:Y:S01]  /*4f890*/  LDGSTS.E [R141+-0x1a680], desc[UR22][R120.64], P2 ;  /* 0xe5980000788d7fae */ /* 0x0003e200091a1016 */
[----:B---3--:R-:W-:-:S05]  /*4f8a0*/  IADD3 R212, P3, PT, R218, R134, RZ ;  /* 0x00000086dad47210 */ /* 0x008fca0007f7e0ff */
[----:B------:R-:W-:Y:S02]  /*4f8b0*/  IMAD.X R213, R219, 0x1, R135, P3 ;  /* 0x00000001dbd57824 */ /* 0x000fe400018e0687 */
[----:B------:R-:W3:Y:S01]  /*4f8c0*/  LDL.LU.64 R218, [R1+0x2a8] ;  /* 0x0002a80001da7983 */ /* 0x000ee20000300a00 */
[----:B-1----:R-:W-:-:S03]  /*4f8d0*/  IADD3 R142, P3, PT, R214, R134, RZ ;  /* 0x00000086d68e7210 */ /* 0x002fc60007f7e0ff */
[----:B------:R1:W-:Y:S01]  /*4f8e0*/  STL.64 [R1+0xac8], R212 ;  /* 0x000ac8d401007387 */ /* 0x0003e20000100a00 */
[----:B------:R-:W-:-:S03]  /*4f8f0*/  IADD3.X R143, PT, PT, R215, R135, RZ, P3, !PT ;  /* 0x00000087d78f7210 */ /* 0x000fc60001ffe4ff */
[----:B------:R1:W-:Y:S04]  /*4f900*/  LDGSTS.E [R141+-0x1a280], desc[UR22][R212.64], P2 ;  /* 0xe5d80000d48d7fae */ /* 0x0003e800091a1016 */
[----:B------:R-:W3:Y:S01]  /*4f910*/  LDL.LU.64 R214, [R1+0x298] ;  /* 0x0002980001d67983 */ /* 0x000ee20000300a00 */
[----:B------:R-:W-:-:S03]  /*4f920*/  IADD3 R120, P3, PT, R230, R134, RZ ;  /* 0x00000086e6787210 */ /* 0x000fc60007f7e0ff */
[----:B------:R1:W-:Y:S02]  /*4f930*/  LDGSTS.E [R141+-0x19e80], desc[UR22][R142.64], P2 ;  /* 0xe61800008e8d7fae */ /* 0x0003e400091a1016 */
[--C-:B------:R-:W-:Y:S01]  /*4f940*/  IMAD.X R121, R231, 0x1, R135.reuse, P3 ;  /* 0x00000001e7797824 */ /* 0x100fe200018e0687 */
[----:B-1----:R-:W-:Y:S01]  /*4f950*/  IADD3 R212, P3, PT, R228, R134, RZ ;  /* 0x00000086e4d47210 */ /* 0x002fe20007f7e0ff */
[----:B------:R1:W-:Y:S04]  /*4f960*/  STL.64 [R1+0xb00], R142 ;  /* 0x000b008e01007387 */ /* 0x0003e80000100a00 */
[----:B------:R1:W-:Y:S01]  /*4f970*/  STL.64 [R1+0xb38], R120 ;  /* 0x000b387801007387 */ /* 0x0003e20000100a00 */
[----:B------:R-:W-:-:S03]  /*4f980*/  IMAD.X R213, R229, 0x1, R135, P3 ;  /* 0x00000001e5d57824 */ /* 0x000fc600018e0687 */
[----:B------:R-:W3:Y:S04]  /*4f990*/  LDL.LU.64 R228, [R1+0x288] ;  /* 0x0002880001e47983 */ /* 0x000ee80000300a00 */
[----:B------:R2:W-:Y:S04]  /*4f9a0*/  STL.64 [R1+0xb68], R212 ;  /* 0x000b68d401007387 */ /* 0x0005e80000100a00 */
[----:B------:R1:W-:Y:S02]  /*4f9b0*/  LDGSTS.E [R141+-0x19a80], desc[UR22][R120.64], P2 ;  /* 0xe6580000788d7fae */ /* 0x0003e400091a1016 */
[----:B-1----:R-:W-:-:S02]  /*4f9c0*/  IADD3 R142, P3, PT, R224, R134, RZ ;  /* 0x00000086e08e7210 */ /* 0x002fc40007f7e0ff */
[----:B------:R2:W-:Y:S02]  /*4f9d0*/  LDGSTS.E [R141+-0x19680], desc[UR22][R212.64], P2 ;  /* 0xe6980000d48d7fae */ /* 0x0005e400091a1016 */
[----:B------:R-:W-:Y:S02]  /*4f9e0*/  IADD3.X R143, PT, PT, R225, R135, RZ, P3, !PT ;  /* 0x00000087e18f7210 */ /* 0x000fe40001ffe4ff */
[----:B------:R-:W3:Y:S01]  /*4f9f0*/  LDL.LU.64 R224, [R1+0x278] ;  /* 0x0002780001e07983 */ /* 0x000ee20000300a00 */
[----:B------:R-:W-:-:S03]  /*4fa00*/  IADD3 R120, P3, PT, R220, R134, RZ ;  /* 0x00000086dc787210 */ /* 0x000fc60007f7e0ff */
[----:B------:R4:W-:Y:S02]  /*4fa10*/  STL.64 [R1+0xb98], R142 ;  /* 0x000b988e01007387 */ /* 0x0009e40000100a00 */
[----:B------:R-:W-:Y:S02]  /*4fa20*/  IMAD.X R121, R221, 0x1, R135, P3 ;  /* 0x00000001dd797824 */ /* 0x000fe400018e0687 */
[----:B------:R4:W-:Y:S04]  /*4fa30*/  LDGSTS.E [R141+-0x19280], desc[UR22][R142.64], P2 ;  /* 0xe6d800008e8d7fae */ /* 0x0009e800091a1016 */
[----:B------:R-:W3:Y:S01]  /*4fa40*/  LDL.LU.64 R220, [R1+0x268] ;  /* 0x0002680001dc7983 */ /* 0x000ee20000300a00 */
[----:B--2---:R-:W-:-:S03]  /*4fa50*/  IADD3 R212, P3, PT, R226, R134, RZ ;  /* 0x00000086e2d47210 */ /* 0x004fc60007f7e0ff */
[----:B------:R1:W-:Y:S02]  /*4fa60*/  LDGSTS.E [R141+-0x18e80], desc[UR22][R120.64], P2 ;  /* 0xe7180000788d7fae */ /* 0x0003e400091a1016 */
[----:B------:R-:W-:Y:S02]  /*4fa70*/  IMAD.X R213, R227, 0x1, R135, P3 ;  /* 0x00000001e3d57824 */ /* 0x000fe400018e0687 */
[----:B------:R1:W-:Y:S04]  /*4fa80*/  STL.64 [R1+0xbc0], R120 ;  /* 0x000bc07801007387 */ /* 0x0003e80000100a00 */
[----:B------:R-:W2:Y:S04]  /*4fa90*/  LDL.LU.64 R226, [R1+0x258] ;  /* 0x0002580001e27983 */ /* 0x000ea80000300a00 */
[----:B------:R1:W-:Y:S04]  /*4faa0*/  STL.64 [R1+0xbe8], R212 ;  /* 0x000be8d401007387 */ /* 0x0003e80000100a00 */
[----:B------:R-:W-:Y:S01]  /*4fab0*/  LDGSTS.E [R141+-0x18a80], desc[UR22][R212.64], P2 ;  /* 0xe7580000d48d7fae */ /* 0x000fe200091a1016 */
[----:B----4-:R-:W-:-:S04]  /*4fac0*/  IADD3 R142, P3, PT, R222, R134, RZ ;  /* 0x00000086de8e7210 */ /* 0x010fc80007f7e0ff */
[----:B------:R-:W-:Y:S02]  /*4fad0*/  IADD3.X R143, PT, PT, R223, R135, RZ, P3, !PT ;  /* 0x00000087df8f7210 */ /* 0x000fe40001ffe4ff */
[----:B-1----:R-:W-:-:S03]  /*4fae0*/  IADD3 R120, P3, PT, R216, R134, RZ ;  /* 0x00000086d8787210 */ /* 0x002fc60007f7e0ff */
[----:B------:R3:W-:Y:S02]  /*4faf0*/  STL.64 [R1+0xc08], R142 ;  /* 0x000c088e01007387 */ /* 0x0007e40000100a00 */
[----:B------:R-:W-:Y:S02]  /*4fb00*/  IMAD.X R121, R217, 0x1, R135, P3 ;  /* 0x00000001d9797824 */ /* 0x000fe400018e0687 */
[----:B------:R3:W-:Y:S04]  /*4fb10*/  LDGSTS.E [R141+-0x18680], desc[UR22][R142.64], P2 ;  /* 0xe79800008e8d7fae */ /* 0x0007e800091a1016 */
[----:B------:R-:W4:Y:S04]  /*4fb20*/  LDL.64 R216, [R1+0x248] ;  /* 0x0002480001d87983 */ /* 0x000f280000100a00 */
[----:B------:R1:W-:Y:S04]  /*4fb30*/  STL.64 [R1+0xc28], R120 ;  /* 0x000c287801007387 */ /* 0x0003e80000100a00 */
[----:B------:R-:W4:Y:S04]  /*4fb40*/  LDL.LU.64 R212, [R1+0x238] ;  /* 0x0002380001d47983 */ /* 0x000f280000300a00 */
[----:B------:R1:W-:Y:S01]  /*4fb50*/  LDGSTS.E [R141+-0x18280], desc[UR22][R120.64], P2 ;  /* 0xe7d80000788d7fae */ /* 0x0003e200091a1016 */
[----:B---3--:R-:W-:-:S05]  /*4fb60*/  IADD3 R142, P3, PT, R218, R134, RZ ;  /* 0x00000086da8e7210 */ /* 0x008fca0007f7e0ff */
[----:B------:R-:W-:Y:S02]  /*4fb70*/  IMAD.X R143, R219, 0x1, R135, P3 ;  /* 0x00000001db8f7824 */ /* 0x000fe400018e0687 */
[----:B------:R-:W3:Y:S01]  /*4fb80*/  LDL.LU.64 R218, [R1+0x228] ;  /* 0x0002280001da7983 */ /* 0x000ee20000300a00 */
[----:B-1----:R-:W-:-:S04]  /*4fb90*/  IADD3 R120, P3, PT, R214, R134, RZ ;  /* 0x00000086d6787210 */ /* 0x002fc80007f7e0ff */
[----:B------:R-:W-:Y:S01]  /*4fba0*/  IADD3.X R121, PT, PT, R215, R135, RZ, P3, !PT ;  /* 0x00000087d7797210 */ /* 0x000fe20001ffe4ff */
[----:B------:R1:W-:Y:S04]  /*4fbb0*/  STL.64 [R1+0x2a0], R142 ;  /* 0x0002a08e01007387 */ /* 0x0003e80000100a00 */
[----:B------:R1:W-:Y:S04]  /*4fbc0*/  STL.64 [R1+0x2a8], R120 ;  /* 0x0002a87801007387 */ /* 0x0003e80000100a00 */
[----:B------:R-:W3:Y:S01]  /*4fbd0*/  LDL.LU.64 R222, [R1+0x128] ;  /* 0x0001280001de7983 */ /* 0x000ee20000300a00 */
[----:B------:R-:W-:-:S03]  /*4fbe0*/  VIADD R140, R140, 0x100000 ;  /* 0x001000008c8c7836 */ /* 0x000fc60000000000 */
[----:B------:R-:W3:Y:S01]  /*4fbf0*/  LDL.LU.64 R214, [R1+0x108] ;  /* 0x0001080001d67983 */ /* 0x000ee20000300a00 */
[----:B------:R-:W-:-:S03]  /*4fc00*/  IADD3 R230, P3, PT, R228, R134, RZ ;  /* 0x00000086e4e67210 */ /* 0x000fc60007f7e0ff */
[----:B------:R1:W-:Y:S02]  /*4fc10*/  LDGSTS.E [R140+-0x1fe00], desc[UR22][R142.64], P2 ;  /* 0xe02000008e8c7fae */ /* 0x0003e400091a1016 */
[----:B------:R-:W-:Y:S02]  /*4fc20*/  IMAD.X R231, R229, 0x1, R135, P3 ;  /* 0x00000001e5e77824 */ /* 0x000fe400018e0687 */
[----:B------:R1:W-:Y:S04]  /*4fc30*/  LDGSTS.E [R140+-0x1fa00], desc[UR22][R120.64], P2 ;  /* 0xe0600000788c7fae */ /* 0x0003e800091a1016 */
[----:B------:R-:W-:Y:S01]  /*4fc40*/  LDGSTS.E [R140+-0x1f600], desc[UR22][R230.64], P2 ;  /* 0xe0a00000e68c7fae */ /* 0x000fe200091a1016 */
[----:B-1----:R-:W-:-:S04]  /*4fc50*/  IADD3 R142, P3, PT, R224, R134, RZ ;  /* 0x00000086e08e7210 */ /* 0x002fc80007f7e0ff */
[----:B------:R-:W-:Y:S02]  /*4fc60*/  IADD3.X R143, PT, PT, R225, R135, RZ, P3, !PT ;  /* 0x00000087e18f7210 */ /* 0x000fe40001ffe4ff */
[----:B------:R-:W3:Y:S04]  /*4fc70*/  LDL.LU.64 R224, [R1+0xe8] ;  /* 0x0000e80001e07983 */ /* 0x000ee80000300a00 */
[----:B------:R1:W-:Y:S04]  /*4fc80*/  STL.64 [R1+0x2e8], R230 ;  /* 0x0002e8e601007387 */ /* 0x0003e80000100a00 */
[----:B------:R-:W3:Y:S01]  /*4fc90*/  LDL.LU.64 R228, [R1+0xc8] ;  /* 0x0000c80001e47983 */ /* 0x000ee20000300a00 */
[----:B------:R-:W-:-:S03]  /*4fca0*/  IADD3 R120, P3, PT, R220, R134, RZ ;  /* 0x00000086dc787210 */ /* 0x000fc60007f7e0ff */
[----:B------:R2:W-:Y:S02]  /*4fcb0*/  STL.64 [R1+0x320], R142 ;  /* 0x0003208e01007387 */ /* 0x0005e40000100a00 */
[----:B------:R-:W-:Y:S02]  /*4fcc0*/  IMAD.X R121, R221, 0x1, R135, P3 ;  /* 0x00000001dd797824 */ /* 0x000fe400018e0687 */
[----:B------:R2:W-:Y:S04]  /*4fcd0*/  LDGSTS.E [R140+-0x1f200], desc[UR22][R142.64], P2 ;  /* 0xe0e000008e8c7fae */ /* 0x0005e800091a1016 */
[----:B------:R-:W3:Y:S04]  /*4fce0*/  LDL.LU.64 R220, [R1+0xa8] ;  /* 0x0000a80001dc7983 */ /* 0x000ee80000300a00 */
[----:B------:R4:W-:Y:S04]  /*4fcf0*/  STL.64 [R1+0x358], R120 ;  /* 0x0003587801007387 */ /* 0x0009e80000100a00 */
[----:B-1----:R-:W3:Y:S01]  /*4fd00*/  LDL.LU.64 R230, [R1+0x88] ;  /* 0x0000880001e67983 */ /* 0x002ee20000300a00 */
[----:B--2---:R-:W-:-:S03]  /*4fd10*/  IADD3 R142, P3, PT, R226, R134, RZ ;  /* 0x00000086e28e7210 */ /* 0x004fc60007f7e0ff */
[----:B------:R-:W2:Y:S02]  /*4fd20*/  LDL.LU.64 R232, [R1+0x68] ;  /* 0x0000680001e87983 */ /* 0x000ea40000300a00 */
[----:B------:R-:W-:Y:S02]  /*4fd30*/  IMAD.X R143, R227, 0x1, R135, P3 ;  /* 0x00000001e38f7824 */ /* 0x000fe400018e0687 */
[----:B------:R4:W-:Y:S04]  /*4fd40*/  LDGSTS.E [R140+-0x1ee00], desc[UR22][R120.64], P2 ;  /* 0xe1200000788c7fae */ /* 0x0009e800091a1016 */
[----:B------:R-:W2:Y:S04]  /*4fd50*/  LDL.LU.64 R226, [R1+0x48] ;  /* 0x0000480001e27983 */ /* 0x000ea80000300a00 */
[----:B------:R1:W-:Y:S04]  /*4fd60*/  STL.64 [R1+0x368], R142 ;  /* 0x0003688e01007387 */ /* 0x0003e80000100a00 */
[----:B------:R-:W-:Y:S01]  /*4fd70*/  LDGSTS.E [R140+-0x1ea00], desc[UR22][R142.64], P2 ;  /* 0xe16000008e8c7fae */ /* 0x000fe200091a1016 */
[----:B----4-:R-:W-:-:S04]  /*4fd80*/  IADD3 R120, P3, PT, R216, R134, RZ ;  /* 0x00000086d8787210 */ /* 0x010fc80007f7e0ff */
[----:B------:R-:W-:Y:S02]  /*4fd90*/  IADD3.X R121, PT, PT, R217, R135, RZ, P3, !PT ;  /* 0x00000087d9797210 */ /* 0x000fe40001ffe4ff */
[----:B------:R-:W-:-:S03]  /*4fda0*/  IADD3 R216, P3, PT, R212, R134, RZ ;  /* 0x00000086d4d87210 */ /* 0x000fc60007f7e0ff */
[----:B------:R-:W-:Y:S02]  /*4fdb0*/  LDGSTS.E [R140+-0x1e600], desc[UR22][R120.64], P2 ;  /* 0xe1a00000788c7fae */ /* 0x000fe400091a1016 */
[----:B------:R-:W-:Y:S02]  /*4fdc0*/  IMAD.X R217, R213, 0x1, R135, P3 ;  /* 0x00000001d5d97824 */ /* 0x000fe400018e0687 */
[----:B------:R-:W4:Y:S04]  /*4fdd0*/  LDL.LU.64 R212, [R1+0x1228] ;  /* 0x0012280001d47983 */ /* 0x000f280000300a00 */
[----:B------:R1:W-:Y:S04]  /*4fde0*/  STL.64 [R1+0x3a0], R120 ;  /* 0x0003a07801007387 */ /* 0x0003e80000100a00 */
[----:B-1----:R-:W4:Y:S04]  /*4fdf0*/  LDL.LU.64 R142, [R1+0x28] ;  /* 0x00002800018e7983 */ /* 0x002f280000300a00 */
[----:B------:R3:W-:Y:S04]  /*4fe00*/  STL.64 [R1+0x3a8], R216 ;  /* 0x0003a8d801007387 */ /* 0x0007e80000100a00 */
[----:B------:R-:W4:Y:S04]  /*4fe10*/  LDL.LU.64 R120, [R1+0x8] ;  /* 0x0000080001787983 */ /* 0x000f280000300a00 */
[----:B------:R3:W-:Y:S02]  /*4fe20*/  LDGSTS.E [R140+-0x1e200], desc[UR22][R216.64], P2 ;  /* 0xe1e00000d88c7fae */ /* 0x0007e400091a1016 */
[----:B---3--:R-:W-:-:S05]  /*4fe30*/  IADD3 R216, P3, PT, R218, R134, RZ ;  /* 0x00000086dad87210 */ /* 0x008fca0007f7e0ff */
[----:B------:R-:W-:Y:S01]  /*4fe40*/  IMAD.X R217, R219, 0x1, R135, P3 ;  /* 0x00000001dbd97824 */ /* 0x000fe200018e0687 */
[----:B------:R-:W-:-:S04]  /*4fe50*/  IADD3 R218, P3, PT, R222, R134, RZ ;  /* 0x00000086deda7210 */ /* 0x000fc80007f7e0ff */
[----:B------:R-:W-:Y:S01]  /*4fe60*/  LDGSTS.E [R140+-0x1de00], desc[UR22][R216.64], P2 ;  /* 0xe2200000d88c7fae */ /* 0x000fe200091a1016 */
[----:B------:R-:W-:Y:S02]  /*4fe70*/  IADD3.X R219, PT, PT, R223, R135, RZ, P3, !PT ;  /* 0x00000087dfdb7210 */ /* 0x000fe40001ffe4ff */
[-C--:B------:R-:W-:Y:S01]  /*4fe80*/  IADD3 R222, P3, PT, R214, R134.reuse, RZ ;  /* 0x00000086d6de7210 */ /* 0x080fe20007f7e0ff */
[----:B------:R1:W-:Y:S04]  /*4fe90*/  STL.64 [R1+0x3e0], R216 ;  /* 0x0003e0d801007387 */ /* 0x0003e80000100a00 */
[----:B------:R-:W-:Y:S01]  /*4fea0*/  IMAD.X R223, R215, 0x1, R135, P3 ;  /* 0x00000001d7df7824 */ /* 0x000fe200018e0687 */
[----:B------:R-:W-:Y:S04]  /*4feb0*/  LDGSTS.E [R140+-0x1da00], desc[UR22][R218.64], P2 ;  /* 0xe2600000da8c7fae */ /* 0x000fe800091a1016 */
[----:B------:R-:W3:Y:S04]  /*4fec0*/  LDL.LU.64 R214, [R1+0x1220] ;  /* 0x0012200001d67983 */ /* 0x000ee80000300a00 */
[----:B-1----:R-:W3:Y:S04]  /*4fed0*/  LDL.LU.64 R216, [R1+0x1218] ;  /* 0x0012180001d87983 */ /* 0x002ee80000300a00 */
[----:B------:R1:W-:Y:S04]  /*4fee0*/  STL.64 [R1+0x4d0], R218 ;  /* 0x0004d0da01007387 */ /* 0x0003e80000100a00 */
[----:B------:R1:W-:Y:S04]  /*4fef0*/  LDGSTS.E [R140+-0x1d600], desc[UR22][R222.64], P2 ;  /* 0xe2a00000de8c7fae */ /* 0x0003e800091a1016 */
[----:B-1----:R-:W3:Y:S04]  /*4ff00*/  LDL.LU.64 R218, [R1+0x1210] ;  /* 0x0012100001da7983 */ /* 0x002ee80000300a00 */
[----:B------:R1:W-:Y:S02]  /*4ff10*/  STL.64 [R1+0x510], R222 ;  /* 0x000510de01007387 */ /* 0x0003e40000100a00 */
[----:B-1----:R-:W-:-:S05]  /*4ff20*/  IADD3 R222, P3, PT, R224, R134, RZ ;  /* 0x00000086e0de7210 */ /* 0x002fca0007f7e0ff */
[----:B------:R-:W-:Y:S01]  /*4ff30*/  IMAD.X R223, R225, 0x1, R135, P3 ;  /* 0x00000001e1df7824 */ /* 0x000fe200018e0687 */
[----:B------:R-:W-:-:S04]  /*4ff40*/  IADD3 R224, P3, PT, R228, R134, RZ ;  /* 0x00000086e4e07210 */ /* 0x000fc80007f7e0ff */
[----:B------:R-:W-:Y:S01]  /*4ff50*/  IADD3.X R225, PT, PT, R229, R135, RZ, P3, !PT ;  /* 0x00000087e5e17210 */ /* 0x000fe20001ffe4ff */
[----:B------:R-:W-:Y:S01]  /*4ff60*/  LDGSTS.E [R140+-0x1d200], desc[UR22][R222.64], P2 ;  /* 0xe2e00000de8c7fae */ /* 0x000fe200091a1016 */
[----:B------:R-:W-:-:S03]  /*4ff70*/  IADD3 R228, P3, PT, R220, R134, RZ ;  /* 0x00000086dce47210 */ /* 0x000fc60007f7e0ff */
[----:B------:R1:W-:Y:S02]  /*4ff80*/  STL.64 [R1+0x550], R222 ;  /* 0x000550de01007387 */ /* 0x0003e40000100a00 */
[----:B------:R-:W-:Y:S02]  /*4ff90*/  IMAD.X R229, R221, 0x1, R135, P3 ;  /* 0x00000001dde57824 */ /* 0x000fe400018e0687 */
[----:B------:R-:W3:Y:S04]  /*4ffa0*/  LDL.LU.64 R220, [R1+0x1208] ;  /* 0x0012080001dc7983 */ /* 0x000ee80000300a00 */
[----:B------:R-:W-:Y:S04]  /*4ffb0*/  LDGSTS.E [R140+-0x1ce00], desc[UR22][R224.64], P2 ;  /* 0xe3200000e08c7fae */ /* 0x000fe800091a1016 */
[----:B-1----:R-:W3:Y:S04]  /*4ffc0*/  LDL.LU.64 R222, [R1+0x1200] ;  /* 0x0012000001de7983 */ /* 0x002ee80000300a00 */
[----:B------:R1:W-:Y:S04]  /*4ffd0*/  STL.64 [R1+0x570], R224 ;  /* 0x000570e001007387 */ /* 0x0003e80000100a00 */
[----:B------:R2:W-:Y:S04]  /*4ffe0*/  LDGSTS.E [R140+-0x1ca00], desc[UR22][R228.64], P2 ;  /* 0xe3600000e48c7fae */ /* 0x0005e800091a1016 */
[----:B-1----:R-:W3:Y:S04]  /*4fff0*/  LDL.LU.64 R224, [R1+0x11f8] ;  /* 0x0011f80001e07983 */ /* 0x002ee80000300a00 */
[----:B------:R2:W-:Y:S02]  /*50000*/  STL.64 [R1+0x658], R228 ;  /* 0x000658e401007387 */ /* 0x0005e40000100a00 */
[----:B--2---:R-:W-:-:S05]  /*50010*/  IADD3 R228, P3, PT, R230, R134, RZ ;  /* 0x00000086e6e47210 */ /* 0x004fca0007f7e0ff */
[----:B------:R-:W-:Y:S01]  /*50020*/  IMAD.X R229, R231, 0x1, R135, P3 ;  /* 0x00000001e7e57824 */ /* 0x000fe200018e0687 */
[----:B------:R-:W-:-:S04]  /*50030*/  IADD3 R230, P3, PT, R232, R134, RZ ;  /* 0x00000086e8e67210 */ /* 0x000fc80007f7e0ff */
[----:B------:R-:W-:Y:S01]  /*50040*/  IADD3.X R231, PT, PT, R233, R135, RZ, P3, !PT ;  /* 0x00000087e9e77210 */ /* 0x000fe20001ffe4ff */
[----:B------:R-:W-:Y:S01]  /*50050*/  LDGSTS.E [R140+-0x1c600], desc[UR22][R228.64], P2 ;  /* 0xe3a00000e48c7fae */ /* 0x000fe200091a1016 */
[----:B------:R-:W-:-:S03]  /*50060*/  IADD3 R232, P3, PT, R226, R134, RZ ;  /* 0x00000086e2e87210 */ /* 0x000fc60007f7e0ff */
[----:B------:R1:W-:Y:S02]  /*50070*/  STL.64 [R1+0x690], R228 ;  /* 0x000690e401007387 */ /* 0x0003e40000100a00 */
[----:B------:R-:W-:Y:S02]  /*50080*/  IMAD.X R233, R227, 0x1, R135, P3 ;  /* 0x00000001e3e97824 */ /* 0x000fe400018e0687 */
[----:B------:R-:W2:Y:S04]  /*50090*/  LDL.LU.64 R226, [R1+0x11f0] ;  /* 0x0011f00001e27983 */ /* 0x000ea80000300a00 */
[----:B------:R-:W-:Y:S04]  /*500a0*/  LDGSTS.E [R140+-0x1c200], desc[UR22][R230.64], P2 ;  /* 0xe3e00000e68c7fae */ /* 0x000fe800091a1016 */
[----:B-1----:R-:W2:Y:S04]  /*500b0*/  LDL.LU.64 R228, [R1+0x11e8] ;  /* 0x0011e80001e47983 */ /* 0x002ea80000300a00 */
[----:B------:R1:W-:Y:S04]  /*500c0*/  STL.64 [R1+0x6d8], R230 ;  /* 0x0006d8e601007387 */ /* 0x0003e80000100a00 */
[----:B------:R4:W-:Y:S04]  /*500d0*/  LDGSTS.E [R140+-0x1be00], desc[UR22][R232.64], P2 ;  /* 0xe4200000e88c7fae */ /* 0x0009e800091a1016 */
[----:B-1----:R-:W2:Y:S04]  /*500e0*/  LDL.LU.64 R230, [R1+0x11e0] ;  /* 0x0011e00001e67983 */ /* 0x002ea80000300a00 */
[----:B------:R4:W-:Y:S02]  /*500f0*/  STL.64 [R1+0x790], R232 ;  /* 0x000790e801007387 */ /* 0x0009e40000100a00 */
[----:B----4-:R-:W-:-:S05]  /*50100*/  IADD3 R232, P3, PT, R142, R134, RZ ;  /* 0x000000868ee87210 */ /* 0x010fca0007f7e0ff */
[----:B------:R-:W-:Y:S01]  /*50110*/  IMAD.X R233, R143, 0x1, R135, P3 ;  /* 0x000000018fe97824 */ /* 0x000fe200018e0687 */
[----:B------:R-:W-:-:S04]  /*50120*/  IADD3 R142, P3, PT, R120, R134, RZ ;  /* 0x00000086788e7210 */ /* 0x000fc80007f7e0ff */
[----:B------:R-:W-:Y:S01]  /*50130*/  LDGSTS.E [R140+-0x1ba00], desc[UR22][R232.64], P2 ;  /* 0xe4600000e88c7fae */ /* 0x000fe200091a1016 */
[----:B------:R-:W-:Y:S02]  /*50140*/  IADD3.X R143, PT, PT, R121, R135, RZ, P3, !PT ;  /* 0x00000087798f7210 */ /* 0x000fe40001ffe4ff */
[-C--:B------:R-:W-:Y:S01]  /*50150*/  IADD3 R120, P3, PT, R246, R134.reuse, RZ ;  /* 0x00000086f6787210 */ /* 0x080fe20007f7e0ff */
[----:B------:R1:W-:Y:S04]  /*50160*/  STL.64 [R1+0x7c8], R232 ;  /* 0x0007c8e801007387 */ /* 0x0003e80000100a00 */
[--C-:B------:R-:W-:Y:S01]  /*50170*/  IMAD.X R121, R247, 0x1, R135.reuse, P3 ;  /* 0x00000001f7797824 */ /* 0x100fe200018e0687 */
[-C--:B------:R-:W-:Y:S01]  /*50180*/  IADD3 R246, P3, PT, R238, R134.reuse, RZ ;  /* 0x00000086eef67210 */ /* 0x080fe20007f7e0ff */
[----:B------:R4:W-:Y:S04]  /*50190*/  LDGSTS.E [R140+-0x1b600], desc[UR22][R142.64], P2 ;  /* 0xe4a000008e8c7fae */ /* 0x0009e800091a1016 */
[----:B------:R-:W-:Y:S01]  /*501a0*/  IMAD.X R247, R239, 0x1, R135, P3 ;  /* 0x00000001eff77824 */ /* 0x000fe200018e0687 */
[----:B------:R4:W-:Y:S04]  /*501b0*/  LDGSTS.E [R140+-0x1b200], desc[UR22][R120.64], P2 ;  /* 0xe4e00000788c7fae */ /* 0x0009e800091a1016 */
[----:B-1----:R-:W2:Y:S04]  /*501c0*/  LDL.LU.64 R232, [R1+0x11d8] ;  /* 0x0011d80001e87983 */ /* 0x002ea80000300a00 */
[----:B------:R4:W-:Y:S04]  /*501d0*/  STL.64 [R1+0x808], R142 ;  /* 0x0008088e01007387 */ /* 0x0009e80000100a00 */
[----:B------:R1:W-:Y:S04]  /*501e0*/  STL.64 [R1+0x888], R120 ;  /* 0x0008887801007387 */ /* 0x0003e80000100a00 */
[----:B------:R-:W-:Y:S01]  /*501f0*/  LDGSTS.E [R140+-0x1ae00], desc[UR22][R246.64], P2 ;  /* 0xe5200000f68c7fae */ /* 0x000fe200091a1016 */
[----:B----4-:R-:W-:-:S04]  /*50200*/  IADD3 R142, P3, PT, R144, R134, RZ ;  /* 0x00000086908e7210 */ /* 0x010fc80007f7e0ff */
[----:B------:R-:W-:Y:S02]  /*50210*/  IADD3.X R143, PT, PT, R145, R135, RZ, P3, !PT ;  /* 0x00000087918f7210 */ /* 0x000fe40001ffe4ff */
[-C--:B-1----:R-:W-:Y:S01]  /*50220*/  IADD3 R120, P3, PT, R146, R134.reuse, RZ ;  /* 0x0000008692787210 */ /* 0x082fe20007f7e0ff */
[----:B------:R-:W-:Y:S04]  /*50230*/  STL.64 [R1+0x8c8], R246 ;  /* 0x0008c8f601007387 */ /* 0x000fe80000100a00 */
[--C-:B------:R-:W-:Y:S01]  /*50240*/  IMAD.X R121, R147, 0x1, R135.reuse, P3 ;  /* 0x0000000193797824 */ /* 0x100fe200018e0687 */
[----:B------:R-:W-:Y:S01]  /*50250*/  IADD3 R144, P3, PT, R148, R134, RZ ;  /* 0x0000008694907210 */ /* 0x000fe20007f7e0ff */
[----:B------:R1:W-:Y:S04]  /*50260*/  STL.64 [R1+0x908], R142 ;  /* 0x0009088e01007387 */ /* 0x0003e80000100a00 */
[----:B------:R1:W-:Y:S01]  /*50270*/  LDGSTS.E [R140+-0x1aa00], desc[UR22][R142.64], P2 ;  /* 0xe56000008e8c7fae */ /* 0x0003e200091a1016 */
[----:B------:R-:W-:-:S03]  /*50280*/  IMAD.X R145, R149, 0x1, R135, P3 ;  /* 0x0000000195917824 */ /* 0x000fc600018e0687 */
[----:B------:R4:W-:Y:S04]  /*50290*/  STL.64 [R1+0x948], R120 ;  /* 0x0009487801007387 */ /* 0x0009e80000100a00 */
[----:B------:R-:W2:Y:S01]  /*502a0*/  LDL.64 R148, [R1+0x200] ;  /* 0x0002000001947983 */ /* 0x000ea20000100a00 */
[----:B-1----:R-:W-:-:S03]  /*502b0*/  IADD3 R142, P3, PT, R150, R134, RZ ;  /* 0x00000086968e7210 */ /* 0x002fc60007f7e0ff */
[----:B------:R-:W-:Y:S01]  /*502c0*/  STL.64 [R1+0xa40], R144 ;  /* 0x000a409001007387 */ /* 0x000fe20000100a00 */
[----:B------:R-:W-:-:S03]  /*502d0*/  IADD3.X R143, PT, PT, R151, R135, RZ, P3, !PT ;  /* 0x00000087978f7210 */ /* 0x000fc60001ffe4ff */
[----:B------:R4:W-:Y:S04]  /*502e0*/  LDGSTS.E [R140+-0x1a600], desc[UR22][R120.64], P2 ;  /* 0xe5a00000788c7fae */ /* 0x0009e800091a1016 */
[----:B------:R-:W2:Y:S01]  /*502f0*/  LDL.LU.64 R150, [R1+0x218] ;  /* 0x0002180001967983 */ /* 0x000ea20000300a00 */
[----:B----4-:R-:W-:-:S03]  /*50300*/  IADD3 R120, P3, PT, R152, R134, RZ ;  /* 0x0000008698787210 */ /* 0x010fc60007f7e0ff */
[----:B------:R1:W-:Y:S02]  /*50310*/  STL.64 [R1+0xa80], R142 ;  /* 0x000a808e01007387 */ /* 0x0003e40000100a00 */
[----:B------:R-:W-:Y:S02]  /*50320*/  IMAD.X R121, R153, 0x1, R135, P3 ;  /* 0x0000000199797824 */ /* 0x000fe400018e0687 */
[----:B------:R-:W-:Y:S01]  /*50330*/  LDGSTS.E [R140+-0x1a200], desc[UR22][R144.64], P2 ;  /* 0xe5e00000908c7fae */ /* 0x000fe200091a1016 */
[----:B------:R-:W-:-:S03]  /*50340*/  IADD3 R152, P3, PT, R154, R134, RZ ;  /* 0x000000869a987210 */ /* 0x000fc60007f7e0ff */
[----:B------:R-:W-:Y:S04]  /*50350*/  LDGSTS.E [R140+-0x19e00], desc[UR22][R142.64], P2 ;  /* 0xe62000008e8c7fae */ /* 0x000fe800091a1016 */
[----:B------:R4:W-:Y:S01]  /*50360*/  STL.64 [R1+0xac0], R120 ;  /* 0x000ac07801007387 */ /* 0x0009e20000100a00 */
[----:B------:R-:W-:Y:S01]  /*50370*/  IMAD.X R153, R155, 0x1, R135, P3 ;  /* 0x000000019b997824 */ /* 0x000fe200018e0687 */
[----:B------:R-:W-:Y:S02]  /*50380*/  IADD3 R146, P3, PT, R156, R134, RZ ;  /* 0x000000869c927210 */ /* 0x000fe40007f7e0ff */
[----:B------:R4:W-:Y:S04]  /*50390*/  LDGSTS.E [R140+-0x19a00], desc[UR22][R120.64], P2 ;  /* 0xe6600000788c7fae */ /* 0x0009e800091a1016 */
[----:B-1----:R-:W3:Y:S04]  /*503a0*/  LDL.LU.64 R142, [R1+0x1e8] ;  /* 0x0001e800018e7983 */ /* 0x002ee80000300a00 */
[----:B------:R-:W3:Y:S01]  /*503b0*/  LDL.64 R144, [R1+0x1c8] ;  /* 0x0001c80001907983 */ /* 0x000ee20000100a00 */
[----:B------:R-:W-:-:S02]  /*503c0*/  IADD3.X R147, PT, PT, R157, R135, RZ, P3, !PT ;  /* 0x000000879d937210 */ /* 0x000fc40001ffe4ff */
[-C--:B----4-:R-:W-:Y:S01]  /*503d0*/  IADD3 R120, P3, PT, R158, R134.reuse, RZ ;  /* 0x000000869e787210 */ /* 0x090fe20007f7e0ff */
[----:B------:R1:W-:Y:S04]  /*503e0*/  STL.64 [R1+0xaf8], R152 ;  /* 0x000af89801007387 */ /* 0x0003e80000100a00 */
[----:B------:R-:W-:Y:S01]  /*503f0*/  IMAD.X R121, R159, 0x1, R135, P3 ;  /* 0x000000019f797824 */ /* 0x000fe200018e0687 */
[----:B------:R4:W-:Y:S01]  /*50400*/  STL.64 [R1+0xb30], R146 ;  /* 0x000b309201007387 */ /* 0x0009e20000100a00 */
[----:B------:R-:W-:-:S03]  /*50410*/  IADD3 R154, P3, PT, R160, R134, RZ ;  /* 0x00000086a09a7210 */ /* 0x000fc60007f7e0ff */
[----:B------:R-:W3:Y:S02]  /*50420*/  LDL.LU.64 R238, [R1+0x1b0] ;  /* 0x0001b00001ee7983 */ /* 0x000ee40000300a00 */
[----:B------:R-:W-:Y:S02]  /*50430*/  IMAD.X R155, R161, 0x1, R135, P3 ;  /* 0x00000001a19b7824 */ /* 0x000fe400018e0687 */
[----:B------:R1:W-:Y:S04]  /*50440*/  LDGSTS.E [R140+-0x19600], desc[UR22][R152.64], P2 ;  /* 0xe6a00000988c7fae */ /* 0x0003e800091a1016 */
[----:B------:R4:W-:Y:S04]  /*50450*/  LDGSTS.E [R140+-0x19200], desc[UR22][R146.64], P2 ;  /* 0xe6e00000928c7fae */ /* 0x0009e800091a1016 */
[----:B------:R4:W-:Y:S01]  /*50460*/  STL.64 [R1+0xb60], R120 ;  /* 0x000b607801007387 */ /* 0x0009e20000100a00 */
[----:B-1----:R-:W-:-:S03]  /*50470*/  IADD3 R152, P3, PT, R162, R134, RZ ;  /* 0x00000086a2987210 */ /* 0x002fc60007f7e0ff */
[----:B------:R-:W-:Y:S01]  /*50480*/  LDGSTS.E [R140+-0x18e00], desc[UR22][R120.64], P2 ;  /* 0xe7200000788c7fae */ /* 0x000fe200091a1016 */
[----:B------:R-:W-:-:S03]  /*50490*/  IADD3.X R153, PT, PT, R163, R135, RZ, P3, !PT ;  /* 0x00000087a3997210 */ /* 0x000fc60001ffe4ff */
[----:B------:R-:W-:Y:S01]  /*504a0*/  LDGSTS.E [R140+-0x18a00], desc[UR22][R154.64], P2 ;  /* 0xe76000009a8c7fae */ /* 0x000fe200091a1016 */
[----:B----4-:R-:W-:-:S03]  /*504b0*/  IADD3 R146, P3, PT, R164, R134, RZ ;  /* 0x00000086a4927210 */ /* 0x010fc60007f7e0ff */
[----:B------:R-:W-:Y:S04]  /*504c0*/  LDGSTS.E [R140+-0x18600], desc[UR22][R152.64], P2 ;  /* 0xe7a00000988c7fae */ /* 0x000fe800091a1016 */
[----:B------:R-:W4:Y:S01]  /*504d0*/  LDL.LU.64 R120, [R1+0x190] ;  /* 0x0001900001787983 */ /* 0x000f220000300a00 */
[----:B------:R-:W-:-:S03]  /*504e0*/  IMAD.X R147, R165, 0x1, R135, P3 ;  /* 0x00000001a5937824 */ /* 0x000fc600018e0687 */
[----:B------:R-:W-:Y:S04]  /*504f0*/  STL.64 [R1+0xb90], R154 ;  /* 0x000b909a01007387 */ /* 0x000fe80000100a00 */
[----:B------:R-:W-:Y:S04]  /*50500*/  STL.64 [R1+0xbb8], R152 ;  /* 0x000bb89801007387 */ /* 0x000fe80000100a00 */
[----:B------:R-:W4:Y:S04]  /*50510*/  LDL.LU.64 R160, [R1+0x178] ;  /* 0x0001780001a07983 */ /* 0x000f280000300a00 */
[----:B------:R2:W-:Y:S04]  /*50520*/  STL.64 [R1+0xbe0], R146 ;  /* 0x000be09201007387 */ /* 0x0005e80000100a00 */
[----:B------:R-:W4:Y:S04]  /*50530*/  LDL.LU.64 R246, [R1+0x158] ;  /* 0x0001580001f67983 */ /* 0x000f280000300a00 */
[----:B------:R2:W-:Y:S01]  /*50540*/  LDGSTS.E [R140+-0x18200], desc[UR22][R146.64], P2 ;  /* 0xe7e00000928c7fae */ /* 0x0005e200091a1016 */
[----:B------:R-:W-:Y:S01]  /*50550*/  VIADD R139, R139, 0x100000 ;  /* 0x001000008b8b7836 */ /* 0x000fe20000000000 */
[----:B--2---:R-:W-:-:S05]  /*50560*/  IADD3 R146, P3, PT, R150, R134, RZ ;  /* 0x0000008696927210 */ /* 0x004fca0007f7e0ff */
[----:B------:R-:W-:Y:S01]  /*50570*/  IMAD.X R147, R151, 0x1, R135, P3 ;  /* 0x0000000197937824 */ /* 0x000fe200018e0687 */
[----:B------:R-:W-:-:S04]  /*50580*/  IADD3 R140, P3, PT, R148, R134, RZ ;  /* 0x00000086948c7210 */ /* 0x000fc80007f7e0ff */
[----:B------:R-:W-:Y:S01]  /*50590*/  IADD3.X R141, PT, PT, R149, R135, RZ, P3, !PT ;  /* 0x00000087958d7210 */ /* 0x000fe20001ffe4ff */
[----:B------:R3:W-:Y:S04]  /*505a0*/  LDGSTS.E [R139+-0x1fd80], desc[UR22][R146.64], P2 ;  /* 0xe0280000928b7fae */ /* 0x0007e800091a1016 */
[----:B------:R-:W2:Y:S04]  /*505b0*/  LDL.LU.64 R148, [R1+0x140] ;  /* 0x0001400001947983 */ /* 0x000ea80000300a00 */
[----:B------:R3:W-:Y:S04]  /*505c0*/  STL.64 [R1+0x218], R146 ;  /* 0x0002189201007387 */ /* 0x0007e80000100a00 */
[----:B------:R1:W-:Y:S04]  /*505d0*/  STL.64 [R1+0x228], R140 ;  /* 0x0002288c01007387 */ /* 0x0003e80000100a00 */
[----:B------:R-:W2:Y:S01]  /*505e0*/  LDL.LU.64 R158, [R1+0x120] ;  /* 0x00012000019e7983 */ /* 0x000ea20000300a00 */
[----:B---3--:R-:W-:-:S03]  /*505f0*/  IADD3 R146, P3, PT, R142, R134, RZ ;  /* 0x000000868e927210 */ /* 0x008fc60007f7e0ff */
[----:B------:R-:W3:Y:S02]  /*50600*/  LDL.LU.64 R156, [R1+0x100] ;  /* 0x00010000019c7983 */ /* 0x000ee40000300a00 */
[----:B------:R-:W-:Y:S01]  /*50610*/  IMAD.X R147, R143, 0x1, R135, P3 ;  /* 0x000000018f937824 */ /* 0x000fe200018e0687 */
[-C--:B------:R-:W-:Y:S01]  /*50620*/  IADD3 R142, P3, PT, R144, R134.reuse, RZ ;  /* 0x00000086908e7210 */ /* 0x080fe20007f7e0ff */
[----:B------:R1:W-:Y:S03]  /*50630*/  LDGSTS.E [R139+-0x1f980], desc[UR22][R140.64], P2 ;  /* 0xe06800008c8b7fae */ /* 0x0003e600091a1016 */
[----:B------:R-:W-:Y:S01]  /*50640*/  IADD3.X R143, PT, PT, R145, R135, RZ, P3, !PT ;  /* 0x00000087918f7210 */ /* 0x000fe20001ffe4ff */
[----:B------:R-:W-:Y:S04]  /*50650*/  LDGSTS.E [R139+-0x1f580], desc[UR22][R146.64], P2 ;  /* 0xe0a80000928b7fae */ /* 0x000fe800091a1016 */
[----:B------:R-:W3:Y:S04]  /*50660*/  LDL.LU.64 R144, [R1+0xe0] ;  /* 0x0000e00001907983 */ /* 0x000ee80000300a00 */
[----:B------:R-:W-:Y:S01]  /*50670*/  STL.64 [R1+0x258], R146 ;  /* 0x0002589201007387 */ /* 0x000fe20000100a00 */
[----:B-1----:R-:W-:-:S03]  /*50680*/  IADD3 R140, P3, PT, R238, R134, RZ ;  /* 0x00000086ee8c7210 */ /* 0x002fc60007f7e0ff */
[----:B------:R-:W3:Y:S02]  /*50690*/  LDL.LU.64 R152, [R1+0xc0] ;  /* 0x0000c00001987983 */ /* 0x000ee40000300a00 */
[----:B------:R-:W-:Y:S02]  /*506a0*/  IMAD.X R141, R239, 0x1, R135, P3 ;  /* 0x00000001ef8d7824 */ /* 0x000fe400018e0687 */
[----:B------:R1:W-:Y:S04]  /*506b0*/  STL.64 [R1+0x298], R142 ;  /* 0x0002988e01007387 */ /* 0x0003e80000100a00 */
[----:B------:R-:W3:Y:S04]  /*506c0*/  LDL.LU.64 R150, [R1+0xa0] ;  /* 0x0000a00001967983 */ /* 0x000ee80000300a00 */
[----:B------:R-:W-:Y:S04]  /*506d0*/  LDGSTS.E [R139+-0x1f180], desc[UR22][R142.64], P2 ;  /* 0xe0e800008e8b7fae */ /* 0x000fe800091a1016 */
[----:B------:R1:W-:Y:S04]  /*506e0*/  STL.64 [R1+0x2d8], R140 ;  /* 0x0002d88c01007387 */ /* 0x0003e80000100a00 */
[----:B------:R4:W-:Y:S02]  /*506f0*/  LDGSTS.E [R139+-0x1ed80], desc[UR22][R140.64], P2 ;  /* 0xe12800008c8b7fae */ /* 0x0009e400091a1016 */
[----:B----4-:R-:W-:-:S02]  /*50700*/  IADD3 R154, P3, PT, R120, R134, RZ ;  /* 0x00000086789a7210 */ /* 0x010fc40007f7e0ff */
[----:B-1----:R-:W4:Y:S03]  /*50710*/  LDL.LU.64 R142, [R1+0x80] ;  /* 0x00008000018e7983 */ /* 0x002f260000300a00 */
[----:B------:R-:W-:Y:S01]  /*50720*/  IMAD.X R155, R121, 0x1, R135, P3 ;  /* 0x00000001799b7824 */ /* 0x000fe200018e0687 */
[----:B------:R-:W4:Y:S04]  /*50730*/  LDL.LU.64 R146, [R1+0x60] ;  /* 0x0000600001927983 */ /* 0x000f280000300a00 */
[----:B------:R-:W4:Y:S01]  /*50740*/  LDL.LU.64 R238, [R1+0x40] ;  /* 0x0000400001ee7983 */ /* 0x000f220000300a00 */
[----:B------:R-:W-:-:S03]  /*50750*/  IADD3 R120, P3, PT, R160, R134, RZ ;  /* 0x00000086a0787210 */ /* 0x000fc60007f7e0ff */
[----:B------:R2:W-:Y:S01]  /*50760*/  LDGSTS.E [R139+-0x1e980], desc[UR22][R154.64], P2 ;  /* 0xe16800009a8b7fae */ /* 0x0005e200091a1016 */
[----:B------:R-:W-:Y:S02]  /*50770*/  IADD3.X R121, PT, PT, R161, R135, RZ, P3, !PT ;  /* 0x00000087a1797210 */ /* 0x000fe40001ffe4ff */
[-C--:B------:R-:W-:Y:S01]  /*50780*/  IADD3 R140, P3, PT, R246, R134.reuse, RZ ;  /* 0x00000086f68c7210 */ /* 0x080fe20007f7e0ff */
[----:B------:R-:W-:Y:S04]  /*50790*/  STL.64 [R1+0x310], R154 ;  /* 0x0003109a01007387 */ /* 0x000fe80000100a00 */
[----:B------:R-:W-:Y:S01]  /*507a0*/  IMAD.X R141, R247, 0x1, R135, P3 ;  /* 0x00000001f78d7824 */ /* 0x000fe200018e0687 */
[----:B------:R1:W-:Y:S04]  /*507b0*/  STL.64 [R1+0x330], R120 ;  /* 0x0003307801007387 */ /* 0x0003e80000100a00 */
[----:B------:R-:W4:Y:S04]  /*507c0*/  LDL.LU.64 R246, [R1+0x20] ;  /* 0x0000200001f67983 */ /* 0x000f280000300a00 */
[----:B------:R-:W-:Y:S04]  /*507d0*/  LDGSTS.E [R139+-0x1e580], desc[UR22][R120.64], P2 ;  /* 0xe1a80000788b7fae */ /* 0x000fe800091a1016 */
[----:B------:R3:W-:Y:S04]  /*507e0*/  STL.64 [R1+0x370], R140 ;  /* 0x0003708c01007387 */ /* 0x0007e80000100a00 */
[----:B------:R3:W-:Y:S04]  /*507f0*/  LDGSTS.E [R139+-0x1e180], desc[UR22][R140.64], P2 ;  /* 0xe1e800008c8b7fae */ /* 0x0007e800091a1016 */
[----:B-1----:R-:W4:Y:S01]  /*50800*/  LDL.LU.64 R120, [R1] ;  /* 0x0000000001787983 */ /* 0x002f220000300a00 */
[----:B--2---:R-:W-:-:S05]  /*50810*/  IADD3 R154, P3, PT, R148, R134, RZ ;  /* 0x00000086949a7210 */ /* 0x004fca0007f7e0ff */
[----:B------:R-:W-:Y:S01]  /*50820*/  IMAD.X R155, R149, 0x1, R135, P3 ;  /* 0x00000001959b7824 */ /* 0x000fe200018e0687 */
[----:B------:R-:W-:-:S04]  /*50830*/  IADD3 R148, P3, PT, R158, R134, RZ ;  /* 0x000000869e947210 */ /* 0x000fc80007f7e0ff */
[----:B------:R-:W-:Y:S01]  /*50840*/  LDGSTS.E [R139+-0x1dd80], desc[UR22][R154.64], P2 ;  /* 0xe22800009a8b7fae */ /* 0x000fe200091a1016 */
[----:B------:R-:W-:Y:S02]  /*50850*/  IADD3.X R149, PT, PT, R159, R135, RZ, P3, !PT ;  /* 0x000000879f957210 */ /* 0x000fe40001ffe4ff */
[-C--:B---3--:R-:W-:Y:S01]  /*50860*/  IADD3 R140, P3, PT, R156, R134.reuse, RZ ;  /* 0x000000869c8c7210 */ /* 0x088fe20007f7e0ff */
[----:B------:R-:W-:Y:S04]  /*50870*/  STL.64 [R1+0x3d0], R154 ;  /* 0x0003d09a01007387 */ /* 0x000fe80000100a00 */
[----:B------:R-:W-:Y:S01]  /*50880*/  IMAD.X R141, R157, 0x1, R135, P3 ;  /* 0x000000019d8d7824 */ /* 0x000fe200018e0687 */
[----:B------:R1:W-:Y:S04]  /*50890*/  STL.64 [R1+0x3f0], R148 ;  /* 0x0003f09401007387 */ /* 0x0003e80000100a00 */
[----:B------:R1:W-:Y:S04]  /*508a0*/  LDGSTS.E [R139+-0x1d980], desc[UR22][R148.64], P2 ;  /* 0xe2680000948b7fae */ /* 0x0003e800091a1016 */
[----:B------:R2:W-:Y:S04]  /*508b0*/  STL.64 [R1+0x490], R140 ;  /* 0x0004908c01007387 */ /* 0x0005e80000100a00 */
[----:B------:R2:W-:Y:S01]  /*508c0*/  LDGSTS.E [R139+-0x1d580], desc[UR22][R140.64], P2 ;  /* 0xe2a800008c8b7fae */ /* 0x0005e200091a1016 */
[----:B-1----:R-:W-:-:S05]  /*508d0*/  IADD3 R148, P3, PT, R144, R134, RZ ;  /* 0x0000008690947210 */ /* 0x002fca0007f7e0ff */
[----:B------:R-:W-:Y:S01]  /*508e0*/  IMAD.X R149, R145, 0x1, R135, P3 ;  /* 0x0000000191957824 */ /* 0x000fe200018e0687 */
[----:B------:R-:W-:-:S04]  /*508f0*/  IADD3 R144, P3, PT, R152, R134, RZ ;  /* 0x0000008698907210 */ /* 0x000fc80007f7e0ff */
[----:B------:R-:W-:Y:S01]  /*50900*/  IADD3.X R145, PT, PT, R153, R135, RZ, P3, !PT ;  /* 0x0000008799917210 */ /* 0x000fe20001ffe4ff */
[----:B------:R-:W-:Y:S01]  /*50910*/  LDGSTS.E [R139+-0x1d180], desc[UR22][R148.64], P2 ;  /* 0xe2e80000948b7fae */ /* 0x000fe200091a1016 */
[----:B--2---:R-:W-:-:S03]  /*50920*/  IADD3 R140, P3, PT, R150, R134, RZ ;  /* 0x00000086968c7210 */ /* 0x004fc60007f7e0ff */
[----:B------:R-:W-:Y:S02]  /*50930*/  STL.64 [R1+0x4a8], R148 ;  /* 0x0004a89401007387 */ /* 0x000fe40000100a00 */
[----:B------:R-:W-:Y:S02]  /*50940*/  IMAD.X R141, R151, 0x1, R135, P3 ;  /* 0x00000001978d7824 */ /* 0x000fe400018e0687 */
[----:B------:R4:W-:Y:S04]  /*50950*/  STL.64 [R1+0x4f0], R144 ;  /* 0x0004f09001007387 */ /* 0x0009e80000100a00 */
[----:B------:R4:W-:Y:S04]  /*50960*/  LDGSTS.E [R139+-0x1cd80], desc[UR22][R144.64], P2 ;  /* 0xe3280000908b7fae */ /* 0x0009e800091a1016 */
[----:B------:R1:W-:Y:S04]  /*50970*/  STL.64 [R1+0x528], R140 ;  /* 0x0005288c01007387 */ /* 0x0003e80000100a00 */
[----:B------:R1:W-:Y:S01]  /*50980*/  LDGSTS.E [R139+-0x1c980], desc[UR22][R140.64], P2 ;  /* 0xe36800008c8b7fae */ /* 0x0003e200091a1016 */
[----:B----4-:R-:W-:-:S05]  /*50990*/  IADD3 R144, P3, PT, R142, R134, RZ ;  /* 0x000000868e907210 */ /* 0x010fca0007f7e0ff */
[----:B------:R-:W-:Y:S01]  /*509a0*/  IMAD.X R145, R143, 0x1, R135, P3 ;  /* 0x000000018f917824 */ /* 0x000fe200018e0687 */
[----:B------:R-:W-:-:S04]  /*509b0*/  IADD3 R142, P3, PT, R146, R134, RZ ;  /* 0x00000086928e7210 */ /* 0x000fc80007f7e0ff */
[----:B------:R-:W-:Y:S01]  /*509c0*/  IADD3.X R143, PT, PT, R147, R135, RZ, P3, !PT ;  /* 0x00000087938f7210 */ /* 0x000fe20001ffe4ff */
[----:B------:R-:W-:Y:S01]  /*509d0*/  LDGSTS.E [R139+-0x1c580], desc[UR22][R144.64], P2 ;  /* 0xe3a80000908b7fae */ /* 0x000fe200091a1016 */
[----:B-1----:R-:W-:-:S03]  /*509e0*/  IADD3 R140, P3, PT, R238, R134, RZ ;  /* 0x00000086ee8c7210 */ /* 0x002fc60007f7e0ff */
[----:B------:R-:W-:Y:S02]  /*509f0*/  STL.64 [R1+0x560], R144 ;  /* 0x0005609001007387 */ /* 0x000fe40000100a00 */
[----:B------:R-:W-:Y:S02]  /*50a00*/  IMAD.X R141, R239, 0x1, R135, P3 ;  /* 0x00000001ef8d7824 */ /* 0x000fe400018e0687 */
[----:B------:R1:W-:Y:S04]  /*50a10*/  STL.64 [R1+0x638], R142 ;  /* 0x0006388e01007387 */ /* 0x0003e80000100a00 */
[----:B------:R1:W-:Y:S04]  /*50a20*/  LDGSTS.E [R139+-0x1c180], desc[UR22][R142.64], P2 ;  /* 0xe3e800008e8b7fae */ /* 0x0003e800091a1016 */
[----:B------:R2:W-:Y:S04]  /*50a30*/  STL.64 [R1+0x678], R140 ;  /* 0x0006788c01007387 */ /* 0x0005e80000100a00 */
[----:B------:R2:W-:Y:S01]  /*50a40*/  LDGSTS.E [R139+-0x1bd80], desc[UR22][R140.64], P2 ;  /* 0xe42800008c8b7fae */ /* 0x0005e200091a1016 */
[----:B-1----:R-:W-:-:S05]  /*50a50*/  IADD3 R142, P3, PT, R246, R134, RZ ;  /* 0x00000086f68e7210 */ /* 0x002fca0007f7e0ff */
[----:B------:R-:W-:Y:S01]  /*50a60*/  IMAD.X R143, R247, 0x1, R135, P3 ;  /* 0x00000001f78f7824 */ /* 0x000fe200018e0687 */
[----:B--2---:R-:W-:-:S04]  /*50a70*/  IADD3 R140, P3, PT, R120, R134, RZ ;  /* 0x00000086788c7210 */ /* 0x004fc80007f7e0ff */
[----:B------:R1:W-:Y:S01]  /*50a80*/  LDGSTS.E [R139+-0x1b980], desc[UR22][R142.64], P2 ;  /* 0xe46800008e8b7fae */ /* 0x0003e200091a1016 */
[----:B------:R-:W-:Y:S02]  /*50a90*/  IADD3.X R141, PT, PT, R121, R135, RZ, P3, !PT ;  /* 0x00000087798d7210 */ /* 0x000fe40001ffe4ff */
[-C--:B------:R-:W-:Y:S01]  /*50aa0*/  IADD3 R120, P3, PT, R244, R134.reuse, RZ ;  /* 0x00000086f4787210 */ /* 0x080fe20007f7e0ff */
[----:B------:R1:W-:Y:S04]  /*50ab0*/  STL.64 [R1+0x6d0], R142 ;  /* 0x0006d08e01007387 */ /* 0x0003e80000100a00 */
[----:B------:R-:W-:Y:S01]  /*50ac0*/  IMAD.X R121, R245, 0x1, R135, P3 ;  /* 0x00000001f5797824 */ /* 0x000fe200018e0687 */
[----:B------:R2:W-:Y:S04]  /*50ad0*/  STL.64 [R1+0x788], R140 ;  /* 0x0007888c01007387 */ /* 0x0005e80000100a00 */
[----:B------:R2:W-:Y:S01]  /*50ae0*/  LDGSTS.E [R139+-0x1b580], desc[UR22][R140.64], P2 ;  /* 0xe4a800008c8b7fae */ /* 0x0005e200091a1016 */
[----:B-1----:R-:W-:-:S03]  /*50af0*/  IADD3 R142, P3, PT, R236, R134, RZ ;  /* 0x00000086ec8e7210 */ /* 0x002fc60007f7e0ff */
[----:B------:R1:W-:Y:S02]  /*50b00*/  STL.64 [R1+0x7c0], R120 ;  /* 0x0007c07801007387 */ /* 0x0003e40000100a00 */
[----:B------:R-:W-:Y:S02]  /*50b10*/  IMAD.X R143, R237, 0x1, R135, P3 ;  /* 0x00000001ed8f7824 */ /* 0x000fe400018e0687 */
[----:B------:R1:W-:Y:S01]  /*50b20*/  LDGSTS.E [R139+-0x1b180], desc[UR22][R120.64], P2 ;  /* 0xe4e80000788b7fae */ /* 0x0003e200091a1016 */
[----:B--2---:R-:W-:-:S03]  /*50b30*/  IADD3 R140, P3, PT, R166, R134, RZ ;  /* 0x00000086a68c7210 */ /* 0x004fc60007f7e0ff */
[----:B------:R2:W-:Y:S01]  /*50b40*/  STL.64 [R1+0x800], R142 ;  /* 0x0008008e01007387 */ /* 0x0005e20000100a00 */
[----:B------:R-:W-:-:S03]  /*50b50*/  IADD3.X R141, PT, PT, R167, R135, RZ, P3, !PT ;  /* 0x00000087a78d7210 */ /* 0x000fc60001ffe4ff */
[----:B------:R2:W-:Y:S01]  /*50b60*/  LDGSTS.E [R139+-0x1ad80], desc[UR22][R142.64], P2 ;  /* 0xe52800008e8b7fae */ /* 0x0005e200091a1016 */
[----:B-1----:R-:W-:-:S03]  /*50b70*/  IADD3 R120, P3, PT, R168, R134, RZ ;  /* 0x00000086a8787210 */ /* 0x002fc60007f7e0ff */
[----:B------:R1:W-:Y:S02]  /*50b80*/  STL.64 [R1+0x880], R140 ;  /* 0x0008808c01007387 */ /* 0x0003e40000100a00 */
[----:B------:R-:W-:Y:S02]  /*50b90*/  IMAD.X R121, R169, 0x1, R135, P3 ;  /* 0x00000001a9797824 */ /* 0x000fe400018e0687 */
[----:B------:R1:W-:Y:S01]  /*50ba0*/  LDGSTS.E [R139+-0x1a980], desc[UR22][R140.64], P2 ;  /* 0xe56800008c8b7fae */ /* 0x0003e200091a1016 */
[----:B--2---:R-:W-:-:S03]  /*50bb0*/  IADD3 R142, P3, PT, R170, R134, RZ ;  /* 0x00000086aa8e7210 */ /* 0x004fc60007f7e0ff */
[----:B------:R2:W-:Y:S02]  /*50bc0*/  STL.64 [R1+0x8c0], R120 ;  /* 0x0008c07801007387 */ /* 0x0005e40000100a00 */
[----:B------:R-:W-:Y:S02]  /*50bd0*/  IMAD.X R143, R171, 0x1, R135, P3 ;  /* 0x00000001ab8f7824 */ /* 0x000fe400018e0687 */
[----:B------:R2:W-:Y:S01]  /*50be0*/  LDGSTS.E [R139+-0x1a580], desc[UR22][R120.64], P2 ;  /* 0xe5a80000788b7fae */ /* 0x0005e200091a1016 */
[----:B-1----:R-:W-:-:S03]  /*50bf0*/  IADD3 R140, P3, PT, R172, R134, RZ ;  /* 0x00000086ac8c7210 */ /* 0x002fc60007f7e0ff */
[----:B------:R-:W3:Y:S01]  /*50c00*/  LDL.LU.64 R148, [R1+0x210] ;  /* 0x0002100001947983 */ /* 0x000ee20000300a00 */
[----:B------:R-:W-:-:S03]  /*50c10*/  IADD3.X R141, PT, PT, R173, R135, RZ, P3, !PT ;  /* 0x00000087ad8d7210 */ /* 0x000fc60001ffe4ff */
[----:B------:R-:W4:Y:S01]  /*50c20*/  LDL.LU.64 R146, [R1+0x1f8] ;  /* 0x0001f80001927983 */ /* 0x000f220000300a00 */
[----:B--2---:R-:W-:-:S03]  /*50c30*/  IADD3 R120, P3, PT, R174, R134, RZ ;  /* 0x00000086ae787210 */ /* 0x004fc60007f7e0ff */
[----:B------:R1:W-:Y:S02]  /*50c40*/  STL.64 [R1+0x900], R142 ;  /* 0x0009008e01007387 */ /* 0x0003e40000100a00 */
[--C-:B------:R-:W-:Y:S01]  /*50c50*/  IMAD.X R121, R175, 0x1, R135.reuse, P3 ;  /* 0x00000001af797824 */ /* 0x100fe200018e0687 */
[----:B------:R-:W-:Y:S01]  /*50c60*/  IADD3 R150, P3, PT, R176, R134, RZ ;  /* 0x00000086b0967210 */ /* 0x000fe20007f7e0ff */
[----:B------:R-:W-:Y:S04]  /*50c70*/  LDGSTS.E [R139+-0x1a180], desc[UR22][R142.64], P2 ;  /* 0xe5e800008e8b7fae */ /* 0x000fe800091a1016 */
[----:B------:R2:W-:Y:S01]  /*50c80*/  STL.64 [R1+0x940], R140 ;  /* 0x0009408c01007387 */ /* 0x0005e20000100a00 */
[----:B------:R-:W-:-:S03]  /*50c90*/  IMAD.X R151, R177, 0x1, R135, P3 ;  /* 0x00000001b1977824 */ /* 0x000fc600018e0687 */
[----:B------:R2:W-:Y:S04]  /*50ca0*/  LDGSTS.E [R139+-0x19d80], desc[UR22][R140.64], P2 ;  /* 0xe62800008c8b7fae */ /* 0x0005e800091a1016 */
[----:B------:R2:W-:Y:S04]  /*50cb0*/  STL.64 [R1+0xa38], R120 ;  /* 0x000a387801007387 */ /* 0x0005e80000100a00 */
[----:B-1----:R-:W4:Y:S01]  /*50cc0*/  LDL.LU.64 R142, [R1+0x1d8] ;  /* 0x0001d800018e7983 */ /* 0x002f220000300a00 */
[----:B--2---:R-:W-:-:S03]  /*50cd0*/  IADD3 R140, P3, PT, R178, R134, RZ ;  /* 0x00000086b28c7210 */ /* 0x004fc60007f7e0ff */
[----:B------:R1:W-:Y:S01]  /*50ce0*/  LDGSTS.E [R139+-0x19980], desc[UR22][R120.64], P2 ;  /* 0xe6680000788b7fae */ /* 0x0003e200091a1016 */
[----:B------:R-:W-:-:S03]  /*50cf0*/  IADD3.X R141, PT, PT, R179, R135, RZ, P3, !PT ;  /* 0x00000087b38d7210 */ /* 0x000fc60001ffe4ff */
[----:B------:R-:W2:Y:S04]  /*50d00*/  LDL.LU.64 R144, [R1+0x1c0] ;  /* 0x0001c00001907983 */ /* 0x000ea80000300a00 */
[----:B------:R-:W-:Y:S01]  /*50d10*/  LDGSTS.E [R139+-0x19580], desc[UR22][R150.64], P2 ;  /* 0xe6a80000968b7fae */ /* 0x000fe200091a1016 */
[----:B-1----:R-:W-:-:S03]  /*50d20*/  IADD3 R120, P3, PT, R180, R134, RZ ;  /* 0x00000086b4787210 */ /* 0x002fc60007f7e0ff */
[----:B------:R1:W-:Y:S02]  /*50d30*/  STL.64 [R1+0xa78], R150 ;  /* 0x000a789601007387 */ /* 0x0003e40000100a00 */
[----:B------:R-:W-:Y:S02]  /*50d40*/  IMAD.X R121, R181, 0x1, R135, P3 ;  /* 0x00000001b5797824 */ /* 0x000fe400018e0687 */
[----:B------:R1:W-:Y:S01]  /*50d50*/  STL.64 [R1+0xab8], R140 ;  /* 0x000ab88c01007387 */ /* 0x0003e20000100a00 */
[----:B------:R-:W-:-:S03]  /*50d60*/  IADD3 R152, P3, PT, R182, R134, RZ ;  /* 0x00000086b6987210 */ /* 0x000fc60007f7e0ff */
[----:B------:R1:W-:Y:S04]  /*50d70*/  STL.64 [R1+0xaf0], R120 ;  /* 0x000af07801007387 */ /* 0x0003e80000100a00 */
[----:B-1----:R-:W2:Y:S01]  /*50d80*/  LDL.LU.64 R150, [R1+0x1a8] ;  /* 0x0001a80001967983 */ /* 0x002ea20000300a00 */
[----:B------:R-:W-:-:S03]  /*50d90*/  IMAD.X R153, R183, 0x1, R135, P3 ;  /* 0x00000001b7997824 */ /* 0x000fc600018e0687 */
[----:B------:R1:W-:Y:S04]  /*50da0*/  LDGSTS.E [R139+-0x19180], desc[UR22][R140.64], P2 ;  /* 0xe6e800008c8b7fae */ /* 0x0003e800091a1016 */
[----:B------:R1:W-:Y:S04]  /*50db0*/  LDGSTS.E [R139+-0x18d80], desc[UR22][R120.64], P2 ;  /* 0xe7280000788b7fae */ /* 0x0003e800091a1016 */
[----:B------:R-:W2:Y:S01]  /*50dc0*/  LDL.LU.64 R246, [R1+0x188] ;  /* 0x0001880001f67983 */ /* 0x000ea20000300a00 */
[----:B-1----:R-:W-:-:S03]  /*50dd0*/  IADD3 R140, P3, PT, R184, R134, RZ ;  /* 0x00000086b88c7210 */ /* 0x002fc60007f7e0ff */
[----:B------:R-:W-:Y:S01]  /*50de0*/  LDGSTS.E [R139+-0x18980], desc[UR22][R152.64], P2 ;  /* 0xe7680000988b7fae */ /* 0x000fe200091a1016 */
[----:B------:R-:W-:Y:S02]  /*50df0*/  IADD3.X R141, PT, PT, R185, R135, RZ, P3, !PT ;  /* 0x00000087b98d7210 */ /* 0x000fe40001ffe4ff */
[-C--:B------:R-:W-:Y:S01]  /*50e00*/  IADD3 R120, P3, PT, R186, R134.reuse, RZ ;  /* 0x00000086ba787210 */ /* 0x080fe20007f7e0ff */
[----:B------:R-:W-:Y:S04]  /*50e10*/  STL.64 [R1+0xb28], R152 ;  /* 0x000b289801007387 */ /* 0x000fe80000100a00 */
[----:B------:R-:W-:Y:S01]  /*50e20*/  IMAD.X R121, R187, 0x1, R135, P3 ;  /* 0x00000001bb797824 */ /* 0x000fe200018e0687 */
[----:B------:R-:W-:Y:S04]  /*50e30*/  STL.64 [R1+0xb58], R140 ;  /* 0x000b588c01007387 */ /* 0x000fe80000100a00 */
[----:B------:R-:W2:Y:S04]  /*50e40*/  LDL.LU.64 R160, [R1+0x170] ;  /* 0x0001700001a07983 */ /* 0x000ea80000300a00 */
[----:B------:R4:W-:Y:S04]  /*50e50*/  LDGSTS.E [R139+-0x18580], desc[UR22][R140.64], P2 ;  /* 0xe7a800008c8b7fae */ /* 0x0009e800091a1016 */
[----:B------:R1:W-:Y:S04]  /*50e60*/  STL.64 [R1+0xb88], R120 ;  /* 0x000b887801007387 */ /* 0x0003e80000100a00 */
[----:B------:R-:W-:Y:S04]  /*50e70*/  LDGSTS.E [R139+-0x18180], desc[UR22][R120.64], P2 ;  /* 0xe7e80000788b7fae */ /* 0x000fe800091a1016 */
[----:B-1----:R-:W2:Y:S01]  /*50e80*/  LDL.LU.64 R120, [R1+0x150] ;  /* 0x0001500001787983 */ /* 0x002ea20000300a00 */
[----:B------:R-:W-:Y:S01]  /*50e90*/  VIADD R138, R138, 0x100000 ;  /* 0x001000008a8a7836 */ /* 0x000fe20000000000 */
[----:B---3--:R-:W-:-:S05]  /*50ea0*/  IADD3 R238, P3, PT, R148, R134, RZ ;  /* 0x0000008694ee7210 */ /* 0x008fca0007f7e0ff */
[----:B------:R-:W-:Y:S01]  /*50eb0*/  IMAD.X R239, R149, 0x1, R135, P3 ;  /* 0x0000000195ef7824 */ /* 0x000fe200018e0687 */
[-C--:B----4-:R-:W-:Y:S01]  /*50ec0*/  IADD3 R140, P3, PT, R146, R134.reuse, RZ ;  /* 0x00000086928c7210 */ /* 0x090fe20007f7e0ff */
[----:B------:R-:W3:Y:S03]  /*50ed0*/  LDL.LU.64 R148, [R1+0x138] ;  /* 0x0001380001947983 */ /* 0x000ee60000300a00 */
[----:B------:R-:W-:Y:S01]  /*50ee0*/  IADD3.X R141, PT, PT, R147, R135, RZ, P3, !PT ;  /* 0x00000087938d7210 */ /* 0x000fe20001ffe4ff */
[----:B------:R-:W4:Y:S04]  /*50ef0*/  LDL.LU.64 R158, [R1+0x118] ;  /* 0x00011800019e7983 */ /* 0x000f280000300a00 */
[----:B------:R1:W-:Y:S04]  /*50f00*/  STL.64 [R1+0x1f8], R140 ;  /* 0x0001f88c01007387 */ /* 0x0003e80000100a00 */
[----:B------:R-:W4:Y:S04]  /*50f10*/  LDL.LU.64 R156, [R1+0xf8] ;  /* 0x0000f800019c7983 */ /* 0x000f280000300a00 */
[----:B------:R-:W-:Y:S04]  /*50f20*/  LDGSTS.E [R138+-0x1fd00], desc[UR22][R238.64], P2 ;  /* 0xe0300000ee8a7fae */ /* 0x000fe800091a1016 */
[----:B------:R1:W-:Y:S01]  /*50f30*/  LDGSTS.E [R138+-0x1f900], desc[UR22][R140.64], P2 ;  /* 0xe07000008c8a7fae */ /* 0x0003e200091a1016 */
[----:B------:R-:W-:-:S05]  /*50f40*/  IADD3 R146, P3, PT, R142, R134, RZ ;  /* 0x000000868e927210 */ /* 0x000fca0007f7e0ff */
[----:B------:R-:W-:Y:S01]  /*50f50*/  IMAD.X R147, R143, 0x1, R135, P3 ;  /* 0x000000018f937824 */ /* 0x000fe200018e0687 */
[----:B--2---:R-:W-:-:S04]  /*50f60*/  IADD3 R142, P3, PT, R144, R134, RZ ;  /* 0x00000086908e7210 */ /* 0x004fc80007f7e0ff */
[----:B------:R-:W-:Y:S01]  /*50f70*/  LDGSTS.E [R138+-0x1f500], desc[UR22][R146.64], P2 ;  /* 0xe0b00000928a7fae */ /* 0x000fe200091a1016 */
[----:B------:R-:W-:-:S03]  /*50f80*/  IADD3.X R143, PT, PT, R145, R135, RZ, P3, !PT ;  /* 0x00000087918f7210 */ /* 0x000fc60001ffe4ff */
[----:B------:R-:W2:Y:S04]  /*50f90*/  LDL.LU.64 R144, [R1+0xd8] ;  /* 0x0000d80001907983 */ /* 0x000ea80000300a00 */
[----:B------:R-:W-:Y:S04]  /*50fa0*/  STL.64 [R1+0x238], R146 ;  /* 0x0002389201007387 */ /* 0x000fe80000100a00 */
[----:B------:R-:W2:Y:S01]  /*50fb0*/  LDL.LU.64 R152, [R1+0xb8] ;  /* 0x0000b80001987983 */ /* 0x000ea20000300a00 */
[----:B-1----:R-:W-:-:S03]  /*50fc0*/  IADD3 R140, P3, PT, R150, R134, RZ ;  /* 0x00000086968c7210 */ /* 0x002fc60007f7e0ff */
[----:B------:R1:W-:Y:S02]  /*50fd0*/  STL.64 [R1+0x278], R142 ;  /* 0x0002788e01007387 */ /* 0x0003e40000100a00 */
[----:B------:R-:W-:Y:S02]  /*50fe0*/  IMAD.X R141, R151, 0x1, R135, P3 ;  /* 0x00000001978d7824 */ /* 0x000fe400018e0687 */
[----:B------:R-:W-:Y:S04]  /*50ff0*/  LDGSTS.E [R138+-0x1f100], desc[UR22][R142.64], P2 ;  /* 0xe0f000008e8a7fae */ /* 0x000fe800091a1016 */
[----:B------:R-:W2:Y:S01]  /*51000*/  LDL.LU.64 R150, [R1+0x98] ;  /* 0x0000980001967983 */ /* 0x000ea20000300a00 */
[----:B------:R-:W-:-:S03]  /*51010*/  IADD3 R236, P3, PT, R246, R134, RZ ;  /* 0x00000086f6ec7210 */ /* 0x000fc60007f7e0ff */
[----:B------:R1:W-:Y:S04]  /*51020*/  STL.64 [R1+0x2b8], R140 ;  /* 0x0002b88c01007387 */ /* 0x0003e80000100a00 */
[----:B-1----:R-:W2:Y:S01]  /*51030*/  LDL.LU.64 R142, [R1+0x78] ;  /* 0x00007800018e7983 */ /* 0x002ea20000300a00 */
[----:B------:R-:W-:-:S03]  /*51040*/  IMAD.X R237, R247, 0x1, R135, P3 ;  /* 0x00000001f7ed7824 */ /* 0x000fc600018e0687 */
[----:B------:R-:W2:Y:S04]  /*51050*/  LDL.LU.64 R146, [R1+0x58] ;  /* 0x0000580001927983 */ /* 0x000ea80000300a00 */
[----:B------:R1:W-:Y:S04]  /*51060*/  LDGSTS.E [R138+-0x1ed00], desc[UR22][R140.64], P2 ;  /* 0xe13000008c8a7fae */ /* 0x0003e800091a1016 */
[----:B------:R-:W2:Y:S01]  /*51070*/  LDL.LU.64 R246, [R1+0x38] ;  /* 0x0000380001f67983 */ /* 0x000ea20000300a00 */
[----:B------:R-:W-:-:S03]  /*51080*/  IADD3 R154, P3, PT, R160, R134, RZ ;  /* 0x00000086a09a7210 */ /* 0x000fc60007f7e0ff */
[----:B------:R-:W-:Y:S01]  /*51090*/  LDGSTS.E [R138+-0x1e900], desc[UR22][R236.64], P2 ;  /* 0xe1700000ec8a7fae */ /* 0x000fe200091a1016 */
[----:B------:R-:W-:-:S05]  /*510a0*/  IADD3.X R155, PT, PT, R161, R135, RZ, P3, !PT ;  /* 0x00000087a19b7210 */ /* 0x000fca0001ffe4ff */
[----:B------:R3:W-:Y:S04]  /*510b0*/  STL.64 [R1+0x348], R154 ;  /* 0x0003489a01007387 */ /* 0x0007e80000100a00 */
[----:B------:R3:W-:Y:S01]  /*510c0*/  LDGSTS.E [R138+-0x1e500], desc[UR22][R154.64], P2 ;  /* 0xe1b000009a8a7fae */ /* 0x0007e200091a1016 */
[----:B-1----:R-:W-:-:S05]  /*510d0*/  IADD3 R140, P3, PT, R120, R134, RZ ;  /* 0x00000086788c7210 */ /* 0x002fca0007f7e0ff */
[----:B------:R-:W-:Y:S02]  /*510e0*/  IMAD.X R141, R121, 0x1, R135, P3 ;  /* 0x00000001798d7824 */ /* 0x000fe400018e0687 */
[----:B------:R-:W2:Y:S04]  /*510f0*/  LDL.LU.64 R120, [R1+0x18] ;  /* 0x0000180001787983 */ /* 0x000ea80000300a00 */
[----:B------:R1:W-:Y:S04]  /*51100*/  STL.64 [R1+0x390], R140 ;  /* 0x0003908c01007387 */ /* 0x0003e80000100a00 */
[----:B------:R1:W-:Y:S01]  /*51110*/  LDGSTS.E [R138+-0x1e100], desc[UR22][R140.64], P2 ;  /* 0xe1f000008c8a7fae */ /* 0x0003e200091a1016 */
[----:B---3--:R-:W-:-:S05]  /*51120*/  IADD3 R154, P3, PT, R148, R134, RZ ;  /* 0x00000086949a7210 */ /* 0x008fca0007f7e0ff */
[----:B------:R-:W-:Y:S01]  /*51130*/  IMAD.X R155, R149, 0x1, R135, P3 ;  /* 0x00000001959b7824 */ /* 0x000fe200018e0687 */
[----:B----4-:R-:W-:-:S04]  /*51140*/  IADD3 R148, P3, PT, R158, R134, RZ ;  /* 0x000000869e947210 */ /* 0x010fc80007f7e0ff */
        /* <DEDUP_REMOVED lines=9> */
[----:B--2---:R-:W-:-:S05]  /*511e0*/  IADD3 R148, P3, PT, R144, R134, RZ ;  /* 0x0000008690947210 */ /* 0x004fca0007f7e0ff */
[----:B------:R-:W-:Y:S01]  /*511f0*/  IMAD.X R149, R145, 0x1, R135, P3 ;  /* 0x0000000191957824 */ /* 0x000fe200018e0687 */
[----:B------:R-:W-:-:S04]  /*51200*/  IADD3 R144, P3, PT, R152, R134, RZ ;  /* 0x0000008698907210 */ /* 0x000fc80007f7e0ff */
[----:B------:R-:W-:Y:S01]  /*51210*/  LDGSTS.E [R138+-0x1d100], desc[UR22][R148.64], P2 ;  /* 0xe2f00000948a7fae */ /* 0x000fe200091a1016 */
[----:B------:R-:W-:-:S03]  /*51220*/  IADD3.X R145, PT, PT, R153, R135, RZ, P3, !PT ;  /* 0x0000008799917210 */ /* 0x000fc60001ffe4ff */
[----:B------:R-:W-:Y:S04]  /*51230*/  STL.64 [R1+0x478], R148 ;  /* 0x0004789401007387 */ /* 0x000fe80000100a00 */
[----:B------:R2:W-:Y:S04]  /*51240*/  STL.64 [R1+0x4b8], R144 ;  /* 0x0004b89001007387 */ /* 0x0005e80000100a00 */
[----:B------:R2:W-:Y:S01]  /*51250*/  LDGSTS.E [R138+-0x1cd00], desc[UR22][R144.64], P2 ;  /* 0xe3300000908a7fae */ /* 0x0005e200091a1016 */
[----:B-1----:R-:W-:-:S05]  /*51260*/  IADD3 R140, P3, PT, R150, R134, RZ ;  /* 0x00000086968c7210 */ /* 0x002fca0007f7e0ff */
[----:B------:R-:W-:Y:S01]  /*51270*/  IMAD.X R141, R151, 0x1, R135, P3 ;  /* 0x00000001978d7824 */ /* 0x000fe200018e0687 */
[----:B--2---:R-:W-:-:S04]  /*51280*/  IADD3 R144, P3, PT, R142, R134, RZ ;  /* 0x000000868e907210 */ /* 0x004fc80007f7e0ff */
[----:B------:R1:W-:Y:S01]  /*51290*/  LDGSTS.E [R138+-0x1c900], desc[UR22][R140.64], P2 ;  /* 0xe37000008c8a7fae */ /* 0x0003e200091a1016 */
[----:B------:R-:W-:Y:S01]  /*512a0*/  IMAD.X R145, R143, 0x1, R135, P3 ;  /* 0x000000018f917824 */ /* 0x000fe200018e0687 */
[-C--:B------:R-:W-:Y:S02]  /*512b0*/  IADD3 R142, P3, PT, R146, R134.reuse, RZ ;  /* 0x00000086928e7210 */ /* 0x080fe40007f7e0ff */
[----:B------:R1:W-:Y:S02]  /*512c0*/  STL.64 [R1+0x4f8], R140 ;  /* 0x0004f88c01007387 */ /* 0x0003e40000100a00 */
[----:B------:R-:W-:Y:S02]  /*512d0*/  IADD3.X R143, PT, PT, R147, R135, RZ, P3, !PT ;  /* 0x00000087938f7210 */ /* 0x000fe40001ffe4ff */
[----:B------:R-:W-:Y:S04]  /*512e0*/  STL.64 [R1+0x538], R144 ;  /* 0x0005389001007387 */ /* 0x000fe80000100a00 */
[----:B------:R-:W-:Y:S01]  /*512f0*/  LDGSTS.E [R138+-0x1c500], desc[UR22][R144.64], P2 ;  /* 0xe3b00000908a7fae */ /* 0x000fe200091a1016 */
[----:B-1----:R-:W-:-:S03]  /*51300*/  IADD3 R140, P3, PT, R246, R134, RZ ;  /* 0x00000086f68c7210 */ /* 0x002fc60007f7e0ff */
[----:B------:R1:W-:Y:S02]  /*51310*/  STL.64 [R1+0x578], R142 ;  /* 0x0005788e01007387 */ /* 0x0003e40000100a00 */
[----:B------:R-:W-:Y:S02]  /*51320*/  IMAD.X R141, R247, 0x1, R135, P3 ;  /* 0x00000001f78d7824 */ /* 0x000fe400018e0687 */
[----:B------:R1:W-:Y:S04]  /*51330*/  LDGSTS.E [R138+-0x1c100], desc[UR22][R142.64], P2 ;  /* 0xe3f000008e8a7fae */ /* 0x0003e800091a1016 */
[----:B------:R2:W-:Y:S04]  /*51340*/  STL.64 [R1+0x608], R140 ;  /* 0x0006088c01007387 */ /* 0x0005e80000100a00 */
[----:B------:R2:W-:Y:S01]  /*51350*/  LDGSTS.E [R138+-0x1bd00], desc[UR22][R140.64], P2 ;  /* 0xe43000008c8a7fae */ /* 0x0005e200091a1016 */
[----:B-1----:R-:W-:-:S05]  /*51360*/  IADD3 R142, P3, PT, R120, R134, RZ ;  /* 0x00000086788e7210 */ /* 0x002fca0007f7e0ff */
[----:B------:R-:W-:Y:S01]  /*51370*/  IMAD.X R143, R121, 0x1, R135, P3 ;  /* 0x00000001798f7824 */ /* 0x000fe200018e0687 */
[----:B--2---:R-:W-:-:S04]  /*51380*/  IADD3 R140, P3, PT, R250, R134, RZ ;  /* 0x00000086fa8c7210 */ /* 0x004fc80007f7e0ff */
[----:B------:R-:W-:Y:S01]  /*51390*/  IADD3.X R141, PT, PT, R251, R135, RZ, P3, !PT ;  /* 0x00000087fb8d7210 */ /* 0x000fe20001ffe4ff */
[----:B------:R1:W-:Y:S01]  /*513a0*/  LDGSTS.E [R138+-0x1b900], desc[UR22][R142.64], P2 ;  /* 0xe47000008e8a7fae */ /* 0x0003e200091a1016 */
[----:B------:R-:W-:-:S03]  /*513b0*/  IADD3 R120, P3, PT, R242, R134, RZ ;  /* 0x00000086f2787210 */ /* 0x000fc60007f7e0ff */
[----:B------:R1:W-:Y:S02]  /*513c0*/  STL.64 [R1+0x628], R142 ;  /* 0x0006288e01007387 */ /* 0x0003e40000100a00 */
[----:B------:R-:W-:Y:S02]  /*513d0*/  IMAD.X R121, R243, 0x1, R135, P3 ;  /* 0x00000001f3797824 */ /* 0x000fe400018e0687 */
        /* <DEDUP_REMOVED lines=24> */
[----:B------:R-:W-:Y:S02]  /*51560*/  IMAD.X R121, R197, 0x1, R135, P3 ;  /* 0x00000001c5797824 */ /* 0x000fe400018e0687 */
[----:B------:R2:W-:Y:S04]  /*51570*/  STL.64 [R1+0x8b8], R140 ;  /* 0x0008b88c01007387 */ /* 0x0005e80000100a00 */
[----:B------:R-:W-:Y:S04]  /*51580*/  LDGSTS.E [R138+-0x1a100], desc[UR22][R142.64], P2 ;  /* 0xe5f000008e8a7fae */ /* 0x000fe800091a1016 */
[----:B------:R2:W-:Y:S01]  /*51590*/  STL.64 [R1+0x8f8], R120 ;  /* 0x0008f87801007387 */ /* 0x0005e20000100a00 */
[----:B------:R-:W-:-:S03]  /*515a0*/  IADD3 R144, P3, PT, R198, R134, RZ ;  /* 0x00000086c6907210 */ /* 0x000fc60007f7e0ff */
[----:B------:R2:W-:Y:S04]  /*515b0*/  LDGSTS.E [R138+-0x19d00], desc[UR22][R140.64], P2 ;  /* 0xe63000008c8a7fae */ /* 0x0005e800091a1016 */
[----:B-1----:R-:W4:Y:S04]  /*515c0*/  LDL.LU.64 R142, [R1+0x1d0] ;  /* 0x0001d000018e7983 */ /* 0x002f280000300a00 */
[----:B------:R-:W4:Y:S04]  /*515d0*/  LDL.LU.64 R150, [R1+0x1b8] ;  /* 0x0001b80001967983 */ /* 0x000f280000300a00 */
[----:B------:R-:W4:Y:S01]  /*515e0*/  LDL.LU.64 R148, [R1+0x198] ;  /* 0x0001980001947983 */ /* 0x000f220000300a00 */
[----:B------:R-:W-:Y:S01]  /*515f0*/  IMAD.X R145, R199, 0x1, R135, P3 ;  /* 0x00000001c7917824 */ /* 0x000fe200018e0687 */
[----:B--2---:R-:W-:-:S02]  /*51600*/  IADD3 R140, P3, PT, R200, R134, RZ ;  /* 0x00000086c88c7210 */ /* 0x004fc40007f7e0ff */
[----:B------:R1:W-:Y:S02]  /*51610*/  LDGSTS.E [R138+-0x19900], desc[UR22][R120.64], P2 ;  /* 0xe6700000788a7fae */ /* 0x0003e400091a1016 */
[----:B------:R-:W-:Y:S02]  /*51620*/  IADD3.X R141, PT, PT, R201, R135, RZ, P3, !PT ;  /* 0x00000087c98d7210 */ /* 0x000fe40001ffe4ff */
[----:B------:R2:W-:Y:S04]  /*51630*/  STL.64 [R1+0x938], R144 ;  /* 0x0009389001007387 */ /* 0x0005e80000100a00 */
[----:B------:R-:W-:Y:S01]  /*51640*/  LDGSTS.E [R138+-0x19500], desc[UR22][R144.64], P2 ;  /* 0xe6b00000908a7fae */ /* 0x000fe200091a1016 */
[----:B-1----:R-:W-:-:S03]  /*51650*/  IADD3 R120, P3, PT, R202, R134, RZ ;  /* 0x00000086ca787210 */ /* 0x002fc60007f7e0ff */
[----:B------:R1:W-:Y:S02]  /*51660*/  STL.64 [R1+0x978], R140 ;  /* 0x0009788c01007387 */ /* 0x0003e40000100a00 */
[----:B------:R-:W-:Y:S02]  /*51670*/  IMAD.X R121, R203, 0x1, R135, P3 ;  /* 0x00000001cb797824 */ /* 0x000fe400018e0687 */
[----:B------:R1:W-:Y:S04]  /*51680*/  LDGSTS.E [R138+-0x19100], desc[UR22][R140.64], P2 ;  /* 0xe6f000008c8a7fae */ /* 0x0003e800091a1016 */
[----:B------:R1:W-:Y:S04]  /*51690*/  STL.64 [R1+0xa70], R120 ;  /* 0x000a707801007387 */ /* 0x0003e80000100a00 */
[----:B------:R-:W4:Y:S04]  /*516a0*/  LDL.LU.64 R146, [R1+0x180] ;  /* 0x0001800001927983 */ /* 0x000f280000300a00 */
[----:B--2---:R-:W2:Y:S01]  /*516b0*/  LDL.LU.64 R144, [R1+0x168] ;  /* 0x0001680001907983 */ /* 0x004ea20000300a00 */
[----:B------:R-:W-:-:S03]  /*516c0*/  IADD3 R156, P3, PT, R204, R134, RZ ;  /* 0x00000086cc9c7210 */ /* 0x000fc60007f7e0ff */
[----:B------:R1:W-:Y:S02]  /*516d0*/  LDGSTS.E [R138+-0x18d00], desc[UR22][R120.64], P2 ;  /* 0xe7300000788a7fae */ /* 0x0003e400091a1016 */
[----:B------:R-:W-:Y:S01]  /*516e0*/  IMAD.X R157, R205, 0x1, R135, P3 ;  /* 0x00000001cd9d7824 */ /* 0x000fe200018e0687 */
[----:B-1----:R-:W-:-:S04]  /*516f0*/  IADD3 R140, P3, PT, R206, R134, RZ ;  /* 0x00000086ce8c7210 */ /* 0x002fc80007f7e0ff */
[----:B------:R-:W-:Y:S01]  /*51700*/  IADD3.X R141, PT, PT, R207, R135, RZ, P3, !PT ;  /* 0x00000087cf8d7210 */ /* 0x000fe20001ffe4ff */
[----:B------:R-:W-:Y:S01]  /*51710*/  LDGSTS.E [R138+-0x18900], desc[UR22][R156.64], P2 ;  /* 0xe77000009c8a7fae */ /* 0x000fe200091a1016 */
[----:B------:R-:W-:-:S03]  /*51720*/  IADD3 R120, P3, PT, R208, R134, RZ ;  /* 0x00000086d0787210 */ /* 0x000fc60007f7e0ff */
[----:B------:R-:W-:Y:S02]  /*51730*/  STL.64 [R1+0xab0], R156 ;  /* 0x000ab09c01007387 */ /* 0x000fe40000100a00 */
[----:B------:R-:W-:Y:S02]  /*51740*/  IMAD.X R121, R209, 0x1, R135, P3 ;  /* 0x00000001d1797824 */ /* 0x000fe400018e0687 */
[----:B------:R-:W-:Y:S04]  /*51750*/  STL.64 [R1+0xae8], R140 ;  /* 0x000ae88c01007387 */ /* 0x000fe80000100a00 */
[----:B------:R-:W-:Y:S04]  /*51760*/  LDGSTS.E [R138+-0x18500], desc[UR22][R140.64], P2 ;  /* 0xe7b000008c8a7fae */ /* 0x000fe800091a1016 */
[----:B------:R3:W-:Y:S04]  /*51770*/  STL.64 [R1+0xb20], R120 ;  /* 0x000b207801007387 */ /* 0x0007e80000100a00 */
[----:B------:R3:W-:Y:S04]  /*51780*/  LDGSTS.E [R138+-0x18100], desc[UR22][R120.64], P2 ;  /* 0xe7f00000788a7fae */ /* 0x0007e800091a1016 */
[----:B------:R-:W2:Y:S04]  /*51790*/  LDL.LU.64 R246, [R1+0x148] ;  /* 0x0001480001f67983 */ /* 0x000ea80000300a00 */
[----:B------:R-:W2:Y:S04]  /*517a0*/  LDL.LU.64 R160, [R1+0x130] ;  /* 0x0001300001a07983 */ /* 0x000ea80000300a00 */
[----:B------:R-:W2:Y:S01]  /*517b0*/  LDL.LU.64 R158, [R1+0x110] ;  /* 0x00011000019e7983 */ /* 0x000ea20000300a00 */
[----:B---3--:R-:W-:-:S05]  /*517c0*/  IADD3 R120, P3, PT, R154, R134, RZ ;  /* 0x000000869a787210 */ /* 0x008fca0007f7e0ff */
[----:B------:R-:W-:Y:S01]  /*517d0*/  IMAD.X R121, R155, 0x1, R135, P3 ;  /* 0x000000019b797824 */ /* 0x000fe200018e0687 */
[----:B----4-:R-:W-:-:S04]  /*517e0*/  IADD3 R208, P3, PT, R152, R134, RZ ;  /* 0x0000008698d07210 */ /* 0x010fc80007f7e0ff */
[----:B------:R-:W-:Y:S02]  /*517f0*/  IADD3.X R209, PT, PT, R153, R135, RZ, P3, !PT ;  /* 0x0000008799d17210 */ /* 0x000fe40001ffe4ff */
[----:B------:R-:W-:-:S05]  /*51800*/  IADD3 R242, P3, PT, R142, R134, RZ ;  /* 0x000000868ef27210 */ /* 0x000fca0007f7e0ff */
[----:B------:R-:W-:Y:S01]  /*51810*/  IMAD.X R243, R143, 0x1, R135, P3 ;  /* 0x000000018ff37824 */ /* 0x000fe200018e0687 */
[-C--:B------:R-:W-:Y:S01]  /*51820*/  IADD3 R140, P3, PT, R150, R134.reuse, RZ ;  /* 0x00000086968c7210 */ /* 0x080fe20007f7e0ff */
[----:B------:R-:W3:Y:S03]  /*51830*/  LDL.LU.64 R142, [R1+0xf0] ;  /* 0x0000f000018e7983 */ /* 0x000ee60000300a00 */
[----:B------:R-:W-:Y:S02]  /*51840*/  IADD3.X R141, PT, PT, R151, R135, RZ, P3, !PT ;  /* 0x00000087978d7210 */ /* 0x000fe40001ffe4ff */
[----:B------:R-:W-:-:S03]  /*51850*/  IADD3 R138, P3, PT, R148, R134, RZ ;  /* 0x00000086948a7210 */ /* 0x000fc60007f7e0ff */
[----:B------:R1:W-:Y:S02]  /*51860*/  STL.64 [R1+0x288], R140 ;  /* 0x0002888c01007387 */ /* 0x0003e40000100a00 */
[----:B------:R-:W-:Y:S02]  /*51870*/  IMAD.X R139, R149, 0x1, R135, P3 ;  /* 0x00000001958b7824 */ /* 0x000fe400018e0687 */
[----:B------:R-:W4:Y:S04]  /*51880*/  LDL.LU.64 R156, [R1+0xd0] ;  /* 0x0000d000019c7983 */ /* 0x000f280000300a00 */
[----:B------:R3:W-:Y:S04]  /*51890*/  STL.64 [R1+0x2c8], R138 ;  /* 0x0002c88a01007387 */ /* 0x0007e80000100a00 */
[----:B------:R-:W4:Y:S04]  /*518a0*/  LDL.LU.64 R154, [R1+0xb0] ;  /* 0x0000b000019a7983 */ /* 0x000f280000300a00 */
[----:B------:R-:W4:Y:S04]  /*518b0*/  LDL.LU.64 R152, [R1+0x90] ;  /* 0x0000900001987983 */ /* 0x000f280000300a00 */
[----:B------:R-:W4:Y:S01]  /*518c0*/  LDL.LU.64 R150, [R1+0x70] ;  /* 0x0000700001967983 */ /* 0x000f220000300a00 */
[----:B------:R-:W-:-:S03]  /*518d0*/  IADD3 R244, P3, PT, R146, R134, RZ ;  /* 0x0000008692f47210 */ /* 0x000fc60007f7e0ff */
[----:B------:R-:W4:Y:S02]  /*518e0*/  LDL.LU.64 R148, [R1+0x50] ;  /* 0x0000500001947983 */ /* 0x000f240000300a00 */
[----:B------:R-:W-:Y:S01]  /*518f0*/  IMAD.X R245, R147, 0x1, R135, P3 ;  /* 0x0000000193f57824 */ /* 0x000fe200018e0687 */
[----:B--2---:R-:W-:Y:S01]  /*51900*/  IADD3 R198, P3, PT, R144, R134, RZ ;  /* 0x0000008690c67210 */ /* 0x004fe20007f7e0ff */
[----:B------:R-:W2:Y:S03]  /*51910*/  LDL.LU.64 R146, [R1+0x30] ;  /* 0x0000300001927983 */ /* 0x000ea60000300a00 */
[----:B------:R-:W-:Y:S02]  /*51920*/  IADD3.X R199, PT, PT, R145, R135, RZ, P3, !PT ;  /* 0x0000008791c77210 */ /* 0x000fe40001ffe4ff */
[----:B------:R-:W2:Y:S01]  /*51930*/  LDL.LU.64 R144, [R1+0x10] ;  /* 0x0000100001907983 */ /* 0x000ea20000300a00 */
[----:B------:R-:W-:-:S05]  /*51940*/  VIADD R137, R137, 0x100000 ;  /* 0x0010000089897836 */ /* 0x000fca0000000000 */
[----:B------:R-:W-:Y:S04]  /*51950*/  LDGSTS.E [R137+-0x1fc80], desc[UR22][R120.64], P2 ;  /* 0xe038000078897fae */ /* 0x000fe800091a1016 */
[----:B------:R-:W-:Y:S04]  /*51960*/  LDGSTS.E [R137+-0x1f880], desc[UR22][R208.64], P2 ;  /* 0xe0780000d0897fae */ /* 0x000fe800091a1016 */
[----:B------:R-:W-:Y:S04]  /*51970*/  LDGSTS.E [R137+-0x1f480], desc[UR22][R242.64], P2 ;  /* 0xe0b80000f2897fae */ /* 0x000fe800091a1016 */
[----:B------:R1:W-:Y:S04]  /*51980*/  LDGSTS.E [R137+-0x1f080], desc[UR22][R140.64], P2 ;  /* 0xe0f800008c897fae */ /* 0x0003e800091a1016 */
[----:B------:R3:W-:Y:S04]  /*51990*/  LDGSTS.E [R137+-0x1ec80], desc[UR22][R138.64], P2 ;  /* 0xe13800008a897fae */ /* 0x0007e800091a1016 */
[----:B------:R-:W-:Y:S01]  /*519a0*/  LDGSTS.E [R137+-0x1e880], desc[UR22][R244.64], P2 ;  /* 0xe1780000f4897fae */ /* 0x000fe200091a1016 */
[----:B------:R-:W-:-:S03]  /*519b0*/  IADD3 R206, P3, PT, R246, R134, RZ ;  /* 0x00000086f6ce7210 */ /* 0x000fc60007f7e0ff */
[----:B------:R-:W-:Y:S02]  /*519c0*/  LDGSTS.E [R137+-0x1e480], desc[UR22][R198.64], P2 ;  /* 0xe1b80000c6897fae */ /* 0x000fe400091a1016 */
[----:B------:R-:W-:Y:S01]  /*519d0*/  IMAD.X R207, R247, 0x1, R135, P3 ;  /* 0x00000001f7cf7824 */ /* 0x000fe200018e0687 */
[----:B------:R-:W-:-:S04]  /*519e0*/  IADD3 R246, P3, PT, R160, R134, RZ ;  /* 0x00000086a0f67210 */ /* 0x000fc80007f7e0ff */
[----:B------:R-:W-:Y:S01]  /*519f0*/  LDGSTS.E [R137+-0x1e080], desc[UR22][R206.64], P2 ;  /* 0xe1f80000ce897fae */ /* 0x000fe200091a1016 */
[----:B------:R-:W-:Y:S01]  /*51a00*/  IMAD.X R247, R161, 0x1, R135, P3 ;  /* 0x00000001a1f77824 */ /* 0x000fe200018e0687 */
[----:B-1----:R-:W-:-:S04]  /*51a10*/  IADD3 R140, P3, PT, R158, R134, RZ ;  /* 0x000000869e8c7210 */ /* 0x002fc80007f7e0ff */
[----:B------:R-:W-:Y:S01]  /*51a20*/  IADD3.X R141, PT, PT, R159, R135, RZ, P3, !PT ;  /* 0x000000879f8d7210 */ /* 0x000fe20001ffe4ff */
[----:B------:R-:W-:Y:S04]  /*51a30*/  LDGSTS.E [R137+-0x1dc80], desc[UR22][R246.64], P2 ;  /* 0xe2380000f6897fae */ /* 0x000fe800091a1016 */
[----:B------:R1:W-:Y:S04]  /*51a40*/  STL.64 [R1+0x408], R140 ;  /* 0x0004088c01007387 */ /* 0x0003e80000100a00 */
[----:B------:R1:W-:Y:S01]  /*51a50*/  LDGSTS.E [R137+-0x1d880], desc[UR22][R140.64], P2 ;  /* 0xe27800008c897fae */ /* 0x0003e200091a1016 */
[----:B------:R-:W-:Y:S01]  /*51a60*/  UMOV UR6, URZ ;  /* 0x000000ff00067c82 */ /* 0x000fe20008000000 */
[----:B---3--:R-:W-:-:S05]  /*51a70*/  IADD3 R138, P3, PT, R142, R134, RZ ;  /* 0x000000868e8a7210 */ /* 0x008fca0007f7e0ff */
[----:B------:R-:W-:Y:S01]  /*51a80*/  IMAD.X R139, R143, 0x1, R135, P3 ;  /* 0x000000018f8b7824 */ /* 0x000fe200018e0687 */
[----:B----4-:R-:W-:-:S04]  /*51a90*/  IADD3 R142, P3, PT, R156, R134, RZ ;  /* 0x000000869c8e7210 */ /* 0x010fc80007f7e0ff */
[----:B------:R3:W-:Y:S01]  /*51aa0*/  LDGSTS.E [R137+-0x1d480], desc[UR22][R138.64], P2 ;  /* 0xe2b800008a897fae */ /* 0x0007e200091a1016 */
[----:B------:R-:W-:Y:S01]  /*51ab0*/  IMAD.X R143, R157, 0x1, R135, P3 ;  /* 0x000000019d8f7824 */ /* 0x000fe200018e0687 */
[-C--:B-1----:R-:W-:Y:S02]  /*51ac0*/  IADD3 R140, P3, PT, R154, R134.reuse, RZ ;  /* 0x000000869a8c7210 */ /* 0x082fe40007f7e0ff */
[----:B------:R3:W-:Y:S02]  /*51ad0*/  STL.64 [R1+0x440], R138 ;  /* 0x0004408a01007387 */ /* 0x0007e40000100a00 */
[----:B------:R-:W-:Y:S02]  /*51ae0*/  IADD3.X R141, PT, PT, R155, R135, RZ, P3, !PT ;  /* 0x000000879b8d7210 */ /* 0x000fe40001ffe4ff */
[----:B------:R1:W-:Y:S04]  /*51af0*/  STL.64 [R1+0x480], R142 ;  /* 0x0004808e01007387 */ /* 0x0003e80000100a00 */
[----:B------:R1:W-:Y:S01]  /*51b00*/  LDGSTS.E [R137+-0x1d080], desc[UR22][R142.64], P2 ;  /* 0xe2f800008e897fae */ /* 0x0003e200091a1016 */
[----:B---3--:R-:W-:-:S03]  /*51b10*/  IADD3 R138, P3, PT, R152, R134, RZ ;  /* 0x00000086988a7210 */ /* 0x008fc60007f7e0ff */
[----:B------:R3:W-:Y:S02]  /*51b20*/  STL.64 [R1+0x4c0], R140 ;  /* 0x0004c08c01007387 */ /* 0x0007e40000100a00 */
[----:B------:R-:W-:Y:S02]  /*51b30*/  IMAD.X R139, R153, 0x1, R135, P3 ;  /* 0x00000001998b7824 */ /* 0x000fe400018e0687 */
[----:B------:R3:W-:Y:S01]  /*51b40*/  LDGSTS.E [R137+-0x1cc80], desc[UR22][R140.64], P2 ;  /* 0xe33800008c897fae */ /* 0x0007e200091a1016 */
[----:B-1----:R-:W-:-:S03]  /*51b50*/  IADD3 R142, P3, PT, R150, R134, RZ ;  /* 0x00000086968e7210 */ /* 0x002fc60007f7e0ff */
[----:B------:R2:W-:Y:S02]  /*51b60*/  STL.64 [R1+0x500], R138 ;  /* 0x0005008a01007387 */ /* 0x0005e40000100a00 */
[----:B------:R-:W-:Y:S02]  /*51b70*/  IMAD.X R143, R151, 0x1, R135, P3 ;  /* 0x00000001978f7824 */ /* 0x000fe400018e0687 */
[----:B------:R2:W-:Y:S01]  /*51b80*/  LDGSTS.E [R137+-0x1c880], desc[UR22][R138.64], P2 ;  /* 0xe37800008a897fae */ /* 0x0005e200091a1016 */
[----:B---3--:R-:W-:-:S03]  /*51b90*/  IADD3 R140, P3, PT, R148, R134, RZ ;  /* 0x00000086948c7210 */ /* 0x008fc60007f7e0ff */
[----:B------:R1:W-:Y:S01]  /*51ba0*/  STL.64 [R1+0x548], R142 ;  /* 0x0005488e01007387 */ /* 0x0003e20000100a00 */
[----:B------:R-:W-:-:S03]  /*51bb0*/  IADD3.X R141, PT, PT, R149, R135, RZ, P3, !PT ;  /* 0x00000087958d7210 */ /* 0x000fc60001ffe4ff */
[----:B------:R1:W-:Y:S01]  /*51bc0*/  LDGSTS.E [R137+-0x1c480], desc[UR22][R142.64], P2 ;  /* 0xe3b800008e897fae */ /* 0x0003e200091a1016 */
[----:B--2---:R-:W-:-:S03]  /*51bd0*/  IADD3 R138, P3, PT, R146, R134, RZ ;  /* 0x00000086928a7210 */ /* 0x004fc60007f7e0ff */
[----:B------:R2:W-:Y:S02]  /*51be0*/  STL.64 [R1+0x588], R140 ;  /* 0x0005888c01007387 */ /* 0x0005e40000100a00 */
[----:B------:R-:W-:Y:S02]  /*51bf0*/  IMAD.X R139, R147, 0x1, R135, P3 ;  /* 0x00000001938b7824 */ /* 0x000fe400018e0687 */
        /* <DEDUP_REMOVED lines=60> */
[----:B------:R2:W-:Y:S04]  /*51fc0*/  LDGSTS.E [R137+-0x18480], desc[UR22][R140.64], P2 ;  /* 0xe7b800008c897fae */ /* 0x0005e800091a1016 */
[----:B------:R2:W-:Y:S04]  /*51fd0*/  STL.64 [R1+0xaa8], R138 ;  /* 0x000aa88a01007387 */ /* 0x0005e80000100a00 */
[----:B------:R2:W-:Y:S01]  /*51fe0*/  LDGSTS.E [R137+-0x18080], desc[UR22][R138.64], P2 ;  /* 0xe7f800008a897fae */ /* 0x0005e200091a1016 */
[----:B------:R-:W-:-:S03]  /*51ff0*/  ISETP.GE.AND P2, PT, R252, 0x100, PT ;  /* 0x00000100fc00780c */ /* 0x000fc60003f46270 */
[----:B------:R-:W0:Y:S01]  /*52000*/  LDGDEPBAR ;  /* 0x00000000000079af */ /* 0x000e220000000000 */
[----:B------:R-:W-:-:S09]  /*52010*/  ISETP.GE.AND P3, PT, R252, 0x80, PT ;  /* 0x00000080fc00780c */ /* 0x000fd20003f66270 */
[----:B--2---:R-:W-:Y:S05]  /*52020*/  @!P2 BRA `(.L_x_8) ;  /* 0x000001580090a947 */ /* 0x004fea0003800000 */
[----:B------:R-:W-:Y:S01]  /*52030*/  STL [R1+0xa30], R90 ;  /* 0x000a305a01007387 */ /* 0x000fe20000100800 */
[----:B------:R-:W-:Y:S01]  /*52040*/  MOV R139, R112 ;  /* 0x00000070008b7202 */ /* 0x000fe20000000f00 */
[----:B------:R-:W-:Y:S01]  /*52050*/  IMAD.MOV.U32 R140, RZ, RZ, R113 ;  /* 0x000000ffff8c7224 */ /* 0x000fe200078e0071 */
[----:B------:R-:W-:Y:S01]  /*52060*/  MOV R142, R109 ;  /* 0x0000006d008e7202 */ /* 0x000fe20000000f00 */
[----:B------:R-:W-:Y:S01]  /*52070*/  STL [R1+0xa2c], R88 ;  /* 0x000a2c5801007387 */ /* 0x000fe20000100800 */
[----:B------:R-:W-:Y:S01]  /*52080*/  IMAD.MOV.U32 R141, RZ, RZ, R108 ;  /* 0x000000ffff8d7224 */ /* 0x000fe200078e006c */
[----:B------:R-:W-:Y:S01]  /*52090*/  MOV R151, R96 ;  /* 0x0000006000977202 */ /* 0x000fe20000000f00 */
[----:B------:R-:W-:Y:S01]  /*520a0*/  IMAD.MOV.U32 R143, RZ, RZ, R106 ;  /* 0x000000ffff8f7224 */ /* 0x000fe200078e006a */
        /* <DEDUP_REMOVED lines=24> */
[----:B------:R1:W-:Y:S01]  /*52230*/  STL [R1+0xa10], R74 ;  /* 0x000a104a01007387 */ /* 0x0003e20000100800 */
[----:B------:R-:W-:Y:S01]  /*52240*/  IMAD.MOV.U32 R168, RZ, RZ, R65 ;  /* 0x000000ffffa87224 */ /* 0x000fe200078e0041 */
[----:B------:R-:W-:Y:S01]  /*52250*/  MOV R169, R63 ;  /* 0x0000003f00a97202 */ /* 0x000fe20000000f00 */
[----:B------:R-:W-:Y:S01]  /*52260*/  IMAD.MOV.U32 R164, RZ, RZ, R73 ;  /* 0x000000ffffa47224 */ /* 0x000fe200078e0049 */
[----:B------:R-:W-:Y:S01]  /*52270*/  STL [R1+0xa0c], R72 ;  /* 0x000a0c4801007387 */ /* 0x000fe20000100800 */
[----:B------:R-:W-:Y:S01]  /*52280*/  IMAD.MOV.U32 R165, RZ, RZ, R71 ;  /* 0x000000ffffa57224 */ /* 0x000fe200078e0047 */
[----:B------:R-:W-:Y:S01]  /*52290*/  SHF.R.S32.HI R249, RZ, 0x1f, R252 ;  /* 0x0000001ffff97819 */ /* 0x000fe200000114fc */
        /* <DEDUP_REMOVED lines=23> */
[----:B-1----:R-:W-:Y:S01]  /*52410*/  MOV R74, R238 ;  /* 0x000000ee004a7202 */ /* 0x002fe20000000f00 */
[----:B------:R-:W-:Y:S01]  /*52420*/  IMAD.MOV.U32 R138, RZ, RZ, R115 ;  /* 0x000000ffff8a7224 */ /* 0x000fe200078e0073 */
[----:B------:R-:W-:Y:S01]  /*52430*/  STL [R1+0x9f0], R58 ;  /* 0x0009f03a01007387 */ /* 0x000fe20000100800 */
[----:B------:R-:W-:Y:S01]  /*52440*/  IMAD.MOV.U32 R75, RZ, RZ, R239 ;  /* 0x000000ffff4b7224 */ /* 0x000fe200078e00ef */
[----:B------:R-:W-:Y:S01]  /*52450*/  LEA.HI R249, R249, R252, RZ, 0x7 ;  /* 0x000000fcf9f97211 */ /* 0x000fe200078f38ff */
        /* <DEDUP_REMOVED lines=22> */
[----:B------:R-:W-:-:S03]  /*525c0*/  IMAD.MOV.U32 R189, RZ, RZ, R23 ;  /* 0x000000ffffbd7224 */ /* 0x000fc600078e0017 */
[----:B------:R-:W-:Y:S04]  /*525d0*/  STL [R1+0x9d4], R44 ;  /* 0x0009d42c01007387 */ /* 0x000fe80000100800 */
        /* <DEDUP_REMOVED lines=12> */
[----:B------:R-:W4:Y:S04]  /*526a0*/  LDL.LU.64 R204, [R1+0x1f8] ;  /* 0x0001f80001cc7983 */ /* 0x000f280000300a00 */
[----:B------:R-:W5:Y:S04]  /*526b0*/  LDL.LU.64 R202, [R1+0x228] ;  /* 0x0002280001ca7983 */ /* 0x000f680000300a00 */
[----:B------:R-:W2:Y:S04]  /*526c0*/  LDL.LU.64 R234, [R1+0x238] ;  /* 0x0002380001ea7983 */ /* 0x000ea80000300a00 */
[----:B------:R-:W3:Y:S01]  /*526d0*/  LDL.LU.64 R200, [R1+0x390] ;  /* 0x0003900001c87983 */ /* 0x000ee20000300a00 */
        /* <DEDUP_REMOVED lines=8> */
[----:B------:R-:W-:-:S02]  /*52760*/  IMAD.MOV.U32 R195, RZ, RZ, R11 ;  /* 0x000000ffffc37224 */ /* 0x000fc400078e000b */
[----:B------:R-:W-:Y:S01]  /*52770*/  IMAD.MOV.U32 R197, RZ, RZ, R7 ;  /* 0x000000ffffc57224 */ /* 0x000fe200078e0007 */
[----:B------:R-:W-:Y:S04]  /*52780*/  STL [R1+0x998], R14 ;  /* 0x0009980e01007387 */ /* 0x000fe80000100800 */
[----:B------:R-:W-:Y:S04]  /*52790*/  STL [R1+0x994], R12 ;  /* 0x0009940c01007387 */ /* 0x000fe80000100800 */
[----:B------:R-:W-:Y:S04]  /*527a0*/  STL [R1+0x990], R10 ;  /* 0x0009900a01007387 */ /* 0x000fe80000100800 */
[----:B------:R-:W-:Y:S04]  /*527b0*/  STL [R1+0x98c], R8 ;  /* 0x00098c0801007387 */ /* 0x000fe80000100800 */
[----:B------:R-:W-:Y:S04]  /*527c0*/  STL [R1+0x988], R6 ;  /* 0x0009880601007387 */ /* 0x000fe80000100800 */
[----:B------:R1:W-:Y:S04]  /*527d0*/  STL [R1+0x984], R4 ;  /* 0x0009840401007387 */ /* 0x0003e80000100800 */
        /* <DEDUP_REMOVED lines=8> */
[----:B------:R-:W-:Y:S01]  /*52860*/  MOV R116, R206 ;  /* 0x000000ce00747202 */ /* 0x000fe20000000f00 */
[----:B------:R-:W-:-:S02]  /*52870*/  IMAD.MOV.U32 R117, RZ, RZ, R207 ;  /* 0x000000ffff757224 */ /* 0x000fc400078e00cf */
[----:B------:R-:W3:Y:S04]  /*52880*/  LDL.LU.64 R220, [R1+0x1a0] ;  /* 0x0001a00001dc7983 */ /* 0x000ee80000300a00 */
[----:B------:R-:W3:Y:S01]  /*52890*/  LDL.LU.64 R222, [R1+0x1e0] ;  /* 0x0001e00001de7983 */ /* 0x000ee20000300a00 */
[----:B----4-:R-:W-:Y:S01]  /*528a0*/  IMAD.MOV.U32 R98, RZ, RZ, R204 ;  /* 0x000000ffff627224 */ /* 0x010fe200078e00cc */
[----:B------:R-:W-:Y:S01]  /*528b0*/  MOV R99, R205 ;  /* 0x000000cd00637202 */ /* 0x000fe20000000f00 */
[----:B-----5:R-:W-:Y:S02]  /*528c0*/  IMAD.MOV.U32 R93, RZ, RZ, R203 ;  /* 0x000000ffff5d7224 */ /* 0x020fe400078e00cb */
[----:B------:R-:W-:Y:S02]  /*528d0*/  IMAD.MOV.U32 R92, RZ, RZ, R202 ;  /* 0x000000ffff5c7224 */ /* 0x000fe400078e00ca */
[----:B--2---:R-:W-:Y:S01]  /*528e0*/  IMAD.MOV.U32 R90, RZ, RZ, R234 ;  /* 0x000000ffff5a7224 */ /* 0x004fe200078e00ea */
[----:B------:R-:W-:-:S02]  /*528f0*/  MOV R91, R235 ;  /* 0x000000eb005b7202 */ /* 0x000fc40000000f00 */
[----:B------:R-:W2:Y:S04]  /*52900*/  LDL.LU.64 R234, [R1+0x220] ;  /* 0x0002200001ea7983 */ /* 0x000ea80000300a00 */
[----:B------:R-:W4:Y:S04]  /*52910*/  LDL.LU.64 R236, [R1+0x230] ;  /* 0x0002300001ec7983 */ /* 0x000f280000300a00 */
[----:B------:R-:W5:Y:S01]  /*52920*/  LDL.LU.64 R246, [R1+0x240] ;  /* 0x0002400001f67983 */ /* 0x000f620000300a00 */
[----:B------:R-:W-:Y:S01]  /*52930*/  IMAD.MOV.U32 R84, RZ, RZ, R92 ;  /* 0x000000ffff547224 */ /* 0x000fe200078e005c */
[----:B------:R-:W-:Y:S01]  /*52940*/  MOV R85, R93 ;  /* 0x0000005d00557202 */ /* 0x000fe20000000f00 */
[----:B------:R-:W-:Y:S01]  /*52950*/  IMAD.MOV.U32 R93, RZ, RZ, R103 ;  /* 0x000000ffff5d7224 */ /* 0x000fe200078e0067 */
[----:B------:R-:W-:Y:S01]  /*52960*/  MOV R92, R102 ;  /* 0x00000066005c7202 */ /* 0x000fe20000000f00 */
[----:B------:R-:W-:Y:S01]  /*52970*/  IMAD.MOV.U32 R88, RZ, RZ, R98 ;  /* 0x000000ffff587224 */ /* 0x000fe200078e0062 */
[----:B------:R-:W5:Y:S01]  /*52980*/  LDL.LU.64 R230, [R1+0x250] ;  /* 0x0002500001e67983 */ /* 0x000f620000300a00 */
[----:B------:R-:W-:Y:S01]  /*52990*/  MOV R82, R90 ;  /* 0x0000005a00527202 */ /* 0x000fe20000000f00 */
[----:B------:R-:W-:-:S02]  /*529a0*/  IMAD.MOV.U32 R89, RZ, RZ, R99 ;  /* 0x000000ffff597224 */ /* 0x000fc400078e0063 */
[----:B------:R-:W-:Y:S02]  /*529b0*/  IMAD.MOV.U32 R83, RZ, RZ, R91 ;  /* 0x000000ffff537224 */ /* 0x000fe400078e005b */
[----:B---3--:R-:W-:Y:S02]  /*529c0*/  IMAD.MOV.U32 R90, RZ, RZ, R226 ;  /* 0x000000ffff5a7224 */ /* 0x008fe400078e00e2 */
[----:B------:R-:W-:Y:S01]  /*529d0*/  IMAD.MOV.U32 R91, RZ, RZ, R227 ;  /* 0x000000ffff5b7224 */ /* 0x000fe200078e00e3 */
[----:B------:R-:W-:Y:S01]  /*529e0*/  MOV R86, R108 ;  /* 0x0000006c00567202 */ /* 0x000fe20000000f00 */
[----:B------:R-:W-:Y:S02]  /*529f0*/  IMAD.MOV.U32 R108, RZ, RZ, R112 ;  /* 0x000000ffff6c7224 */ /* 0x000fe400078e0070 */
[----:B------:R-:W-:Y:S02]  /*52a00*/  IMAD.MOV.U32 R112, RZ, RZ, R228 ;  /* 0x000000ffff707224 */ /* 0x000fe400078e00e4 */
[----:B------:R-:W-:-:S02]  /*52a10*/  IMAD.MOV.U32 R98, RZ, RZ, R224 ;  /* 0x000000ffff627224 */ /* 0x000fc400078e00e0 */
        /* <DEDUP_REMOVED lines=9> */
[----:B------:R-:W-:-:S02]  /*52ab0*/  IMAD.MOV.U32 R233, RZ, RZ, R243 ;  /* 0x000000ffffe97224 */ /* 0x000fc400078e00f3 */
[----:B------:R-:W3:Y:S01]  /*52ac0*/  LDL.LU.64 R242, [R1+0x260] ;  /* 0x0002600001f27983 */ /* 0x000ee20000300a00 */
[----:B------:R-:W-:Y:S02]  /*52ad0*/  IMAD.MOV.U32 R99, RZ, RZ, R225 ;  /* 0x000000ffff637224 */ /* 0x000fe400078e00e1 */
[----:B--2---:R-:W-:Y:S02]  /*52ae0*/  IMAD.MOV.U32 R223, RZ, RZ, R234 ;  /* 0x000000ffffdf7224 */ /* 0x004fe400078e00ea */
[----:B------:R-:W-:Y:S02]  /*52af0*/  IMAD.MOV.U32 R224, RZ, RZ, R235 ;  /* 0x000000ffffe07224 */ /* 0x000fe400078e00eb */
[----:B------:R-:W2:Y:S01]  /*52b00*/  LDL.LU.64 R234, [R1+0x270] ;  /* 0x0002700001ea7983 */ /* 0x000ea20000300a00 */
[----:B----4-:R-:W-:Y:S01]  /*52b10*/  MOV R225, R236 ;  /* 0x000000ec00e17202 */ /* 0x010fe20000000f00 */
[----:B------:R-:W-:Y:S02]  /*52b20*/  IMAD.MOV.U32 R226, RZ, RZ, R237 ;  /* 0x000000ffffe27224 */ /* 0x000fe400078e00ed */
[----:B------:R-:W4:Y:S01]  /*52b30*/  LDL.LU.64 R236, [R1+0x280] ;  /* 0x0002800001ec7983 */ /* 0x000f220000300a00 */
[----:B-----5:R-:W-:-:S02]  /*52b40*/  IMAD.MOV.U32 R227, RZ, RZ, R246 ;  /* 0x000000ffffe37224 */ /* 0x020fc400078e00f6 */
[----:B------:R-:W-:Y:S02]  /*52b50*/  IMAD.MOV.U32 R228, RZ, RZ, R247 ;  /* 0x000000ffffe47224 */ /* 0x000fe400078e00f7 */
[----:B------:R-:W5:Y:S01]  /*52b60*/  LDL.LU.64 R246, [R1+0x290] ;  /* 0x0002900001f67983 */ /* 0x000f620000300a00 */
[----:B------:R-:W-:Y:S01]  /*52b70*/  IMAD.MOV.U32 R87, RZ, RZ, R109 ;  /* 0x000000ffff577224 */ /* 0x000fe200078e006d */
[----:B------:R-:W-:Y:S01]  /*52b80*/  MOV R109, R113 ;  /* 0x00000071006d7202 */ /* 0x000fe20000000f00 */
        /* <DEDUP_REMOVED lines=15> */
[----:B------:R-:W5:Y:S01]  /*52c80*/  LDL.LU.64 R240, [R1+0x2b0] ;  /* 0x0002b00001f07983 */ /* 0x000f620000300a00 */
[----:B------:R-:W-:-:S02]  /*52c90*/  IMAD.MOV.U32 R76, RZ, RZ, R84 ;  /* 0x000000ffff4c7224 */ /* 0x000fc400078e0054 */
[----:B------:R-:W-:Y:S01]  /*52ca0*/  IMAD.MOV.U32 R77, RZ, RZ, R85 ;  /* 0x000000ffff4d7224 */ /* 0x000fe200078e0055 */
[----:B------:R-:W-:Y:S01]  /*52cb0*/  MOV R85, R245 ;  /* 0x000000f500557202 */ /* 0x000fe20000000f00 */
[----:B------:R-:W-:Y:S02]  /*52cc0*/  IMAD.MOV.U32 R84, RZ, RZ, R244 ;  /* 0x000000ffff547224 */ /* 0x000fe400078e00f4 */
[----:B---3--:R-:W-:Y:S02]  /*52cd0*/  IMAD.MOV.U32 R231, RZ, RZ, R242 ;  /* 0x000000ffffe77224 */ /* 0x008fe400078e00f2 */
[----:B------:R-:W-:Y:S02]  /*52ce0*/  IMAD.MOV.U32 R232, RZ, RZ, R243 ;  /* 0x000000ffffe87224 */ /* 0x000fe400078e00f3 */
[----:B------:R-:W3:Y:S04]  /*52cf0*/  LDL.LU.64 R242, [R1+0x2c0] ;  /* 0x0002c00001f27983 */ /* 0x000ee80000300a00 */
[----:B------:R-:W3:Y:S04]  /*52d00*/  LDL.LU.64 R244, [R1+0x2d0] ;  /* 0x0002d00001f47983 */ /* 0x000ee80000300a00 */
[----:B------:R-:W3:Y:S01]  /*52d10*/  LDL.LU.64 R64, [R1+0x308] ;  /* 0x0003080001407983 */ /* 0x000ee20000300a00 */
[----:B--2---:R-:W-:Y:S01]  /*52d20*/  MOV R233, R234 ;  /* 0x000000ea00e97202 */ /* 0x004fe20000000f00 */
[----:B------:R-:W-:-:S02]  /*52d30*/  IMAD.MOV.U32 R234, RZ, RZ, R235 ;  /* 0x000000ffffea7224 */ /* 0x000fc400078e00eb */
[----:B----4-:R-:W-:Y:S02]  /*52d40*/  IMAD.MOV.U32 R235, RZ, RZ, R236 ;  /* 0x000000ffffeb7224 */ /* 0x010fe400078e00ec */
[----:B------:R-:W-:Y:S02]  /*52d50*/  IMAD.MOV.U32 R236, RZ, RZ, R237 ;  /* 0x000000ffffec7224 */ /* 0x000fe400078e00ed */
[----:B-----5:R-:W-:Y:S01]  /*52d60*/  IMAD.MOV.U32 R237, RZ, RZ, R246 ;  /* 0x000000ffffed7224 */ /* 0x020fe200078e00f6 */
[----:B------:R-:W-:Y:S02]  /*52d70*/  MOV R238, R247 ;  /* 0x000000f700ee7202 */ /* 0x000fe40000000f00 */
[----:B------:R-:W2:Y:S04]  /*52d80*/  LDL.LU.64 R246, [R1+0x2e0] ;  /* 0x0002e00001f67983 */ /* 0x000ea80000300a00 */
[----:B------:R-:W4:Y:S04]  /*52d90*/  LDL.LU.64 R72, [R1+0x2f0] ;  /* 0x0002f00001487983 */ /* 0x000f280000300a00 */
[----:B------:R-:W1:Y:S04]  /*52da0*/  LDL.LU.64 R70, [R1+0x318] ;  /* 0x0003180001467983 */ /* 0x000e680000300a00 */
[----:B------:R-:W5:Y:S01]  /*52db0*/  LDL.LU.64 R66, [R1+0x328] ;  /* 0x0003280001427983 */ /* 0x000f620000300a00 */
[----:B------:R-:W-:-:S03]  /*52dc0*/  IMAD.MOV.U32 R239, RZ, RZ, R240 ;  /* 0x000000ffffef7224 */ /* 0x000fc600078e00f0 */
[----:B------:R-:W5:Y:S01]  /*52dd0*/  LDL.LU.64 R68, [R1+0x338] ;  /* 0x0003380001447983 */ /* 0x000f620000300a00 */
[----:B------:R-:W-:-:S03]  /*52de0*/  IMAD.MOV.U32 R240, RZ, RZ, R241 ;  /* 0x000000fffff07224 */ /* 0x000fc600078e00f1 */
[----:B------:R-:W5:Y:S01]  /*52df0*/  LDL.LU.64 R60, [R1+0x350] ;  /* 0x00035000013c7983 */ /* 0x000f620000300a00 */
[----:B---3--:R-:W-:Y:S01]  /*52e00*/  MOV R241, R242 ;  /* 0x000000f200f17202 */ /* 0x008fe20000000f00 */
[----:B------:R-:W-:Y:S02]  /*52e10*/  IMAD.MOV.U32 R242, RZ, RZ, R243 ;  /* 0x000000fffff27224 */ /* 0x000fe400078e00f3 */
[----:B------:R-:W-:Y:S01]  /*52e20*/  IMAD.MOV.U32 R243, RZ, RZ, R244 ;  /* 0x000000fffff37224 */ /* 0x000fe200078e00f4 */
[----:B------:R-:W-:Y:S01]  /*52e30*/  MOV R244, R245 ;  /* 0x000000f500f47202 */ /* 0x000fe20000000f00 */
[----:B--2---:R-:W-:Y:S02]  /*52e40*/  IMAD.MOV.U32 R245, RZ, RZ, R246 ;  /* 0x000000fffff57224 */ /* 0x004fe400078e00f6 */
[----:B------:R-:W-:Y:S01]  /*52e50*/  IMAD.MOV.U32 R246, RZ, RZ, R247 ;  /* 0x000000fffff67224 */ /* 0x000fe200078e00f7 */
[----:B----4-:R-:W-:Y:S01]  /*52e60*/  MOV R247, R72 ;  /* 0x0000004800f77202 */ /* 0x010fe20000000f00 */
[----:B------:R-:W-:-:S02]  /*52e70*/  IMAD.MOV.U32 R248, RZ, RZ, R73 ;  /* 0x000000fffff87224 */ /* 0x000fc400078e0049 */
[----:B------:R-:W2:Y:S04]  /*52e80*/  LDL.LU.64 R72, [R1+0x388] ;  /* 0x0003880001487983 */ /* 0x000ea80000300a00 */
[----:B------:R-:W-:Y:S04]  /*52e90*/  STL [R1], R64 ;  /* 0x0000004001007387 */ /* 0x000fe80000100800 */
[----:B------:R-:W3:Y:S01]  /*52ea0*/  LDL.LU.64 R62, [R1+0x360] ;  /* 0x00036000013e7983 */ /* 0x000ee20000300a00 */
[----:B-1----:R-:W-:-:S03]  /*52eb0*/  MOV R4, R71 ;  /* 0x0000004700047202 */ /* 0x002fc60000000f00 */
[----:B------:R1:W-:Y:S04]  /*52ec0*/  STL [R1+0x8], R70 ;  /* 0x0000084601007387 */ /* 0x0003e80000100800 */
[----:B-1----:R-:W4:Y:S01]  /*52ed0*/  LDL.LU.64 R70, [R1+0x378] ;  /* 0x0003780001467983 */ /* 0x002f220000300a00 */
[----:B------:R-:W-:-:S03]  /*52ee0*/  IMAD.MOV.U32 R252, RZ, RZ, R65 ;  /* 0x000000fffffc7224 */ /* 0x000fc600078e0041 */
[----:B------:R-:W2:Y:S04]  /*52ef0*/  LDL.LU.64 R64, [R1+0x398] ;  /* 0x0003980001407983 */ /* 0x000ea80000300a00 */
[----:B------:R1:W-:Y:S04]  /*52f00*/  STL [R1+0x4], R4 ;  /* 0x0000040401007387 */ /* 0x0003e80000100800 */
[----:B-----5:R-:W-:Y:S01]  /*52f10*/  STL [R1+0x10], R66 ;  /* 0x0000104201007387 */ /* 0x020fe20000100800 */
[----:B-1----:R-:W-:-:S05]  /*52f20*/  IMAD.MOV.U32 R4, RZ, RZ, R67 ;  /* 0x000000ffff047224 */ /* 0x002fca00078e0043 */
[----:B------:R1:W-:Y:S04]  /*52f30*/  STL [R1+0xc], R4 ;  /* 0x00000c0401007387 */ /* 0x0003e80000100800 */
[----:B------:R5:W-:Y:S01]  /*52f40*/  STL [R1+0x18], R68 ;  /* 0x0000184401007387 */ /* 0x000be20000100800 */
[----:B-1----:R-:W-:-:S03]  /*52f50*/  IMAD.MOV.U32 R4, RZ, RZ, R69 ;  /* 0x000000ffff047224 */ /* 0x002fc600078e0045 */
[----:B-----5:R-:W5:Y:S04]  /*52f60*/  LDL.LU.64 R68, [R1+0x3d8] ;  /* 0x0003d80001447983 */ /* 0x020f680000300a00 */
[----:B------:R1:W-:Y:S04]  /*52f70*/  STL [R1+0x14], R4 ;  /* 0x0000140401007387 */ /* 0x0003e80000100800 */
[----:B------:R-:W-:Y:S04]  /*52f80*/  STL [R1+0x20], R60 ;  /* 0x0000203c01007387 */ /* 0x000fe80000100800 */
[----:B------:R-:W5:Y:S01]  /*52f90*/  LDL.LU.64 R66, [R1+0x3b0] ;  /* 0x0003b00001427983 */ /* 0x000f620000300a00 */
[----:B-1----:R-:W-:-:S03]  /*52fa0*/  MOV R4, R61 ;  /* 0x0000003d00047202 */ /* 0x002fc60000000f00 */
[----:B---3--:R-:W-:Y:S04]  /*52fb0*/  STL [R1+0x28], R62 ;  /* 0x0000283e01007387 */ /* 0x008fe80000100800 */
[----:B------:R1:W-:Y:S02]  /*52fc0*/  STL [R1+0x1c], R4 ;  /* 0x00001c0401007387 */ /* 0x0003e40000100800 */
[----:B-1----:R-:W-:Y:S02]  /*52fd0*/  IMAD.MOV.U32 R4, RZ, RZ, R63 ;  /* 0x000000ffff047224 */ /* 0x002fe400078e003f */
[----:B----4-:R-:W-:Y:S04]  /*52fe0*/  STL [R1+0x30], R70 ;  /* 0x0000304601007387 */ /* 0x010fe80000100800 */
[----:B------:R1:W-:Y:S04]  /*52ff0*/  STL [R1+0x24], R4 ;  /* 0x0000240401007387 */ /* 0x0003e80000100800 */
[----:B------:R-:W3:Y:S01]  /*53000*/  LDL.LU.64 R62, [R1+0x3c8] ;  /* 0x0003c800013e7983 */ /* 0x000ee20000300a00 */
[----:B-1----:R-:W-:-:S03]  /*53010*/  IMAD.MOV.U32 R4, RZ, RZ, R71 ;  /* 0x000000ffff047224 */ /* 0x002fc600078e0047 */
[----:B--2---:R-:W-:Y:S04]  /*53020*/  STL [R1+0x38], R72 ;  /* 0x0000384801007387 */ /* 0x004fe80000100800 */
[----:B------:R1:W-:Y:S02]  /*53030*/  STL [R1+0x2c], R4 ;  /* 0x00002c0401007387 */ /* 0x0003e40000100800 */
[----:B-1----:R-:W-:-:S05]  /*53040*/  MOV R4, R73 ;  /* 0x0000004900047202 */ /* 0x002fca0000000f00 */
[----:B------:R1:W-:Y:S04]  /*53050*/  STL [R1+0x34], R4 ;  /* 0x0000340401007387 */ /* 0x0003e80000100800 */
[----:B------:R-:W2:Y:S04]  /*53060*/  LDL.LU.64 R70, [R1+0x3e8] ;  /* 0x0003e80001467983 */ /* 0x000ea80000300a00 */
[----:B------:R-:W4:Y:S01]  /*53070*/  LDL.LU.64 R72, [R1+0x428] ;  /* 0x0004280001487983 */ /* 0x000f220000300a00 */
[----:B-1----:R-:W-:-:S03]  /*53080*/  IMAD.MOV.U32 R4, RZ, RZ, R65 ;  /* 0x000000ffff047224 */ /* 0x002fc600078e0041 */
[----:B------:R1:W-:Y:S04]  /*53090*/  STL [R1+0x40], R64 ;  /* 0x0000404001007387 */ /* 0x0003e80000100800 */
[----:B-1----:R-:W4:Y:S04]  /*530a0*/  LDL.LU.64 R64, [R1+0x400] ;  /* 0x0004000001407983 */ /* 0x002f280000300a00 */
[----:B------:R1:W-:Y:S04]  /*530b0*/  STL [R1+0x3c], R4 ;  /* 0x00003c0401007387 */ /* 0x0003e80000100800 */
[----:B-----5:R5:W-:Y:S01]  /*530c0*/  STL [R1+0x48], R66 ;  /* 0x0000484201007387 */ /* 0x020be20000100800 */
[----:B-1----:R-:W-:-:S03]  /*530d0*/  IMAD.MOV.U32 R4, RZ, RZ, R67 ;  /* 0x000000ffff047224 */ /* 0x002fc600078e0043 */
[----:B-----5:R-:W5:Y:S04]  /*530e0*/  LDL.LU.64 R66, [R1+0x418] ;  /* 0x0004180001427983 */ /* 0x020f680000300a00 */
[----:B------:R3:W-:Y:S02]  /*530f0*/  STL [R1+0x44], R4 ;  /* 0x0000440401007387 */ /* 0x0007e40000100800 */
[----:B---3--:R-:W-:Y:S02]  /*53100*/  MOV R4, R63 ;  /* 0x0000003f00047202 */ /* 0x008fe40000000f00 */
[----:B------:R-:W-:Y:S04]  /*53110*/  STL [R1+0x50], R62 ;  /* 0x0000503e01007387 */ /* 0x000fe80000100800 */
[----:B------:R-:W-:Y:S04]  /*53120*/  STL [R1+0x58], R68 ;  /* 0x0000584401007387 */ /* 0x000fe80000100800 */
[----:B------:R1:W-:Y:S02]  /*53130*/  STL [R1+0x4c], R4 ;  /* 0x00004c0401007387 */ /* 0x0003e40000100800 */
[----:B-1----:R-:W-:-:S05]  /*53140*/  IMAD.MOV.U32 R4, RZ, RZ, R69 ;  /* 0x000000ffff047224 */ /* 0x002fca00078e0045 */
[----:B------:R2:W-:Y:S04]  /*53150*/  STL [R1+0x54], R4 ;  /* 0x0000540401007387 */ /* 0x0005e80000100800 */
[----:B------:R-:W3:Y:S01]  /*53160*/  LDL.LU.64 R68, [R1+0x438] ;  /* 0x0004380001447983 */ /* 0x000ee20000300a00 */
[----:B--2---:R-:W-:-:S03]  /*53170*/  IMAD.MOV.U32 R4, RZ, RZ, R71 ;  /* 0x000000ffff047224 */ /* 0x004fc600078e0047 */
[----:B------:R1:W-:Y:S04]  /*53180*/  STL [R1+0x60], R70 ;  /* 0x0000604601007387 */ /* 0x0003e80000100800 */
[----:B------:R4:W-:Y:S04]  /*53190*/  STL [R1+0x5c], R4 ;  /* 0x00005c0401007387 */ /* 0x0009e80000100800 */
[----:B-1----:R-:W2:Y:S01]  /*531a0*/  LDL.LU.64 R70, [R1+0x460] ;  /* 0x0004600001467983 */ /* 0x002ea20000300a00 */
[----:B----4-:R-:W-:-:S03]  /*531b0*/  MOV R4, R65 ;  /* 0x0000004100047202 */ /* 0x010fc60000000f00 */
[----:B------:R-:W-:Y:S04]  /*531c0*/  STL [R1+0x68], R64 ;  /* 0x0000684001007387 */ /* 0x000fe80000100800 */
[----:B------:R5:W-:Y:S04]  /*531d0*/  STL [R1+0x64], R4 ;  /* 0x0000640401007387 */ /* 0x000be80000100800 */
[----:B------:R-:W4:Y:S01]  /*531e0*/  LDL.LU.64 R62, [R1+0x488] ;  /* 0x00048800013e7983 */ /* 0x000f220000300a00 */
[----:B-----5:R-:W-:-:S03]  /*531f0*/  IMAD.MOV.U32 R4, RZ, RZ, R67 ;  /* 0x000000ffff047224 */ /* 0x020fc600078e0043 */
[----:B------:R-:W-:Y:S04]  /*53200*/  STL [R1+0x70], R66 ;  /* 0x0000704201007387 */ /* 0x000fe80000100800 */
[----:B------:R-:W5:Y:S04]  /*53210*/  LDL.LU.64 R60, [R1+0x470] ;  /* 0x00047000013c7983 */ /* 0x000f680000300a00 */
[----:B------:R1:W-:Y:S04]  /*53220*/  STL [R1+0x6c], R4 ;  /* 0x00006c0401007387 */ /* 0x0003e80000100800 */
[----:B------:R3:W-:Y:S01]  /*53230*/  STL [R1+0x78], R72 ;  /* 0x0000784801007387 */ /* 0x0007e20000100800 */
[----:B-1----:R-:W-:-:S05]  /*53240*/  IMAD.MOV.U32 R4, RZ, RZ, R73 ;  /* 0x000000ffff047224 */ /* 0x002fca00078e0049 */
[----:B------:R1:W-:Y:S04]  /*53250*/  STL [R1+0x74], R4 ;  /* 0x0000740401007387 */ /* 0x0003e80000100800 */
[----:B---3--:R-:W-:Y:S04]  /*53260*/  STL [R1+0x80], R68 ;  /* 0x0000804401007387 */ /* 0x008fe80000100800 */
[----:B------:R-:W3:Y:S01]  /*53270*/  LDL.LU.64 R72, [R1+0x498] ;  /* 0x0004980001487983 */ /* 0x000ee20000300a00 */
[----:B-1----:R-:W-:-:S05]  /*53280*/  MOV R4, R69 ;  /* 0x0000004500047202 */ /* 0x002fca0000000f00 */
[----:B------:R1:W-:Y:S04]  /*53290*/  STL [R1+0x7c], R4 ;  /* 0x00007c0401007387 */ /* 0x0003e80000100800 */
[----:B--2---:R2:W-:Y:S01]  /*532a0*/  STL [R1+0x88], R70 ;  /* 0x0000884601007387 */ /* 0x0045e20000100800 */
[----:B-1----:R-:W-:-:S03]  /*532b0*/  IMAD.MOV.U32 R4, RZ, RZ, R71 ;  /* 0x000000ffff047224 */ /* 0x002fc600078e0047 */
[----:B------:R-:W3:Y:S04]  /*532c0*/  LDL.LU.64 R66, [R1+0x4b0] ;  /* 0x0004b00001427983 */ /* 0x000ee80000300a00 */
[----:B------:R5:W-:Y:S04]  /*532d0*/  STL [R1+0x84], R4 ;  /* 0x0000840401007387 */ /* 0x000be80000100800 */
[----:B------:R-:W3:Y:S01]  /*532e0*/  LDL.LU.64 R68, [R1+0x4c8] ;  /* 0x0004c80001447983 */ /* 0x000ee20000300a00 */
[----:B--2---:R-:W-:Y:S01]  /*532f0*/  IMAD.MOV.U32 R70, RZ, RZ, R74 ;  /* 0x000000ffff467224 */ /* 0x004fe200078e004a */
[----:B------:R-:W-:-:S02]  /*53300*/  MOV R71, R75 ;  /* 0x0000004b00477202 */ /* 0x000fc40000000f00 */
[----:B------:R-:W2:Y:S04]  /*53310*/  LDL.LU.64 R74, [R1+0x4d8] ;  /* 0x0004d800014a7983 */ /* 0x000ea80000300a00 */
[----:B------:R-:W2:Y:S01]  /*53320*/  LDL.LU.64 R64, [R1+0x4e8] ;  /* 0x0004e80001407983 */ /* 0x000ea20000300a00 */
[----:B-----5:R-:W-:-:S03]  /*53330*/  IMAD.MOV.U32 R4, RZ, RZ, R61 ;  /* 0x000000ffff047224 */ /* 0x020fc600078e003d */
[----:B------:R-:W-:Y:S04]  /*53340*/  STL [R1+0x90], R60 ;  /* 0x0000903c01007387 */ /* 0x000fe80000100800 */
[----:B------:R1:W-:Y:S04]  /*53350*/  STL [R1+0x8c], R4 ;  /* 0x00008c0401007387 */ /* 0x0003e80000100800 */
[----:B----4-:R-:W-:Y:S01]  /*53360*/  STL [R1+0x98], R62 ;  /* 0x0000983e01007387 */ /* 0x010fe20000100800 */
[----:B-1----:R-:W-:-:S03]  /*53370*/  IMAD.MOV.U32 R4, RZ, RZ, R63 ;  /* 0x000000ffff047224 */ /* 0x002fc600078e003f */
[----:B---3--:R-:W-:Y:S04]  /*53380*/  STL [R1+0xa0], R72 ;  /* 0x0000a04801007387 */ /* 0x008fe80000100800 */
[----:B------:R1:W-:Y:S02]  /*53390*/  STL [R1+0x94], R4 ;  /* 0x0000940401007387 */ /* 0x0003e40000100800 */
[----:B-1----:R-:W-:-:S05]  /*533a0*/  MOV R4, R73 ;  /* 0x0000004900047202 */ /* 0x002fca0000000f00 */
[----:B------:R1:W-:Y:S04]  /*533b0*/  STL [R1+0x9c], R4 ;  /* 0x00009c0401007387 */ /* 0x0003e80000100800 */
[----:B------:R-:W3:Y:S01]  /*533c0*/  LDL.LU.64 R72, [R1+0x508] ;  /* 0x0005080001487983 */ /* 0x000ee20000300a00 */
[----:B-1----:R-:W-:-:S03]  /*533d0*/  IMAD.MOV.U32 R4, RZ, RZ, R67 ;  /* 0x000000ffff047224 */ /* 0x002fc600078e0043 */
[----:B------:R-:W-:Y:S04]  /*533e0*/  STL [R1+0xa8], R66 ;  /* 0x0000a84201007387 */ /* 0x000fe80000100800 */
[----:B------:R1:W-:Y:S04]  /*533f0*/  STL [R1+0xa4], R4 ;  /* 0x0000a40401007387 */ /* 0x0003e80000100800 */
[----:B------:R-:W-:Y:S01]  /*53400*/  STL [R1+0xb0], R68 ;  /* 0x0000b04401007387 */ /* 0x000fe20000100800 */
[----:B-1----:R-:W-:-:S03]  /*53410*/  IMAD.MOV.U32 R4, RZ, RZ, R69 ;  /* 0x000000ffff047224 */ /* 0x002fc600078e0045 */
[----:B--2---:R-:W-:Y:S04]  /*53420*/  STL [R1+0xb8], R74 ;  /* 0x0000b84a01007387 */ /* 0x004fe80000100800 */
[----:B------:R1:W-:Y:S04]  /*53430*/  STL [R1+0xac], R4 ;  /* 0x0000ac0401007387 */ /* 0x0003e80000100800 */
[----:B------:R-:W2:Y:S01]  /*53440*/  LDL.LU.64 R60, [R1+0x520] ;  /* 0x00052000013c7983 */ /* 0x000ea20000300a00 */
[----:B-1----:R-:W-:-:S05]  /*53450*/  MOV R4, R75 ;  /* 0x0000004b00047202 */ /* 0x002fca0000000f00 */
[----:B------:R1:W-:Y:S04]  /*53460*/  STL [R1+0xb4], R4 ;  /* 0x0000b40401007387 */ /* 0x0003e80000100800 */
[----:B------:R-:W4:Y:S04]  /*53470*/  LDL.LU.64 R62, [R1+0x530] ;  /* 0x00053000013e7983 */ /* 0x000f280000300a00 */
[----:B------:R-:W5:Y:S04]  /*53480*/  LDL.LU.64 R66, [R1+0x540] ;  /* 0x0005400001427983 */ /* 0x000f680000300a00 */
[----:B------:R-:W5:Y:S04]  /*53490*/  LDL.LU.64 R74, [R1+0x590] ;  /* 0x00059000014a7983 */ /* 0x000f680000300a00 */
[----:B------:R-:W-:Y:S04]  /*534a0*/  STL [R1+0xc0], R64 ;  /* 0x0000c04001007387 */ /* 0x000fe80000100800 */
[----:B------:R-:W5:Y:S01]  /*534b0*/  LDL.LU.64 R68, [R1+0x568] ;  /* 0x0005680001447983 */ /* 0x000f620000300a00 */
[----:B-1----:R-:W-:-:S03]  /*534c0*/  IMAD.MOV.U32 R4, RZ, RZ, R65 ;  /* 0x000000ffff047224 */ /* 0x002fc600078e0041 */
[----:B---3--:R-:W-:Y:S04]  /*534d0*/  STL [R1+0xc8], R72 ;  /* 0x0000c84801007387 */ /* 0x008fe80000100800 */
[----:B------:R1:W-:Y:S02]  /*534e0*/  STL [R1+0xbc], R4 ;  /* 0x0000bc0401007387 */ /* 0x0003e40000100800 */
[----:B-1----:R-:W-:Y:S02]  /*534f0*/  IMAD.MOV.U32 R4, RZ, RZ, R73 ;  /* 0x000000ffff047224 */ /* 0x002fe400078e0049 */
[----:B------:R-:W3:Y:S04]  /*53500*/  LDL.LU.64 R72, [R1+0x580] ;  /* 0x0005800001487983 */ /* 0x000ee80000300a00 */
[----:B------:R-:W3:Y:S04]  /*53510*/  LDL.LU.64 R64, [R1+0x5a0] ;  /* 0x0005a00001407983 */ /* 0x000ee80000300a00 */
[----:B------:R1:W-:Y:S04]  /*53520*/  STL [R1+0xc4], R4 ;  /* 0x0000c40401007387 */ /* 0x0003e80000100800 */
[----:B--2---:R-:W-:Y:S01]  /*53530*/  STL [R1+0xd0], R60 ;  /* 0x0000d03c01007387 */ /* 0x004fe20000100800 */
[----:B-1----:R-:W-:-:S05]  /*53540*/  MOV R4, R61 ;  /* 0x0000003d00047202 */ /* 0x002fca0000000f00 */
[----:B------:R1:W-:Y:S04]  /*53550*/  STL [R1+0xcc], R4 ;  /* 0x0000cc0401007387 */ /* 0x0003e80000100800 */
[----:B----4-:R-:W-:Y:S01]  /*53560*/  STL [R1+0xd8], R62 ;  /* 0x0000d83e01007387 */ /* 0x010fe20000100800 */
[----:B-1----:R-:W-:-:S05]  /*53570*/  IMAD.MOV.U32 R4, RZ, RZ, R63 ;  /* 0x000000ffff047224 */ /* 0x002fca00078e003f */
[----:B------:R1:W-:Y:S04]  /*53580*/  STL [R1+0xd4], R4 ;  /* 0x0000d40401007387 */ /* 0x0003e80000100800 */
[----:B-----5:R-:W-:Y:S01]  /*53590*/  STL [R1+0xe0], R66 ;  /* 0x0000e04201007387 */ /* 0x020fe20000100800 */
[----:B-1----:R-:W-:-:S05]  /*535a0*/  IMAD.MOV.U32 R4, RZ, RZ, R67 ;  /* 0x000000ffff047224 */ /* 0x002fca00078e0043 */
[----:B------:R1:W-:Y:S04]  /*535b0*/  STL [R1+0xdc], R4 ;  /* 0x0000dc0401007387 */ /* 0x0003e80000100800 */
[----:B------:R2:W-:Y:S01]  /*535c0*/  STL [R1+0xe8], R68 ;  /* 0x0000e84401007387 */ /* 0x0005e20000100800 */
[----:B-1----:R-:W-:-:S03]  /*535d0*/  MOV R4, R69 ;  /* 0x0000004500047202 */ /* 0x002fc60000000f00 */
[----:B--2---:R-:W2:Y:S04]  /*535e0*/  LDL.LU.64 R68, [R1+0x5c8] ;  /* 0x0005c80001447983 */ /* 0x004ea80000300a00 */
[----:B------:R1:W-:Y:S04]  /*535f0*/  STL [R1+0xe4], R4 ;  /* 0x0000e40401007387 */ /* 0x0003e80000100800 */
[----:B------:R-:W4:Y:S04]  /*53600*/  LDL.LU.64 R58, [R1+0x610] ;  /* 0x00061000013a7983 */ /* 0x000f280000300a00 */
[----:B---3--:R3:W-:Y:S01]  /*53610*/  STL [R1+0xf0], R72 ;  /* 0x0000f04801007387 */ /* 0x0087e20000100800 */
[----:B-1----:R-:W-:-:S03]  /*53620*/  IMAD.MOV.U32 R4, RZ, RZ, R73 ;  /* 0x000000ffff047224 */ /* 0x002fc600078e0049 */
[----:B------:R-:W5:Y:S04]  /*53630*/  LDL.LU.64 R66, [R1+0x5e8] ;  /* 0x0005e80001427983 */ /* 0x000f680000300a00 */
[----:B------:R1:W-:Y:S04]  /*53640*/  STL [R1+0xec], R4 ;  /* 0x0000ec0401007387 */ /* 0x0003e80000100800 */
[----:B------:R1:W-:Y:S04]  /*53650*/  STL [R1+0xf8], R74 ;  /* 0x0000f84a01007387 */ /* 0x0003e80000100800 */
[----:B---3--:R-:W3:Y:S01]  /*53660*/  LDL.LU.64 R72, [R1+0x5f8] ;  /* 0x0005f80001487983 */ /* 0x008ee20000300a00 */
[----:B-1----:R-:W-:-:S05]  /*53670*/  IMAD.MOV.U32 R4, RZ, RZ, R75 ;  /* 0x000000ffff047224 */ /* 0x002fca00078e004b */
[----:B------:R1:W-:Y:S04]  /*53680*/  STL [R1+0xf4], R4 ;  /* 0x0000f40401007387 */ /* 0x0003e80000100800 */
[----:B------:R-:W4:Y:S01]  /*53690*/  LDL.LU.64 R74, [R1+0x650] ;  /* 0x00065000014a7983 */ /* 0x000f220000300a00 */
[----:B-1----:R-:W-:-:S03]  /*536a0*/  MOV R4, R65 ;  /* 0x0000004100047202 */ /* 0x002fc60000000f00 */
[----:B------:R-:W-:Y:S04]  /*536b0*/  STL [R1+0x100], R64 ;  /* 0x0001004001007387 */ /* 0x000fe80000100800 */
[----:B------:R-:W4:Y:S04]  /*536c0*/  LDL.LU.64 R60, [R1+0x630] ;  /* 0x00063000013c7983 */ /* 0x000f280000300a00 */
[----:B------:R2:W-:Y:S02]  /*536d0*/  STL [R1+0xfc], R4 ;  /* 0x0000fc0401007387 */ /* 0x0005e40000100800 */
[----:B--2---:R-:W-:-:S02]  /*536e0*/  IMAD.MOV.U32 R4, RZ, RZ, R69 ;  /* 0x000000ffff047224 */ /* 0x004fc400078e0045 */
[----:B------:R1:W-:Y:S04]  /*536f0*/  STL [R1+0x108], R68 ;  /* 0x0001084401007387 */ /* 0x0003e80000100800 */
[----:B------:R5:W-:Y:S04]  /*53700*/  STL [R1+0x104], R4 ;  /* 0x0001040401007387 */ /* 0x000be80000100800 */
[----:B------:R-:W2:Y:S04]  /*53710*/  LDL.LU.64 R62, [R1+0x640] ;  /* 0x00064000013e7983 */ /* 0x000ea80000300a00 */
[----:B-1----:R-:W2:Y:S01]  /*53720*/  LDL.LU.64 R68, [R1+0x680] ;  /* 0x0006800001447983 */ /* 0x002ea20000300a00 */
[----:B-----5:R-:W-:-:S03]  /*53730*/  IMAD.MOV.U32 R4, RZ, RZ, R67 ;  /* 0x000000ffff047224 */ /* 0x020fc600078e0043 */
[----:B------:R-:W-:Y:S04]  /*53740*/  STL [R1+0x110], R66 ;  /* 0x0001104201007387 */ /* 0x000fe80000100800 */
[----:B------:R3:W-:Y:S02]  /*53750*/  STL [R1+0x10c], R4 ;  /* 0x00010c0401007387 */ /* 0x0007e40000100800 */
[----:B---3--:R-:W-:Y:S02]  /*53760*/  MOV R4, R73 ;  /* 0x0000004900047202 */ /* 0x008fe40000000f00 */
[----:B------:R1:W-:Y:S04]  /*53770*/  STL [R1+0x118], R72 ;  /* 0x0001184801007387 */ /* 0x0003e80000100800 */
[----:B------:R3:W-:Y:S04]  /*53780*/  STL [R1+0x114], R4 ;  /* 0x0001140401007387 */ /* 0x0007e80000100800 */
[----:B------:R-:W5:Y:S04]  /*53790*/  LDL.LU.64 R66, [R1+0x6b8] ;  /* 0x0006b80001427983 */ /* 0x000f680000300a00 */
[----:B----4-:R-:W-:Y:S04]  /*537a0*/  STL [R1+0x120], R58 ;  /* 0x0001203a01007387 */ /* 0x010fe80000100800 */
[----:B------:R-:W4:Y:S04]  /*537b0*/  LDL.LU.64 R64, [R1+0x698] ;  /* 0x0006980001407983 */ /* 0x000f280000300a00 */
[----:B-1----:R-:W5:Y:S01]  /*537c0*/  LDL.LU.64 R72, [R1+0x6a8] ;  /* 0x0006a80001487983 */ /* 0x002f620000300a00 */
[----:B---3--:R-:W-:-:S03]  /*537d0*/  IMAD.MOV.U32 R4, RZ, RZ, R59 ;  /* 0x000000ffff047224 */ /* 0x008fc600078e003b */
[----:B------:R-:W-:Y:S04]  /*537e0*/  STL [R1+0x128], R60 ;  /* 0x0001283c01007387 */ /* 0x000fe80000100800 */
[----:B------:R1:W-:Y:S02]  /*537f0*/  STL [R1+0x11c], R4 ;  /* 0x00011c0401007387 */ /* 0x0003e40000100800 */
[----:B-1----:R-:W-:Y:S02]  /*53800*/  IMAD.MOV.U32 R4, RZ, RZ, R61 ;  /* 0x000000ffff047224 */ /* 0x002fe400078e003d */
[----:B--2---:R-:W-:Y:S04]  /*53810*/  STL [R1+0x130], R62 ;  /* 0x0001303e01007387 */ /* 0x004fe80000100800 */
[----:B------:R1:W-:Y:S04]  /*53820*/  STL [R1+0x124], R4 ;  /* 0x0001240401007387 */ /* 0x0003e80000100800 */
[----:B------:R-:W-:Y:S01]  /*53830*/  STL [R1+0x138], R74 ;  /* 0x0001384a01007387 */ /* 0x000fe20000100800 */
[----:B-1----:R-:W-:-:S05]  /*53840*/  MOV R4, R63 ;  /* 0x0000003f00047202 */ /* 0x002fca0000000f00 */
[----:B------:R1:W-:Y:S04]  /*53850*/  STL [R1+0x12c], R4 ;  /* 0x00012c0401007387 */ /* 0x0003e80000100800 */
[----:B------:R-:W-:Y:S01]  /*53860*/  STL [R1+0x140], R68 ;  /* 0x0001404401007387 */ /* 0x000fe20000100800 */
[----:B-1----:R-:W-:-:S05]  /*53870*/  IMAD.MOV.U32 R4, RZ, RZ, R75 ;  /* 0x000000ffff047224 */ /* 0x002fca00078e004b */
[----:B------:R1:W-:Y:S04]  /*53880*/  STL [R1+0x134], R4 ;  /* 0x0001340401007387 */ /* 0x0003e80000100800 */
[----:B------:R-:W2:Y:S01]  /*53890*/  LDL.LU.64 R74, [R1+0x6f0] ;  /* 0x0006f000014a7983 */ /* 0x000ea20000300a00 */
[----:B-1----:R-:W-:-:S05]  /*538a0*/  IMAD.MOV.U32 R4, RZ, RZ, R69 ;  /* 0x000000ffff047224 */ /* 0x002fca00078e0045 */
[----:B------:R4:W-:Y:S04]  /*538b0*/  STL [R1+0x13c], R4 ;  /* 0x00013c0401007387 */ /* 0x0009e80000100800 */
[----:B------:R-:W3:Y:S01]  /*538c0*/  LDL.LU.64 R68, [R1+0x6f8] ;  /* 0x0006f80001447983 */ /* 0x000ee20000300a00 */
[----:B----4-:R-:W-:-:S03]  /*538d0*/  MOV R4, R65 ;  /* 0x0000004100047202 */ /* 0x010fc60000000f00 */
[----:B------:R-:W-:Y:S04]  /*538e0*/  STL [R1+0x148], R64 ;  /* 0x0001484001007387 */ /* 0x000fe80000100800 */
[----:B-----5:R-:W-:Y:S04]  /*538f0*/  STL [R1+0x150], R72 ;  /* 0x0001504801007387 */ /* 0x020fe80000100800 */
[----:B------:R1:W-:Y:S04]  /*53900*/  STL [R1+0x144], R4 ;  /* 0x0001440401007387 */ /* 0x0003e80000100800 */
[----:B------:R-:W4:Y:S01]  /*53910*/  LDL.LU.64 R60, [R1+0x710] ;  /* 0x00071000013c7983 */ /* 0x000f220000300a00 */
[----:B-1----:R-:W-:-:S03]  /*53920*/  IMAD.MOV.U32 R4, RZ, RZ, R73 ;  /* 0x000000ffff047224 */ /* 0x002fc600078e0049 */
[----:B------:R-:W5:Y:S04]  /*53930*/  LDL.LU.64 R72, [R1+0x700] ;  /* 0x0007000001487983 */ /* 0x000f680000300a00 */
[----:B------:R1:W-:Y:S04]  /*53940*/  STL [R1+0x14c], R4 ;  /* 0x00014c0401007387 */ /* 0x0003e80000100800 */
[----:B------:R-:W-:Y:S04]  /*53950*/  STL [R1+0x158], R66 ;  /* 0x0001584201007387 */ /* 0x000fe80000100800 */
[----:B------:R-:W4:Y:S01]  /*53960*/  LDL.LU.64 R62, [R1+0x748] ;  /* 0x00074800013e7983 */ /* 0x000f220000300a00 */
[----:B-1----:R-:W-:-:S05]  /*53970*/  IMAD.MOV.U32 R4, RZ, RZ, R67 ;  /* 0x000000ffff047224 */ /* 0x002fca00078e0043 */
[----:B------:R2:W-:Y:S02]  /*53980*/  STL [R1+0x154], R4 ;  /* 0x0001540401007387 */ /* 0x0005e40000100800 */
[----:B--2---:R-:W-:Y:S02]  /*53990*/  MOV R4, R75 ;  /* 0x0000004b00047202 */ /* 0x004fe40000000f00 */
[----:B------:R-:W-:Y:S04]  /*539a0*/  STL [R1+0x160], R74 ;  /* 0x0001604a01007387 */ /* 0x000fe80000100800 */
[----:B------:R1:W-:Y:S04]  /*539b0*/  STL [R1+0x15c], R4 ;  /* 0x00015c0401007387 */ /* 0x0003e80000100800 */
[----:B------:R-:W2:Y:S04]  /*539c0*/  LDL.LU.64 R64, [R1+0x740] ;  /* 0x0007400001407983 */ /* 0x000ea80000300a00 */
[----:B---3--:R3:W-:Y:S01]  /*539d0*/  STL [R1+0x168], R68 ;  /* 0x0001684401007387 */ /* 0x0087e20000100800 */
[----:B-1----:R-:W-:-:S03]  /*539e0*/  IMAD.MOV.U32 R4, RZ, RZ, R69 ;  /* 0x000000ffff047224 */ /* 0x002fc600078e0045 */
[----:B------:R-:W2:Y:S04]  /*539f0*/  LDL.LU.64 R74, [R1+0x750] ;  /* 0x00075000014a7983 */ /* 0x000ea80000300a00 */
[----:B------:R5:W-:Y:S01]  /*53a00*/  STL [R1+0x164], R4 ;  /* 0x0001640401007387 */ /* 0x000be20000100800 */
[----:B---3--:R-:W-:Y:S01]  /*53a10*/  IMAD.MOV.U32 R68, RZ, RZ, R70 ;  /* 0x000000ffff447224 */ /* 0x008fe200078e0046 */
[----:B------:R-:W-:Y:S02]  /*53a20*/  MOV R69, R71 ;  /* 0x0000004700457202 */ /* 0x000fe40000000f00 */
[----:B------:R-:W3:Y:S04]  /*53a30*/  LDL.LU.64 R70, [R1+0x5d8] ;  /* 0x0005d80001467983 */ /* 0x000ee80000300a00 */
[----:B------:R-:W3:Y:S01]  /*53a40*/  LDL.LU.64 R66, [R1+0x450] ;  /* 0x0004500001427983 */ /* 0x000ee20000300a00 */
[----:B-----5:R-:W-:-:S03]  /*53a50*/  IMAD.MOV.U32 R4, RZ, RZ, R73 ;  /* 0x000000ffff047224 */ /* 0x020fc600078e0049 */
[----:B------:R1:W-:Y:S04]  /*53a60*/  STL [R1+0x170], R72 ;  /* 0x0001704801007387 */ /* 0x0003e80000100800 */
[----:B------:R4:W-:Y:S01]  /*53a70*/  STL [R1+0x16c], R4 ;  /* 0x00016c0401007387 */ /* 0x0009e20000100800 */
[----:B-1----:R-:W-:Y:S01]  /*53a80*/  IMAD.MOV.U32 R72, RZ, RZ, R78 ;  /* 0x000000ffff487224 */ /* 0x002fe200078e004e */
[----:B------:R-:W-:Y:S01]  /*53a90*/  MOV R73, R79 ;  /* 0x0000004f00497202 */ /* 0x000fe20000000f00 */
[----:B------:R-:W-:Y:S01]  /*53aa0*/  IMAD.MOV.U32 R78, RZ, RZ, R82 ;  /* 0x000000ffff4e7224 */ /* 0x000fe200078e0052 */
[----:B------:R-:W-:Y:S01]  /*53ab0*/  MOV R82, R88 ;  /* 0x0000005800527202 */ /* 0x000fe20000000f00 */
[----:B------:R-:W-:Y:S02]  /*53ac0*/  IMAD.MOV.U32 R79, RZ, RZ, R83 ;  /* 0x000000ffff4f7224 */ /* 0x000fe400078e0053 */
[----:B------:R-:W-:-:S02]  /*53ad0*/  IMAD.MOV.U32 R83, RZ, RZ, R89 ;  /* 0x000000ffff537224 */ /* 0x000fc400078e0059 */
[----:B------:R-:W5:Y:S01]  /*53ae0*/  LDL.LU.64 R88, [R1+0x2a0] ;  /* 0x0002a00001587983 */ /* 0x000f620000300a00 */
[----:B----4-:R-:W-:-:S03]  /*53af0*/  IMAD.MOV.U32 R4, RZ, RZ, R61 ;  /* 0x000000ffff047224 */ /* 0x010fc600078e003d */
[----:B------:R-:W-:Y:S04]  /*53b00*/  STL [R1+0x178], R60 ;  /* 0x0001783c01007387 */ /* 0x000fe80000100800 */
[----:B------:R-:W-:Y:S04]  /*53b10*/  STL [R1+0x180], R62 ;  /* 0x0001803e01007387 */ /* 0x000fe80000100800 */
[----:B------:R1:W-:Y:S02]  /*53b20*/  STL [R1+0x174], R4 ;  /* 0x0001740401007387 */ /* 0x0003e40000100800 */
[----:B-1----:R-:W-:-:S05]  /*53b30*/  MOV R4, R63 ;  /* 0x0000003f00047202 */ /* 0x002fca0000000f00 */
[----:B------:R2:W-:Y:S02]  /*53b40*/  STL [R1+0x17c], R4 ;  /* 0x00017c0401007387 */ /* 0x0005e40000100800 */
[----:B--2---:R-:W-:Y:S02]  /*53b50*/  IMAD.MOV.U32 R4, RZ, RZ, R65 ;  /* 0x000000ffff047224 */ /* 0x004fe400078e0041 */
[----:B------:R-:W-:Y:S04]  /*53b60*/  STL [R1+0x188], R64 ;  /* 0x0001884001007387 */ /* 0x000fe80000100800 */
[----:B------:R-:W-:Y:S04]  /*53b70*/  STL [R1+0x190], R74 ;  /* 0x0001904a01007387 */ /* 0x000fe80000100800 */
[----:B------:R1:W-:Y:S02]  /*53b80*/  STL [R1+0x184], R4 ;  /* 0x0001840401007387 */ /* 0x0003e40000100800 */
[----:B-1----:R-:W-:-:S05]  /*53b90*/  IMAD.MOV.U32 R4, RZ, RZ, R75 ;  /* 0x000000ffff047224 */ /* 0x002fca00078e004b */
[----:B------:R1:W-:Y:S04]  /*53ba0*/  STL [R1+0x18c], R4 ;  /* 0x00018c0401007387 */ /* 0x0003e80000100800 */
[----:B---3--:R2:W-:Y:S04]  /*53bb0*/  STL [R1+0x198], R70 ;  /* 0x0001984601007387 */ /* 0x0085e80000100800 */
[----:B------:R-:W3:Y:S01]  /*53bc0*/  LDL.LU.64 R74, [R1+0x7f8] ;  /* 0x0007f800014a7983 */ /* 0x000ee20000300a00 */
[----:B-1----:R-:W-:-:S05]  /*53bd0*/  MOV R4, R71 ;  /* 0x0000004700047202 */ /* 0x002fca0000000f00 */
[----:B------:R1:W-:Y:S01]  /*53be0*/  STL [R1+0x194], R4 ;  /* 0x0001940401007387 */ /* 0x0003e20000100800 */
[----:B--2---:R-:W-:Y:S01]  /*53bf0*/  IMAD.MOV.U32 R70, RZ, RZ, R72 ;  /* 0x000000ffff467224 */ /* 0x004fe200078e0048 */
[----:B------:R-:W-:Y:S01]  /*53c00*/  MOV R72, R82 ;  /* 0x0000005200487202 */ /* 0x000fe20000000f00 */
[----:B------:R-:W-:Y:S02]  /*53c10*/  IMAD.MOV.U32 R71, RZ, RZ, R73 ;  /* 0x000000ffff477224 */ /* 0x000fe400078e0049 */
[----:B------:R-:W-:Y:S02]  /*53c20*/  IMAD.MOV.U32 R73, RZ, RZ, R83 ;  /* 0x000000ffff497224 */ /* 0x000fe400078e0053 */
[----:B------:R-:W2:Y:S01]  /*53c30*/  LDL.LU.64 R82, [R1+0x758] ;  /* 0x0007580001527983 */ /* 0x000ea20000300a00 */
[----:B-1----:R-:W-:-:S03]  /*53c40*/  IMAD.MOV.U32 R4, RZ, RZ, R67 ;  /* 0x000000ffff047224 */ /* 0x002fc600078e0043 */
[----:B------:R-:W-:Y:S04]  /*53c50*/  STL [R1+0x1a0], R66 ;  /* 0x0001a04201007387 */ /* 0x000fe80000100800 */
[----:B-----5:R-:W-:Y:S04]  /*53c60*/  STL [R1+0x1a8], R88 ;  /* 0x0001a85801007387 */ /* 0x020fe80000100800 */
[----:B------:R1:W-:Y:S02]  /*53c70*/  STL [R1+0x19c], R4 ;  /* 0x00019c0401007387 */ /* 0x0003e40000100800 */
[----:B-1----:R-:W-:Y:S01]  /*53c80*/  MOV R4, R89 ;  /* 0x0000005900047202 */ /* 0x002fe20000000f00 */
[----:B------:R-:W-:-:S02]  /*53c90*/  IMAD.MOV.U32 R88, RZ, RZ, R90 ;  /* 0x000000ffff587224 */ /* 0x000fc400078e005a */
[----:B------:R-:W-:Y:S02]  /*53ca0*/  IMAD.MOV.U32 R89, RZ, RZ, R91 ;  /* 0x000000ffff597224 */ /* 0x000fe400078e005b */
[----:B------:R1:W-:Y:S04]  /*53cb0*/  STL [R1+0x1a4], R4 ;  /* 0x0001a40401007387 */ /* 0x0003e80000100800 */
[----:B------:R-:W4:Y:S04]  /*53cc0*/  LDL.LU.64 R90, [R1+0x5d0] ;  /* 0x0005d000015a7983 */ /* 0x000f280000300a00 */
[----:B------:R5:W-:Y:S01]  /*53cd0*/  STL [R1+0x1b0], R84 ;  /* 0x0001b05401007387 */ /* 0x000be20000100800 */
[----:B-1----:R-:W-:-:S03]  /*53ce0*/  MOV R4, R85 ;  /* 0x0000005500047202 */ /* 0x002fc60000000f00 */
[----:B-----5:R-:W5:Y:S04]  /*53cf0*/  LDL.LU.64 R84, [R1+0x448] ;  /* 0x0004480001547983 */ /* 0x020f680000300a00 */
[----:B------:R1:W-:Y:S04]  /*53d00*/  STL [R1+0x1ac], R4 ;  /* 0x0001ac0401007387 */ /* 0x0003e80000100800 */
[----:B------:R1:W-:Y:S02]  /*53d10*/  STL [R1+0x1b8], R68 ;  /* 0x0001b84401007387 */ /* 0x0003e40000100800 */
[----:B-1----:R-:W-:-:S02]  /*53d20*/  IMAD.MOV.U32 R4, RZ, RZ, R69 ;  /* 0x000000ffff047224 */ /* 0x002fc400078e0045 */
[----:B------:R-:W5:Y:S04]  /*53d30*/  LDL.LU.64 R68, [R1+0x2a8] ;  /* 0x0002a80001447983 */ /* 0x000f680000300a00 */
[----:B------:R3:W-:Y:S04]  /*53d40*/  STL [R1+0x1b4], R4 ;  /* 0x0001b40401007387 */ /* 0x0007e80000100800 */
[----:B------:R-:W-:Y:S04]  /*53d50*/  STL [R1+0x1c0], R120 ;  /* 0x0001c07801007387 */ /* 0x000fe80000100800 */
[----:B------:R-:W-:Y:S01]  /*53d60*/  STL [R1+0x1bc], R121 ;  /* 0x0001bc7901007387 */ /* 0x000fe20000100800 */
[----:B---3--:R-:W-:-:S03]  /*53d70*/  IMAD.MOV.U32 R4, RZ, RZ, R75 ;  /* 0x000000ffff047224 */ /* 0x008fc600078e004b */
[----:B------:R1:W-:Y:S04]  /*53d80*/  STL [R1+0x1c8], R74 ;  /* 0x0001c84a01007387 */ /* 0x0003e80000100800 */
[----:B------:R2:W-:Y:S01]  /*53d90*/  STL [R1+0x1c4], R4 ;  /* 0x0001c40401007387 */ /* 0x0005e20000100800 */
[----:B-1----:R-:W-:Y:S01]  /*53da0*/  MOV R74, R80 ;  /* 0x00000050004a7202 */ /* 0x002fe20000000f00 */
[----:B------:R-:W-:Y:S02]  /*53db0*/  IMAD.MOV.U32 R75, RZ, RZ, R81 ;  /* 0x000000ffff4b7224 */ /* 0x000fe400078e0051 */
[----:B------:R-:W3:Y:S01]  /*53dc0*/  LDL.LU.64 R80, [R1+0x818] ;  /* 0x0008180001507983 */ /* 0x000ee20000300a00 */
[----:B--2---:R-:W-:-:S03]  /*53dd0*/  IMAD.MOV.U32 R4, RZ, RZ, R83 ;  /* 0x000000ffff047224 */ /* 0x004fc600078e0053 */
[----:B------:R1:W-:Y:S04]  /*53de0*/  STL [R1+0x1d0], R82 ;  /* 0x0001d05201007387 */ /* 0x0003e80000100800 */
[----:B------:R2:W-:Y:S04]  /*53df0*/  STL [R1+0x1cc], R4 ;  /* 0x0001cc0401007387 */ /* 0x0005e80000100800 */
[----:B----4-:R-:W-:Y:S04]  /*53e00*/  STL [R1+0x1d8], R90 ;  /* 0x0001d85a01007387 */ /* 0x010fe80000100800 */
[----:B-1----:R-:W4:Y:S01]  /*53e10*/  LDL.LU.64 R82, [R1+0x738] ;  /* 0x0007380001527983 */ /* 0x002f220000300a00 */
[----:B--2---:R-:W-:-:S05]  /*53e20*/  MOV R4, R91 ;  /* 0x0000005b00047202 */ /* 0x004fca0000000f00 */
[----:B------:R1:W-:Y:S04]  /*53e30*/  STL [R1+0x1d4], R4 ;  /* 0x0001d40401007387 */ /* 0x0003e80000100800 */
[----:B-----5:R2:W-:Y:S01]  /*53e40*/  STL [R1+0x1e0], R84 ;  /* 0x0001e05401007387 */ /* 0x0205e20000100800 */
[----:B-1----:R-:W-:-:S03]  /*53e50*/  IMAD.MOV.U32 R4, RZ, RZ, R85 ;  /* 0x000000ffff047224 */ /* 0x002fc600078e0055 */
[----:B------:R-:W5:Y:S04]  /*53e60*/  LDL.LU.64 R90, [R1+0x5c0] ;  /* 0x0005c000015a7983 */ /* 0x000f680000300a00 */
[----:B------:R1:W-:Y:S04]  /*53e70*/  STL [R1+0x1dc], R4 ;  /* 0x0001dc0401007387 */ /* 0x0003e80000100800 */
[----:B------:R-:W-:Y:S04]  /*53e80*/  STL [R1+0x1e8], R68 ;  /* 0x0001e84401007387 */ /* 0x000fe80000100800 */
[----:B--2---:R-:W2:Y:S01]  /*53e90*/  LDL.LU.64 R84, [R1+0x458] ;  /* 0x0004580001547983 */ /* 0x004ea20000300a00 */
[----:B-1----:R-:W-:-:S05]  /*53ea0*/  IMAD.MOV.U32 R4, RZ, RZ, R69 ;  /* 0x000000ffff047224 */ /* 0x002fca00078e0045 */
[----:B------:R1:W-:Y:S04]  /*53eb0*/  STL [R1+0x1e4], R4 ;  /* 0x0001e40401007387 */ /* 0x0003e80000100800 */
[----:B------:R1:W-:Y:S02]  /*53ec0*/  STL [R1+0x1f0], R76 ;  /* 0x0001f04c01007387 */ /* 0x0003e40000100800 */
[----:B-1----:R-:W-:Y:S02]  /*53ed0*/  MOV R4, R77 ;  /* 0x0000004d00047202 */ /* 0x002fe40000000f00 */
[----:B------:R-:W2:Y:S04]  /*53ee0*/  LDL.LU.64 R76, [R1+0x2e8] ;  /* 0x0002e800014c7983 */ /* 0x000ea80000300a00 */
[----:B------:R1:W-:Y:S04]  /*53ef0*/  STL [R1+0x1ec], R4 ;  /* 0x0001ec0401007387 */ /* 0x0003e80000100800 */
[----:B------:R-:W-:Y:S01]  /*53f00*/  STL [R1+0x1f8], R70 ;  /* 0x0001f84601007387 */ /* 0x000fe20000100800 */
[----:B-1----:R-:W-:-:S05]  /*53f10*/  IMAD.MOV.U32 R4, RZ, RZ, R71 ;  /* 0x000000ffff047224 */ /* 0x002fca00078e0047 */
[----:B------:R1:W-:Y:S04]  /*53f20*/  STL [R1+0x1f4], R4 ;  /* 0x0001f40401007387 */ /* 0x0003e80000100800 */
[----:B------:R-:W-:Y:S01]  /*53f30*/  STL [R1+0x200], R78 ;  /* 0x0002004e01007387 */ /* 0x000fe20000100800 */
[----:B-1----:R-:W-:-:S05]  /*53f40*/  IMAD.MOV.U32 R4, RZ, RZ, R79 ;  /* 0x000000ffff047224 */ /* 0x002fca00078e004f */
[----:B------:R1:W-:Y:S04]  /*53f50*/  STL [R1+0x1fc], R4 ;  /* 0x0001fc0401007387 */ /* 0x0003e80000100800 */
[----:B---3--:R3:W-:Y:S01]  /*53f60*/  STL [R1+0x208], R80 ;  /* 0x0002085001007387 */ /* 0x0087e20000100800 */
[----:B-1----:R-:W-:-:S03]  /*53f70*/  MOV R4, R81 ;  /* 0x0000005100047202 */ /* 0x002fc60000000f00 */
[----:B---3--:R-:W3:Y:S04]  /*53f80*/  LDL.LU.64 R80, [R1+0x820] ;  /* 0x0008200001507983 */ /* 0x008ee80000300a00 */
[----:B------:R1:W-:Y:S04]  /*53f90*/  STL [R1+0x204], R4 ;  /* 0x0002040401007387 */ /* 0x0003e80000100800 */
[----:B----4-:R4:W-:Y:S01]  /*53fa0*/  STL [R1+0x210], R82 ;  /* 0x0002105201007387 */ /* 0x0109e20000100800 */
[----:B-1----:R-:W-:-:S03]  /*53fb0*/  IMAD.MOV.U32 R4, RZ, RZ, R83 ;  /* 0x000000ffff047224 */ /* 0x002fc600078e0053 */
[----:B----4-:R-:W4:Y:S04]  /*53fc0*/  LDL.LU.64 R82, [R1+0x730] ;  /* 0x0007300001527983 */ /* 0x010f280000300a00 */
[----:B------:R1:W-:Y:S04]  /*53fd0*/  STL [R1+0x20c], R4 ;  /* 0x00020c0401007387 */ /* 0x0003e80000100800 */
[----:B-----5:R5:W-:Y:S01]  /*53fe0*/  STL [R1+0x218], R90 ;  /* 0x0002185a01007387 */ /* 0x020be20000100800 */
[----:B-1----:R-:W-:-:S03]  /*53ff0*/  IMAD.MOV.U32 R4, RZ, RZ, R91 ;  /* 0x000000ffff047224 */ /* 0x002fc600078e005b */
[----:B-----5:R-:W5:Y:S04]  /*54000*/  LDL.LU.64 R90, [R1+0x5b8] ;  /* 0x0005b800015a7983 */ /* 0x020f680000300a00 */
[----:B------:R1:W-:Y:S04]  /*54010*/  STL [R1+0x214], R4 ;  /* 0x0002140401007387 */ /* 0x0003e80000100800 */
[----:B--2---:R-:W-:Y:S04]  /*54020*/  STL [R1+0x220], R84 ;  /* 0x0002205401007387 */ /* 0x004fe80000100800 */
[----:B------:R-:W2:Y:S01]  /*54030*/  LDL.LU.64 R78, [R1+0x430] ;  /* 0x00043000014e7983 */ /* 0x000ea20000300a00 */
[----:B-1----:R-:W-:-:S05]  /*54040*/  MOV R4, R85 ;  /* 0x0000005500047202 */ /* 0x002fca0000000f00 */
[----:B------:R1:W-:Y:S04]  /*54050*/  STL [R1+0x21c], R4 ;  /* 0x00021c0401007387 */ /* 0x0003e80000100800 */
[----:B------:R1:W-:Y:S02]  /*54060*/  STL [R1+0x228], R76 ;  /* 0x0002284c01007387 */ /* 0x0003e40000100800 */
[----:B-1----:R-:W-:Y:S02]  /*54070*/  IMAD.MOV.U32 R4, RZ, RZ, R77 ;  /* 0x000000ffff047224 */ /* 0x002fe400078e004d */
[----:B------:R-:W2:Y:S04]  /*54080*/  LDL.LU.64 R84, [R1+0x320] ;  /* 0x0003200001547983 */ /* 0x000ea80000300a00 */
[----:B------:R1:W-:Y:S04]  /*54090*/  STL [R1+0x224], R4 ;  /* 0x0002240401007387 */ /* 0x0003e80000100800 */
[----:B------:R-:W-:Y:S04]  /*540a0*/  STL [R1+0x230], R72 ;  /* 0x0002304801007387 */ /* 0x000fe80000100800 */
[----:B------:R-:W2:Y:S01]  /*540b0*/  LDL.LU.64 R76, [R1+0x298] ;  /* 0x00029800014c7983 */ /* 0x000ea20000300a00 */
[----:B-1----:R-:W-:-:S05]  /*540c0*/  IMAD.MOV.U32 R4, RZ, RZ, R73 ;  /* 0x000000ffff047224 */ /* 0x002fca00078e0049 */
[----:B------:R1:W-:Y:S04]  /*540d0*/  STL [R1+0x22c], R4 ;  /* 0x00022c0401007387 */ /* 0x0003e80000100800 */
[----:B------:R-:W-:Y:S01]  /*540e0*/  STL [R1+0x238], R74 ;  /* 0x0002384a01007387 */ /* 0x000fe20000100800 */
[----:B-1----:R-:W-:-:S05]  /*540f0*/  MOV R4, R75 ;  /* 0x0000004b00047202 */ /* 0x002fca0000000f00 */
[----:B------:R1:W-:Y:S04]  /*54100*/  STL [R1+0x234], R4 ;  /* 0x0002340401007387 */ /* 0x0003e80000100800 */
[----:B------:R3:W-:Y:S01]  /*54110*/  STL [R1+0x240], R98 ;  /* 0x0002406201007387 */ /* 0x0007e20000100800 */
[----:B-1----:R-:W-:-:S03]  /*54120*/  IMAD.MOV.U32 R4, RZ, RZ, R99 ;  /* 0x000000ffff047224 */ /* 0x002fc600078e0063 */
[----:B---3--:R-:W-:Y:S04]  /*54130*/  STL [R1+0x248], R80 ;  /* 0x0002485001007387 */ /* 0x008fe80000100800 */
[----:B------:R1:W-:Y:S04]  /*54140*/  STL [R1+0x23c], R4 ;  /* 0x00023c0401007387 */ /* 0x0003e80000100800 */
[----:B------:R-:W3:Y:S01]  /*54150*/  LDL.LU.64 R98, [R1+0x828] ;  /* 0x0008280001627983 */ /* 0x000ee20000300a00 */
[----:B-1----:R-:W-:-:S03]  /*54160*/  IMAD.MOV.U32 R4, RZ, RZ, R81 ;  /* 0x000000ffff047224 */ /* 0x002fc600078e0051 */
[----:B------:R-:W3:Y:S04]  /*54170*/  LDL.LU.64 R80, [R1+0x728] ;  /* 0x0007280001507983 */ /* 0x000ee80000300a00 */
[----:B------:R1:W-:Y:S04]  /*54180*/  STL [R1+0x244], R4 ;  /* 0x0002440401007387 */ /* 0x0003e80000100800 */
[----:B----4-:R4:W-:Y:S01]  /*54190*/  STL [R1+0x250], R82 ;  /* 0x0002505201007387 */ /* 0x0109e20000100800 */
[----:B-1----:R-:W-:-:S03]  /*541a0*/  MOV R4, R83 ;  /* 0x0000005300047202 */ /* 0x002fc60000000f00 */
[----:B----4-:R-:W4:Y:S04]  /*541b0*/  LDL.LU.64 R82, [R1+0x5b0] ;  /* 0x0005b00001527983 */ /* 0x010f280000300a00 */
[----:B------:R1:W-:Y:S04]  /*541c0*/  STL [R1+0x24c], R4 ;  /* 0x00024c0401007387 */ /* 0x0003e80000100800 */
[----:B-----5:R5:W-:Y:S01]  /*541d0*/  STL [R1+0x258], R90 ;  /* 0x0002585a01007387 */ /* 0x020be20000100800 */
[----:B-1----:R-:W-:-:S03]  /*541e0*/  IMAD.MOV.U32 R4, RZ, RZ, R91 ;  /* 0x000000ffff047224 */ /* 0x002fc600078e005b */
[----:B--2---:R-:W-:Y:S04]  /*541f0*/  STL [R1+0x260], R78 ;  /* 0x0002604e01007387 */ /* 0x004fe80000100800 */
[----:B------:R1:W-:Y:S04]  /*54200*/  STL [R1+0x254], R4 ;  /* 0x0002540401007387 */ /* 0x0003e80000100800 */
[----:B-----5:R-:W2:Y:S01]  /*54210*/  LDL.LU.64 R90, [R1+0x420] ;  /* 0x00042000015a7983 */ /* 0x020ea20000300a00 */
[----:B-1----:R-:W-:-:S03]  /*54220*/  IMAD.MOV.U32 R4, RZ, RZ, R79 ;  /* 0x000000ffff047224 */ /* 0x002fc600078e004f */
[----:B------:R-:W-:Y:S04]  /*54230*/  STL [R1+0x268], R84 ;  /* 0x0002685401007387 */ /* 0x000fe80000100800 */
[----:B------:R1:W-:Y:S04]  /*54240*/  STL [R1+0x25c], R4 ;  /* 0x00025c0401007387 */ /* 0x0003e80000100800 */
[----:B------:R-:W5:Y:S01]  /*54250*/  LDL.LU.64 R78, [R1+0x358] ;  /* 0x00035800014e7983 */ /* 0x000f620000300a00 */
[----:B-1----:R-:W-:-:S05]  /*54260*/  MOV R4, R85 ;  /* 0x0000005500047202 */ /* 0x002fca0000000f00 */
[----:B------:R1:W-:Y:S04]  /*54270*/  STL [R1+0x264], R4 ;  /* 0x0002640401007387 */ /* 0x0003e80000100800 */
[----:B------:R-:W-:Y:S04]  /*54280*/  STL [R1+0x270], R76 ;  /* 0x0002704c01007387 */ /* 0x000fe80000100800 */
[----:B------:R-:W5:Y:S01]  /*54290*/  LDL.LU.64 R84, [R1+0x2d8] ;  /* 0x0002d80001547983 */ /* 0x000f620000300a00 */
[----:B-1----:R-:W-:-:S05]  /*542a0*/  IMAD.MOV.U32 R4, RZ, RZ, R77 ;  /* 0x000000ffff047224 */ /* 0x002fca00078e004d */
[----:B------:R1:W-:Y:S04]  /*542b0*/  STL [R1+0x26c], R4 ;  /* 0x00026c0401007387 */ /* 0x0003e80000100800 */
[----:B------:R-:W-:Y:S01]  /*542c0*/  STL [R1+0x278], R86 ;  /* 0x0002785601007387 */ /* 0x000fe20000100800 */
[----:B-1----:R-:W-:-:S05]  /*542d0*/  IMAD.MOV.U32 R4, RZ, RZ, R87 ;  /* 0x000000ffff047224 */ /* 0x002fca00078e0057 */
[----:B------:R1:W-:Y:S04]  /*542e0*/  STL [R1+0x274], R4 ;  /* 0x0002740401007387 */ /* 0x0003e80000100800 */
[----:B------:R3:W-:Y:S01]  /*542f0*/  STL [R1+0x280], R108 ;  /* 0x0002806c01007387 */ /* 0x0007e20000100800 */
[----:B-1----:R-:W-:-:S03]  /*54300*/  MOV R4, R109 ;  /* 0x0000006d00047202 */ /* 0x002fc60000000f00 */
[----:B---3--:R-:W3:Y:S04]  /*54310*/  LDL.LU.64 R108, [R1+0x830] ;  /* 0x00083000016c7983 */ /* 0x008ee80000300a00 */
[----:B------:R1:W-:Y:S04]  /*54320*/  STL [R1+0x27c], R4 ;  /* 0x00027c0401007387 */ /* 0x0003e80000100800 */
[----:B------:R1:W-:Y:S04]  /*54330*/  STL [R1+0x288], R98 ;  /* 0x0002886201007387 */ /* 0x0003e80000100800 */
[----:B------:R-:W3:Y:S01]  /*54340*/  LDL.LU.64 R86, [R1+0x720] ;  /* 0x0007200001567983 */ /* 0x000ee20000300a00 */
[----:B-1----:R-:W-:-:S05]  /*54350*/  IMAD.MOV.U32 R4, RZ, RZ, R99 ;  /* 0x000000ffff047224 */ /* 0x002fca00078e0063 */
[----:B------:R1:W-:Y:S04]  /*54360*/  STL [R1+0x284], R4 ;  /* 0x0002840401007387 */ /* 0x0003e80000100800 */
[----:B------:R4:W-:Y:S04]  /*54370*/  STL [R1+0x290], R80 ;  /* 0x0002905001007387 */ /* 0x0009e80000100800 */
[----:B------:R-:W3:Y:S01]  /*54380*/  LDL.LU.64 R98, [R1+0x5a8] ;  /* 0x0005a80001627983 */ /* 0x000ee20000300a00 */
[----:B-1----:R-:W-:-:S03]  /*54390*/  IMAD.MOV.U32 R4, RZ, RZ, R81 ;  /* 0x000000ffff047224 */ /* 0x002fc600078e0051 */
[----:B----4-:R-:W-:Y:S04]  /*543a0*/  STL [R1+0x298], R82 ;  /* 0x0002985201007387 */ /* 0x010fe80000100800 */
[----:B------:R1:W-:Y:S04]  /*543b0*/  STL [R1+0x28c], R4 ;  /* 0x00028c0401007387 */ /* 0x0003e80000100800 */
[----:B------:R-:W4:Y:S01]  /*543c0*/  LDL.LU.64 R80, [R1+0x410] ;  /* 0x0004100001507983 */ /* 0x000f220000300a00 */
[----:B-1----:R-:W-:-:S05]  /*543d0*/  MOV R4, R83 ;  /* 0x0000005300047202 */ /* 0x002fca0000000f00 */
[----:B------:R1:W-:Y:S04]  /*543e0*/  STL [R1+0x294], R4 ;  /* 0x0002940401007387 */ /* 0x0003e80000100800 */
[----:B--2---:R2:W-:Y:S04]  /*543f0*/  STL [R1+0x2a0], R90 ;  /* 0x0002a05a01007387 */ /* 0x0045e80000100800 */
[----:B------:R-:W4:Y:S01]  /*54400*/  LDL.LU.64 R82, [R1+0x368] ;  /* 0x0003680001527983 */ /* 0x000f220000300a00 */
[----:B-1----:R-:W-:Y:S02]  /*54410*/  IMAD.MOV.U32 R4, RZ, RZ, R91 ;  /* 0x000000ffff047224 */ /* 0x002fe400078e005b */
[----:B--2---:R-:W-:Y:S01]  /*54420*/  IMAD.MOV.U32 R90, RZ, RZ, R102 ;  /* 0x000000ffff5a7224 */ /* 0x004fe200078e0066 */
[----:B------:R-:W-:-:S02]  /*54430*/  MOV R91, R103 ;  /* 0x00000067005b7202 */ /* 0x000fc40000000f00 */
[----:B------:R-:W2:Y:S04]  /*54440*/  LDL.LU.64 R102, [R1+0x310] ;  /* 0x0003100001667983 */ /* 0x000ea80000300a00 */
[----:B------:R1:W-:Y:S04]  /*54450*/  STL [R1+0x29c], R4 ;  /* 0x00029c0401007387 */ /* 0x0003e80000100800 */
[----:B-----5:R-:W-:Y:S01]  /*54460*/  STL [R1+0x2a8], R78 ;  /* 0x0002a84e01007387 */ /* 0x020fe20000100800 */
[----:B-1----:R-:W-:-:S05]  /*54470*/  IMAD.MOV.U32 R4, RZ, RZ, R79 ;  /* 0x000000ffff047224 */ /* 0x002fca00078e004f */
[----:B------:R1:W-:Y:S04]  /*54480*/  STL [R1+0x2a4], R4 ;  /* 0x0002a40401007387 */ /* 0x0003e80000100800 */
[----:B------:R-:W-:Y:S01]  /*54490*/  STL [R1+0x2b0], R84 ;  /* 0x0002b05401007387 */ /* 0x000fe20000100800 */
[----:B-1----:R-:W-:-:S05]  /*544a0*/  IMAD.MOV.U32 R4, RZ, RZ, R85 ;  /* 0x000000ffff047224 */ /* 0x002fca00078e0055 */
[----:B------:R1:W-:Y:S04]  /*544b0*/  STL [R1+0x2ac], R4 ;  /* 0x0002ac0401007387 */ /* 0x0003e80000100800 */
        /* <DEDUP_REMOVED lines=8> */
[----:B---3--:R3:W-:Y:S01]  /*54540*/  STL [R1+0x2c8], R108 ;  /* 0x0002c86c01007387 */ /* 0x0087e20000100800 */
[----:B-1----:R-:W-:-:S03]  /*54550*/  IMAD.MOV.U32 R4, RZ, RZ, R109 ;  /* 0x000000ffff047224 */ /* 0x002fc600078e006d */
[----:B---3--:R-:W3:Y:S04]  /*54560*/  LDL.LU.64 R108, [R1+0x598] ;  /* 0x00059800016c7983 */ /* 0x008ee80000300a00 */
[----:B------:R1:W-:Y:S04]  /*54570*/  STL [R1+0x2c4], R4 ;  /* 0x0002c40401007387 */ /* 0x0003e80000100800 */
[----:B------:R-:W-:Y:S01]  /*54580*/  STL [R1+0x2d0], R86 ;  /* 0x0002d05601007387 */ /* 0x000fe20000100800 */
[----:B-1----:R-:W-:-:S05]  /*54590*/  MOV R4, R87 ;  /* 0x0000005700047202 */ /* 0x002fca0000000f00 */
[----:B------:R1:W-:Y:S04]  /*545a0*/  STL [R1+0x2cc], R4 ;  /* 0x0002cc0401007387 */ /* 0x0003e80000100800 */
[----:B------:R1:W-:Y:S04]  /*545b0*/  STL [R1+0x2d8], R98 ;  /* 0x0002d86201007387 */ /* 0x0003e80000100800 */
[----:B------:R-:W3:Y:S01]  /*545c0*/  LDL.LU.64 R84, [R1+0x4a0] ;  /* 0x0004a00001547983 */ /* 0x000ee20000300a00 */
[----:B-1----:R-:W-:-:S03]  /*545d0*/  IMAD.MOV.U32 R4, RZ, RZ, R99 ;  /* 0x000000ffff047224 */ /* 0x002fc600078e0063 */
[----:B------:R-:W3:Y:S04]  /*545e0*/  LDL.LU.64 R86, [R1+0x3a0] ;  /* 0x0003a00001567983 */ /* 0x000ee80000300a00 */
[----:B------:R1:W-:Y:S01]  /*545f0*/  STL [R1+0x2d4], R4 ;  /* 0x0002d40401007387 */ /* 0x0003e20000100800 */
[----:B------:R-:W-:Y:S01]  /*54600*/  IMAD.MOV.U32 R98, RZ, RZ, R116 ;  /* 0x000000ffff627224 */ /* 0x000fe200078e0074 */
[----:B------:R-:W-:Y:S02]  /*54610*/  MOV R99, R117 ;  /* 0x0000007500637202 */ /* 0x000fe40000000f00 */
[----:B----4-:R-:W-:Y:S04]  /*54620*/  STL [R1+0x2e0], R80 ;  /* 0x0002e05001007387 */ /* 0x010fe80000100800 */
[----:B------:R-:W4:Y:S01]  /*54630*/  LDL.LU.64 R116, [R1+0x330] ;  /* 0x0003300001747983 */ /* 0x000f220000300a00 */
[----:B-1----:R-:W-:-:S03]  /*54640*/  IMAD.MOV.U32 R4, RZ, RZ, R81 ;  /* 0x000000ffff047224 */ /* 0x002fc600078e0051 */
        /* <DEDUP_REMOVED lines=8> */
[----:B------:R-:W2:Y:S01]  /*546d0*/  LDL.LU.64 R102, [R1+0x840] ;  /* 0x0008400001667983 */ /* 0x000ea20000300a00 */
[----:B-1----:R-:W-:-:S03]  /*546e0*/  IMAD.MOV.U32 R4, RZ, RZ, R93 ;  /* 0x000000ffff047224 */ /* 0x002fc600078e005d */
[----:B------:R-:W-:Y:S04]  /*546f0*/  STL [R1+0x300], R96 ;  /* 0x0003006001007387 */ /* 0x000fe80000100800 */
[----:B------:R1:W-:Y:S04]  /*54700*/  STL [R1+0x2f4], R4 ;  /* 0x0002f40401007387 */ /* 0x0003e80000100800 */
[----:B------:R-:W2:Y:S01]  /*54710*/  LDL.LU.64 R92, [R1+0x708] ;  /* 0x00070800015c7983 */ /* 0x000ea20000300a00 */
[----:B-1----:R-:W-:-:S03]  /*54720*/  IMAD.MOV.U32 R4, RZ, RZ, R97 ;  /* 0x000000ffff047224 */ /* 0x002fc600078e0061 */
[----:B-----5:R-:W-:Y:S04]  /*54730*/  STL [R1+0x308], R106 ;  /* 0x0003086a01007387 */ /* 0x020fe80000100800 */
[----:B------:R1:W-:Y:S04]  /*54740*/  STL [R1+0x2fc], R4 ;  /* 0x0002fc0401007387 */ /* 0x0003e80000100800 */
[----:B------:R-:W5:Y:S01]  /*54750*/  LDL.LU.64 R96, [R1+0x5f0] ;  /* 0x0005f00001607983 */ /* 0x000f620000300a00 */
[----:B-1----:R-:W-:-:S03]  /*54760*/  MOV R4, R107 ;  /* 0x0000006b00047202 */ /* 0x002fc60000000f00 */
[----:B------:R-:W-:Y:S04]  /*54770*/  STL [R1+0x310], R88 ;  /* 0x0003105801007387 */ /* 0x000fe80000100800 */
[----:B------:R1:W-:Y:S04]  /*54780*/  STL [R1+0x304], R4 ;  /* 0x0003040401007387 */ /* 0x0003e80000100800 */
[----:B------:R-:W5:Y:S01]  /*54790*/  LDL.LU.64 R106, [R1+0x4e0] ;  /* 0x0004e000016a7983 */ /* 0x000f620000300a00 */
[----:B-1----:R-:W-:-:S03]  /*547a0*/  IMAD.MOV.U32 R4, RZ, RZ, R89 ;  /* 0x000000ffff047224 */ /* 0x002fc600078e0059 */
[----:B---3--:R1:W-:Y:S04]  /*547b0*/  STL [R1+0x318], R108 ;  /* 0x0003186c01007387 */ /* 0x0083e80000100800 */
[----:B------:R3:W-:Y:S04]  /*547c0*/  STL [R1+0x30c], R4 ;  /* 0x00030c0401007387 */ /* 0x0007e80000100800 */
[----:B------:R-:W5:Y:S01]  /*547d0*/  LDL.LU.64 R88, [R1+0x3a8] ;  /* 0x0003a80001587983 */ /* 0x000f620000300a00 */
[----:B-1----:R-:W-:Y:S01]  /*547e0*/  MOV R108, R112 ;  /* 0x00000070006c7202 */ /* 0x002fe20000000f00 */
[----:B---3--:R-:W-:-:S02]  /*547f0*/  IMAD.MOV.U32 R4, RZ, RZ, R109 ;  /* 0x000000ffff047224 */ /* 0x008fc400078e006d */
[----:B------:R-:W-:Y:S02]  /*54800*/  IMAD.MOV.U32 R109, RZ, RZ, R113 ;  /* 0x000000ffff6d7224 */ /* 0x000fe400078e0071 */
[----:B------:R-:W3:Y:S04]  /*54810*/  LDL.LU.64 R112, [R1+0x370] ;  /* 0x0003700001707983 */ /* 0x000ee80000300a00 */
[----:B------:R1:W-:Y:S04]  /*54820*/  STL [R1+0x314], R4 ;  /* 0x0003140401007387 */ /* 0x0003e80000100800 */
[----:B------:R-:W-:Y:S01]  /*54830*/  STL [R1+0x320], R84 ;  /* 0x0003205401007387 */ /* 0x000fe20000100800 */
[----:B-1----:R-:W-:-:S05]  /*54840*/  IMAD.MOV.U32 R4, RZ, RZ, R85 ;  /* 0x000000ffff047224 */ /* 0x002fca00078e0055 */
[----:B------:R1:W-:Y:S04]  /*54850*/  STL [R1+0x31c], R4 ;  /* 0x00031c0401007387 */ /* 0x0003e80000100800 */
[----:B------:R-:W-:Y:S01]  /*54860*/  STL [R1+0x328], R86 ;  /* 0x0003285601007387 */ /* 0x000fe20000100800 */
[----:B-1----:R-:W-:-:S05]  /*54870*/  MOV R4, R87 ;  /* 0x0000005700047202 */ /* 0x002fca0000000f00 */
[----:B------:R1:W-:Y:S04]  /*54880*/  STL [R1+0x324], R4 ;  /* 0x0003240401007387 */ /* 0x0003e80000100800 */
[----:B----4-:R4:W-:Y:S01]  /*54890*/  STL [R1+0x330], R116 ;  /* 0x0003307401007387 */ /* 0x0109e20000100800 */
[----:B-1----:R-:W-:-:S03]  /*548a0*/  IMAD.MOV.U32 R4, RZ, RZ, R117 ;  /* 0x000000ffff047224 */ /* 0x002fc600078e0075 */
[----:B----4-:R-:W4:Y:S04]  /*548b0*/  LDL.LU.64 R116, [R1+0x848] ;  /* 0x0008480001747983 */ /* 0x010f280000300a00 */
[----:B------:R1:W-:Y:S04]  /*548c0*/  STL [R1+0x32c], R4 ;  /* 0x00032c0401007387 */ /* 0x0003e80000100800 */
[----:B------:R1:W-:Y:S02]  /*548d0*/  STL [R1+0x338], R90 ;  /* 0x0003385a01007387 */ /* 0x0003e40000100800 */
[----:B-1----:R-:W-:-:S02]  /*548e0*/  IMAD.MOV.U32 R4, RZ, RZ, R91 ;  /* 0x000000ffff047224 */ /* 0x002fc400078e005b */
[----:B------:R-:W4:Y:S01]  /*548f0*/  LDL.LU.64 R90, [R1+0x6e8] ;  /* 0x0006e800015a7983 */ /* 0x000f220000300a00 */
[----:B------:R-:W-:Y:S01]  /*54900*/  MOV R100, R198 ;  /* 0x000000c600647202 */ /* 0x000fe20000000f00 */
[----:B------:R-:W-:Y:S02]  /*54910*/  IMAD.MOV.U32 R101, RZ, RZ, R199 ;  /* 0x000000ffff657224 */ /* 0x000fe400078e00c7 */
[----:B------:R1:W-:Y:S04]  /*54920*/  STL [R1+0x334], R4 ;  /* 0x0003340401007387 */ /* 0x0003e80000100800 */
[----:B------:R1:W-:Y:S02]  /*54930*/  STL [R1+0x340], R100 ;  /* 0x0003406401007387 */ /* 0x0003e40000100800 */
[----:B-1----:R-:W-:-:S02]  /*54940*/  MOV R4, R101 ;  /* 0x0000006500047202 */ /* 0x002fc40000000f00 */
[----:B------:R-:W4:Y:S04]  /*54950*/  LDL.LU.64 R100, [R1+0x620] ;  /* 0x0006200001647983 */ /* 0x000f280000300a00 */
[----:B------:R1:W-:Y:S04]  /*54960*/  STL [R1+0x33c], R4 ;  /* 0x00033c0401007387 */ /* 0x0003e80000100800 */
[----:B--2---:R2:W-:Y:S01]  /*54970*/  STL [R1+0x348], R102 ;  /* 0x0003486601007387 */ /* 0x0045e20000100800 */
[----:B-1----:R-:W-:-:S03]  /*54980*/  IMAD.MOV.U32 R4, RZ, RZ, R103 ;  /* 0x000000ffff047224 */ /* 0x002fc600078e0067 */
[----:B--2---:R-:W2:Y:S04]  /*54990*/  LDL.LU.64 R102, [R1+0x518] ;  /* 0x0005180001667983 */ /* 0x004ea80000300a00 */
[----:B------:R1:W-:Y:S04]  /*549a0*/  STL [R1+0x344], R4 ;  /* 0x0003440401007387 */ /* 0x0003e80000100800 */
[----:B------:R1:W-:Y:S02]  /*549b0*/  STL [R1+0x350], R92 ;  /* 0x0003505c01007387 */ /* 0x0003e40000100800 */
[----:B-1----:R-:W-:-:S02]  /*549c0*/  IMAD.MOV.U32 R4, RZ, RZ, R93 ;  /* 0x000000ffff047224 */ /* 0x002fc400078e005d */
[----:B------:R-:W2:Y:S04]  /*549d0*/  LDL.LU.64 R92, [R1+0x3e0] ;  /* 0x0003e000015c7983 */ /* 0x000ea80000300a00 */
[----:B------:R1:W-:Y:S04]  /*549e0*/  STL [R1+0x34c], R4 ;  /* 0x00034c0401007387 */ /* 0x0003e80000100800 */
[----:B-----5:R5:W-:Y:S01]  /*549f0*/  STL [R1+0x358], R96 ;  /* 0x0003586001007387 */ /* 0x020be20000100800 */
[----:B-1----:R-:W-:-:S03]  /*54a00*/  MOV R4, R97 ;  /* 0x0000006100047202 */ /* 0x002fc60000000f00 */
[----:B-----5:R-:W5:Y:S04]  /*54a10*/  LDL.LU.64 R96, [R1+0x3d0] ;  /* 0x0003d00001607983 */ /* 0x020f680000300a00 */
[----:B------:R1:W-:Y:S04]  /*54a20*/  STL [R1+0x354], R4 ;  /* 0x0003540401007387 */ /* 0x0003e80000100800 */
[----:B------:R1:W-:Y:S02]  /*54a30*/  STL [R1+0x360], R106 ;  /* 0x0003606a01007387 */ /* 0x0003e40000100800 */
[----:B-1----:R-:W-:-:S02]  /*54a40*/  IMAD.MOV.U32 R4, RZ, RZ, R107 ;  /* 0x000000ffff047224 */ /* 0x002fc400078e006b */
[----:B------:R-:W5:Y:S04]  /*54a50*/  LDL.LU.64 R106, [R1+0x3b8] ;  /* 0x0003b800016a7983 */ /* 0x000f680000300a00 */
[----:B------:R1:W-:Y:S04]  /*54a60*/  STL [R1+0x35c], R4 ;  /* 0x00035c0401007387 */ /* 0x0003e80000100800 */
[----:B------:R-:W-:Y:S01]  /*54a70*/  STL [R1+0x368], R88 ;  /* 0x0003685801007387 */ /* 0x000fe20000100800 */
[----:B-1----:R-:W-:-:S05]  /*54a80*/  IMAD.MOV.U32 R4, RZ, RZ, R89 ;  /* 0x000000ffff047224 */ /* 0x002fca00078e0059 */
[----:B------:R1:W-:Y:S04]  /*54a90*/  STL [R1+0x364], R4 ;  /* 0x0003640401007387 */ /* 0x0003e80000100800 */
[----:B---3--:R3:W-:Y:S01]  /*54aa0*/  STL [R1+0x370], R112 ;  /* 0x0003707001007387 */ /* 0x0087e20000100800 */
[----:B------:R-:W-:Y:S02]  /*54ab0*/  MOV R114, R200 ;  /* 0x000000c800727202 */ /* 0x000fe40000000f00 */
[----:B-1----:R-:W-:Y:S01]  /*54ac0*/  MOV R4, R113 ;  /* 0x0000007100047202 */ /* 0x002fe20000000f00 */
[----:B------:R-:W-:Y:S01]  /*54ad0*/  IMAD.MOV.U32 R115, RZ, RZ, R201 ;  /* 0x000000ffff737224 */ /* 0x000fe200078e00c9 */
[----:B---3--:R-:W3:Y:S04]  /*54ae0*/  LDL.LU.64 R112, [R1+0x850] ;  /* 0x0008500001707983 */ /* 0x008ee80000300a00 */
[----:B------:R1:W-:Y:S04]  /*54af0*/  STL [R1+0x36c], R4 ;  /* 0x00036c0401007387 */ /* 0x0003e80000100800 */
[----:B------:R1:W-:Y:S02]  /*54b00*/  STL [R1+0x378], R114 ;  /* 0x0003787201007387 */ /* 0x0003e40000100800 */
[----:B-1----:R-:W-:-:S02]  /*54b10*/  IMAD.MOV.U32 R4, RZ, RZ, R115 ;  /* 0x000000ffff047224 */ /* 0x002fc400078e0073 */
[----:B------:R-:W3:Y:S04]  /*54b20*/  LDL.LU.64 R114, [R1+0x770] ;  /* 0x0007700001727983 */ /* 0x000ee80000300a00 */
[----:B------:R1:W-:Y:S04]  /*54b30*/  STL [R1+0x374], R4 ;  /* 0x0003740401007387 */ /* 0x0003e80000100800 */
[----:B------:R1:W-:Y:S02]  /*54b40*/  STL [R1+0x380], R98 ;  /* 0x0003806201007387 */ /* 0x0003e40000100800 */
[----:B-1----:R-:W-:-:S02]  /*54b50*/  IMAD.MOV.U32 R4, RZ, RZ, R99 ;  /* 0x000000ffff047224 */ /* 0x002fc400078e0063 */
[----:B------:R-:W3:Y:S04]  /*54b60*/  LDL.LU.64 R98, [R1+0x668] ;  /* 0x0006680001627983 */ /* 0x000ee80000300a00 */
[----:B------:R1:W-:Y:S04]  /*54b70*/  STL [R1+0x37c], R4 ;  /* 0x00037c0401007387 */ /* 0x0003e80000100800 */
[----:B----4-:R4:W-:Y:S01]  /*54b80*/  STL [R1+0x388], R116 ;  /* 0x0003887401007387 */ /* 0x0109e20000100800 */
[----:B-1----:R-:W-:-:S03]  /*54b90*/  MOV R4, R117 ;  /* 0x0000007500047202 */ /* 0x002fc60000000f00 */
[----:B----4-:R-:W4:Y:S04]  /*54ba0*/  LDL.LU.64 R116, [R1+0x558] ;  /* 0x0005580001747983 */ /* 0x010f280000300a00 */
[----:B------:R1:W-:Y:S04]  /*54bb0*/  STL [R1+0x384], R4 ;  /* 0x0003840401007387 */ /* 0x0003e80000100800 */
[----:B------:R1:W-:Y:S02]  /*54bc0*/  STL [R1+0x390], R90 ;  /* 0x0003905a01007387 */ /* 0x0003e40000100800 */
[----:B-1----:R-:W-:-:S02]  /*54bd0*/  IMAD.MOV.U32 R4, RZ, RZ, R91 ;  /* 0x000000ffff047224 */ /* 0x002fc400078e005b */
[----:B------:R-:W4:Y:S04]  /*54be0*/  LDL.LU.64 R90, [R1+0x4d0] ;  /* 0x0004d000015a7983 */ /* 0x000f280000300a00 */
[----:B------:R1:W-:Y:S04]  /*54bf0*/  STL [R1+0x38c], R4 ;  /* 0x00038c0401007387 */ /* 0x0003e80000100800 */
[----:B------:R1:W-:Y:S02]  /*54c00*/  STL [R1+0x398], R100 ;  /* 0x0003986401007387 */ /* 0x0003e40000100800 */
[----:B-1----:R-:W-:-:S02]  /*54c10*/  IMAD.MOV.U32 R4, RZ, RZ, R101 ;  /* 0x000000ffff047224 */ /* 0x002fc400078e0065 */
[----:B------:R-:W4:Y:S04]  /*54c20*/  LDL.LU.64 R100, [R1+0x3f0] ;  /* 0x0003f00001647983 */ /* 0x000f280000300a00 */
[----:B------:R1:W-:Y:S04]  /*54c30*/  STL [R1+0x394], R4 ;  /* 0x0003940401007387 */ /* 0x0003e80000100800 */
[----:B--2---:R2:W-:Y:S01]  /*54c40*/  STL [R1+0x3a0], R102 ;  /* 0x0003a06601007387 */ /* 0x0045e20000100800 */
[----:B-1----:R-:W-:-:S03]  /*54c50*/  MOV R4, R103 ;  /* 0x0000006700047202 */ /* 0x002fc60000000f00 */
[----:B--2---:R-:W2:Y:S04]  /*54c60*/  LDL.LU.64 R102, [R1+0x3f8] ;  /* 0x0003f80001667983 */ /* 0x004ea80000300a00 */
[----:B------:R1:W-:Y:S04]  /*54c70*/  STL [R1+0x39c], R4 ;  /* 0x00039c0401007387 */ /* 0x0003e80000100800 */
[----:B------:R1:W-:Y:S02]  /*54c80*/  STL [R1+0x3a8], R92 ;  /* 0x0003a85c01007387 */ /* 0x0003e40000100800 */
[----:B-1----:R-:W-:-:S02]  /*54c90*/  IMAD.MOV.U32 R4, RZ, RZ, R93 ;  /* 0x000000ffff047224 */ /* 0x002fc400078e005d */
[----:B------:R-:W2:Y:S04]  /*54ca0*/  LDL.LU.64 R92, [R1+0x408] ;  /* 0x00040800015c7983 */ /* 0x000ea80000300a00 */
[----:B------:R1:W-:Y:S04]  /*54cb0*/  STL [R1+0x3a4], R4 ;  /* 0x0003a40401007387 */ /* 0x0003e80000100800 */
[----:B-----5:R5:W-:Y:S01]  /*54cc0*/  STL [R1+0x3b0], R96 ;  /* 0x0003b06001007387 */ /* 0x020be20000100800 */
[----:B-1----:R-:W-:-:S03]  /*54cd0*/  IMAD.MOV.U32 R4, RZ, RZ, R97 ;  /* 0x000000ffff047224 */ /* 0x002fc600078e0061 */
[----:B-----5:R-:W5:Y:S04]  /*54ce0*/  LDL.LU.64 R96, [R1+0x868] ;  /* 0x0008680001607983 */ /* 0x020f680000300a00 */
[----:B------:R1:W-:Y:S04]  /*54cf0*/  STL [R1+0x3ac], R4 ;  /* 0x0003ac0401007387 */ /* 0x0003e80000100800 */
[----:B------:R1:W-:Y:S02]  /*54d00*/  STL [R1+0x3b8], R106 ;  /* 0x0003b86a01007387 */ /* 0x0003e40000100800 */
[----:B-1----:R-:W-:-:S02]  /*54d10*/  MOV R4, R107 ;  /* 0x0000006b00047202 */ /* 0x002fc40000000f00 */
[----:B------:R-:W5:Y:S04]  /*54d20*/  LDL.LU.64 R106, [R1+0x7a8] ;  /* 0x0007a800016a7983 */ /* 0x000f680000300a00 */
        /* <DEDUP_REMOVED lines=9> */
[----:B------:R1:W-:Y:S02]  /*54dc0*/  STL [R1+0x3d0], R114 ;  /* 0x0003d07201007387 */ /* 0x0003e40000100800 */
[----:B-1----:R-:W-:-:S02]  /*54dd0*/  MOV R4, R115 ;  /* 0x0000007300047202 */ /* 0x002fc40000000f00 */
[----:B------:R-:W3:Y:S04]  /*54de0*/  LDL.LU.64 R114, [R1+0x510] ;  /* 0x0005100001727983 */ /* 0x000ee80000300a00 */
[----:B------:R1:W-:Y:S04]  /*54df0*/  STL [R1+0x3cc], R4 ;  /* 0x0003cc0401007387 */ /* 0x0003e80000100800 */
[----:B------:R1:W-:Y:S02]  /*54e00*/  STL [R1+0x3d8], R98 ;  /* 0x0003d86201007387 */ /* 0x0003e40000100800 */
[----:B-1----:R-:W-:-:S02]  /*54e10*/  IMAD.MOV.U32 R4, RZ, RZ, R99 ;  /* 0x000000ffff047224 */ /* 0x002fc400078e0063 */
[----:B------:R-:W3:Y:S04]  /*54e20*/  LDL.LU.64 R98, [R1+0x490] ;  /* 0x0004900001627983 */ /* 0x000ee80000300a00 */
[----:B------:R1:W-:Y:S04]  /*54e30*/  STL [R1+0x3d4], R4 ;  /* 0x0003d40401007387 */ /* 0x0003e80000100800 */
[----:B----4-:R4:W-:Y:S01]  /*54e40*/  STL [R1+0x3e0], R116 ;  /* 0x0003e07401007387 */ /* 0x0109e20000100800 */
[----:B-1----:R-:W-:-:S03]  /*54e50*/  IMAD.MOV.U32 R4, RZ, RZ, R117 ;  /* 0x000000ffff047224 */ /* 0x002fc600078e0075 */
[----:B----4-:R-:W4:Y:S04]  /*54e60*/  LDL.LU.64 R116, [R1+0x468] ;  /* 0x0004680001747983 */ /* 0x010f280000300a00 */
[----:B------:R1:W-:Y:S04]  /*54e70*/  STL [R1+0x3dc], R4 ;  /* 0x0003dc0401007387 */ /* 0x0003e80000100800 */
[----:B------:R1:W-:Y:S02]  /*54e80*/  STL [R1+0x3e8], R90 ;  /* 0x0003e85a01007387 */ /* 0x0003e40000100800 */
[----:B-1----:R-:W-:-:S02]  /*54e90*/  MOV R4, R91 ;  /* 0x0000005b00047202 */ /* 0x002fc40000000f00 */
[----:B------:R-:W4:Y:S04]  /*54ea0*/  LDL.LU.64 R90, [R1+0x440] ;  /* 0x00044000015a7983 */ /* 0x000f280000300a00 */
[----:B------:R1:W-:Y:S04]  /*54eb0*/  STL [R1+0x3e4], R4 ;  /* 0x0003e40401007387 */ /* 0x0003e80000100800 */
[----:B------:R1:W-:Y:S02]  /*54ec0*/  STL [R1+0x3f0], R100 ;  /* 0x0003f06401007387 */ /* 0x0003e40000100800 */
[----:B-1----:R-:W-:-:S02]  /*54ed0*/  IMAD.MOV.U32 R4, RZ, RZ, R101 ;  /* 0x000000ffff047224 */ /* 0x002fc400078e0065 */
[----:B------:R-:W4:Y:S04]  /*54ee0*/  LDL.LU.64 R100, [R1+0x8a8] ;  /* 0x0008a80001647983 */ /* 0x000f280000300a00 */
[----:B------:R1:W-:Y:S04]  /*54ef0*/  STL [R1+0x3ec], R4 ;  /* 0x0003ec0401007387 */ /* 0x0003e80000100800 */
[----:B--2---:R2:W-:Y:S01]  /*54f00*/  STL [R1+0x3f8], R102 ;  /* 0x0003f86601007387 */ /* 0x0045e20000100800 */
[----:B-1----:R-:W-:-:S03]  /*54f10*/  IMAD.MOV.U32 R4, RZ, RZ, R103 ;  /* 0x000000ffff047224 */ /* 0x002fc600078e0067 */
[----:B--2---:R-:W2:Y:S04]  /*54f20*/  LDL.LU.64 R102, [R1+0x7e0] ;  /* 0x0007e00001667983 */ /* 0x004ea80000300a00 */
[----:B------:R1:W-:Y:S04]  /*54f30*/  STL [R1+0x3f4], R4 ;  /* 0x0003f40401007387 */ /* 0x0003e80000100800 */
[----:B------:R1:W-:Y:S02]  /*54f40*/  STL [R1+0x400], R92 ;  /* 0x0004005c01007387 */ /* 0x0003e40000100800 */
[----:B-1----:R-:W-:-:S02]  /*54f50*/  MOV R4, R93 ;  /* 0x0000005d00047202 */ /* 0x002fc40000000f00 */
[----:B------:R-:W2:Y:S04]  /*54f60*/  LDL.LU.64 R92, [R1+0x768] ;  /* 0x00076800015c7983 */ /* 0x000ea80000300a00 */
[----:B------:R1:W-:Y:S04]  /*54f70*/  STL [R1+0x3fc], R4 ;  /* 0x0003fc0401007387 */ /* 0x0003e80000100800 */
[----:B-----5:R5:W-:Y:S01]  /*54f80*/  STL [R1+0x408], R96 ;  /* 0x0004086001007387 */ /* 0x020be20000100800 */
[----:B-1----:R-:W-:-:S03]  /*54f90*/  IMAD.MOV.U32 R4, RZ, RZ, R97 ;  /* 0x000000ffff047224 */ /* 0x002fc600078e0061 */
[----:B-----5:R-:W5:Y:S04]  /*54fa0*/  LDL.LU.64 R96, [R1+0x660] ;  /* 0x0006600001607983 */ /* 0x020f680000300a00 */
[----:B------:R1:W-:Y:S04]  /*54fb0*/  STL [R1+0x404], R4 ;  /* 0x0004040401007387 */ /* 0x0003e80000100800 */
[----:B------:R1:W-:Y:S02]  /*54fc0*/  STL [R1+0x410], R106 ;  /* 0x0004106a01007387 */ /* 0x0003e40000100800 */
[----:B-1----:R-:W-:-:S02]  /*54fd0*/  IMAD.MOV.U32 R4, RZ, RZ, R107 ;  /* 0x000000ffff047224 */ /* 0x002fc400078e006b */
[----:B------:R-:W5:Y:S04]  /*54fe0*/  LDL.LU.64 R106, [R1+0x550] ;  /* 0x00055000016a7983 */ /* 0x000f680000300a00 */
[----:B------:R1:W-:Y:S04]  /*54ff0*/  STL [R1+0x40c], R4 ;  /* 0x00040c0401007387 */ /* 0x0003e80000100800 */
[----:B------:R1:W-:Y:S02]  /*55000*/  STL [R1+0x418], R108 ;  /* 0x0004186c01007387 */ /* 0x0003e40000100800 */
[----:B-1----:R-:W-:-:S02]  /*55010*/  MOV R4, R109 ;  /* 0x0000006d00047202 */ /* 0x002fc40000000f00 */
[----:B------:R-:W5:Y:S04]  /*55020*/  LDL.LU.64 R108, [R1+0x4a8] ;  /* 0x0004a800016c7983 */ /* 0x000f680000300a00 */
[----:B------:R1:W-:Y:S04]  /*55030*/  STL [R1+0x414], R4 ;  /* 0x0004140401007387 */ /* 0x0003e80000100800 */
[----:B---3--:R3:W-:Y:S01]  /*55040*/  STL [R1+0x420], R112 ;  /* 0x0004207001007387 */ /* 0x0087e20000100800 */
[----:B-1----:R-:W-:-:S03]  /*55050*/  IMAD.MOV.U32 R4, RZ, RZ, R113 ;  /* 0x000000ffff047224 */ /* 0x002fc600078e0071 */
[----:B---3--:R-:W3:Y:S04]  /*55060*/  LDL.LU.64 R112, [R1+0x478] ;  /* 0x0004780001707983 */ /* 0x008ee80000300a00 */
[----:B------:R1:W-:Y:S04]  /*55070*/  STL [R1+0x41c], R4 ;  /* 0x00041c0401007387 */ /* 0x0003e80000100800 */
[----:B------:R1:W-:Y:S02]  /*55080*/  STL [R1+0x428], R114 ;  /* 0x0004287201007387 */ /* 0x0003e40000100800 */
[----:B-1----:R-:W-:-:S02]  /*55090*/  IMAD.MOV.U32 R4, RZ, RZ, R115 ;  /* 0x000000ffff047224 */ /* 0x002fc400078e0073 */
[----:B------:R-:W3:Y:S04]  /*550a0*/  LDL.LU.64 R114, [R1+0x480] ;  /* 0x0004800001727983 */ /* 0x000ee80000300a00 */
[----:B------:R1:W-:Y:S04]  /*550b0*/  STL [R1+0x424], R4 ;  /* 0x0004240401007387 */ /* 0x0003e80000100800 */
[----:B------:R1:W-:Y:S02]  /*550c0*/  STL [R1+0x430], R98 ;  /* 0x0004306201007387 */ /* 0x0003e40000100800 */
[----:B-1----:R-:W-:-:S02]  /*550d0*/  MOV R4, R99 ;  /* 0x0000006300047202 */ /* 0x002fc40000000f00 */
[----:B------:R-:W3:Y:S04]  /*550e0*/  LDL.LU.64 R98, [R1+0x8e8] ;  /* 0x0008e80001627983 */ /* 0x000ee80000300a00 */
[----:B------:R1:W-:Y:S04]  /*550f0*/  STL [R1+0x42c], R4 ;  /* 0x00042c0401007387 */ /* 0x0003e80000100800 */
[----:B----4-:R4:W-:Y:S01]  /*55100*/  STL [R1+0x438], R116 ;  /* 0x0004387401007387 */ /* 0x0109e20000100800 */
[----:B-1----:R-:W-:-:S03]  /*55110*/  IMAD.MOV.U32 R4, RZ, RZ, R117 ;  /* 0x000000ffff047224 */ /* 0x002fc600078e0075 */
[----:B----4-:R-:W4:Y:S04]  /*55120*/  LDL.LU.64 R116, [R1+0x860] ;  /* 0x0008600001747983 */ /* 0x010f280000300a00 */
[----:B------:R1:W-:Y:S04]  /*55130*/  STL [R1+0x434], R4 ;  /* 0x0004340401007387 */ /* 0x0003e80000100800 */
[----:B------:R1:W-:Y:S02]  /*55140*/  STL [R1+0x440], R90 ;  /* 0x0004405a01007387 */ /* 0x0003e40000100800 */
[----:B-1----:R-:W-:-:S02]  /*55150*/  IMAD.MOV.U32 R4, RZ, RZ, R91 ;  /* 0x000000ffff047224 */ /* 0x002fc400078e005b */
[----:B------:R-:W4:Y:S04]  /*55160*/  LDL.LU.64 R90, [R1+0x7a0] ;  /* 0x0007a000015a7983 */ /* 0x000f280000300a00 */
        /* <DEDUP_REMOVED lines=21> */
[----:B------:R1:W-:Y:S02]  /*552c0*/  STL [R1+0x470], R108 ;  /* 0x0004706c01007387 */ /* 0x0003e40000100800 */
[----:B-1----:R-:W-:-:S02]  /*552d0*/  IMAD.MOV.U32 R4, RZ, RZ, R109 ;  /* 0x000000ffff047224 */ /* 0x002fc400078e006d */
[----:B------:R-:W5:Y:S04]  /*552e0*/  LDL.LU.64 R108, [R1+0x928] ;  /* 0x00092800016c7983 */ /* 0x000f680000300a00 */
[----:B------:R1:W-:Y:S04]  /*552f0*/  STL [R1+0x46c], R4 ;  /* 0x00046c0401007387 */ /* 0x0003e80000100800 */
[----:B---3--:R3:W-:Y:S01]  /*55300*/  STL [R1+0x478], R112 ;  /* 0x0004787001007387 */ /* 0x0087e20000100800 */
[----:B-1----:R-:W-:-:S03]  /*55310*/  MOV R4, R113 ;  /* 0x0000007100047202 */ /* 0x002fc60000000f00 */
        /* <DEDUP_REMOVED lines=382> */
[----:B-----5:R-:W-:Y:S04]  /*56b00*/  STL [R1+0x778], R96 ;  /* 0x0007786001007387 */ /* 0x020fe80000100800 */
[----:B------:R-:W5:Y:S01]  /*56b10*/  LDL.LU.64 R88, [R1+0xbf8] ;  /* 0x000bf80001587983 */ /* 0x000f620000300a00 */
[----:B-1----:R-:W-:-:S05]  /*56b20*/  MOV R4, R97 ;  /* 0x0000006100047202 */ /* 0x002fca0000000f00 */
[----:B------:R1:W-:Y:S04]  /*56b30*/  STL [R1+0x774], R4 ;  /* 0x0007740401007387 */ /* 0x0003e80000100800 */
[----:B------:R1:W-:Y:S02]  /*56b40*/  STL [R1+0x780], R106 ;  /* 0x0007806a01007387 */ /* 0x0003e40000100800 */
[----:B-1----:R-:W-:Y:S02]  /*56b50*/  IMAD.MOV.U32 R4, RZ, RZ, R107 ;  /* 0x000000ffff047224 */ /* 0x002fe400078e006b */
        /* <DEDUP_REMOVED lines=12> */
[----:B------:R-:W3:Y:S04]  /*56c20*/  LDL.64 R114, [R1+0xa38] ;  /* 0x000a380001727983 */ /* 0x000ee80000100a00 */
[----:B------:R1:W-:Y:S04]  /*56c30*/  STL [R1+0x794], R4 ;  /* 0x0007940401007387 */ /* 0x0003e80000100800 */
[----:B------:R-:W-:Y:S04]  /*56c40*/  STL [R1+0x7a0], R98 ;  /* 0x0007a06201007387 */ /* 0x000fe80000100800 */
[----:B------:R-:W3:Y:S01]  /*56c50*/  LDL.LU.64 R96, [R1+0x8f8] ;  /* 0x0008f80001607983 */ /* 0x000ee20000300a00 */
[----:B-1----:R-:W-:-:S05]  /*56c60*/  IMAD.MOV.U32 R4, RZ, RZ, R99 ;  /* 0x000000ffff047224 */ /* 0x002fca00078e0063 */
[----:B------:R4:W-:Y:S02]  /*56c70*/  STL [R1+0x79c], R4 ;  /* 0x00079c0401007387 */ /* 0x0009e40000100800 */
[----:B----4-:R-:W-:Y:S02]  /*56c80*/  MOV R4, R117 ;  /* 0x0000007500047202 */ /* 0x010fe40000000f00 */
[----:B------:R1:W-:Y:S04]  /*56c90*/  STL [R1+0x7a8], R116 ;  /* 0x0007a87401007387 */ /* 0x0003e80000100800 */
[----:B-1----:R-:W4:Y:S04]  /*56ca0*/  LDL.LU.64 R116, [R1+0x870] ;  /* 0x0008700001747983 */ /* 0x002f280000300a00 */
[----:B------:R1:W-:Y:S04]  /*56cb0*/  STL [R1+0x7a4], R4 ;  /* 0x0007a40401007387 */ /* 0x0003e80000100800 */
[----:B------:R1:W-:Y:S04]  /*56cc0*/  STL [R1+0x7b0], R90 ;  /* 0x0007b05a01007387 */ /* 0x0003e80000100800 */
[----:B------:R-:W4:Y:S01]  /*56cd0*/  LDL.LU.64 R98, [R1+0xc58] ;  /* 0x000c580001627983 */ /* 0x000f220000300a00 */
[----:B-1----:R-:W-:-:S03]  /*56ce0*/  IMAD.MOV.U32 R4, RZ, RZ, R91 ;  /* 0x000000ffff047224 */ /* 0x002fc600078e005b */
[----:B------:R-:W-:Y:S04]  /*56cf0*/  STL [R1+0x7b8], R100 ;  /* 0x0007b86401007387 */ /* 0x000fe80000100800 */
[----:B------:R1:W-:Y:S04]  /*56d00*/  STL [R1+0x7ac], R4 ;  /* 0x0007ac0401007387 */ /* 0x0003e80000100800 */
[----:B------:R-:W4:Y:S01]  /*56d10*/  LDL.LU.64 R90, [R1+0xc18] ;  /* 0x000c1800015a7983 */ /* 0x000f220000300a00 */
[----:B-1----:R-:W-:-:S03]  /*56d20*/  IMAD.MOV.U32 R4, RZ, RZ, R101 ;  /* 0x000000ffff047224 */ /* 0x002fc600078e0065 */
[----:B--2---:R-:W-:Y:S04]  /*56d30*/  STL [R1+0x7c0], R102 ;  /* 0x0007c06601007387 */ /* 0x004fe80000100800 */
[----:B------:R1:W-:Y:S04]  /*56d40*/  STL [R1+0x7b4], R4 ;  /* 0x0007b40401007387 */ /* 0x0003e80000100800 */
[----:B------:R-:W2:Y:S01]  /*56d50*/  LDL.LU.64 R100, [R1+0xbc8] ;  /* 0x000bc80001647983 */ /* 0x000ea20000300a00 */
[----:B-1----:R-:W-:-:S03]  /*56d60*/  MOV R4, R103 ;  /* 0x0000006700047202 */ /* 0x002fc60000000f00 */
[----:B------:R-:W-:Y:S04]  /*56d70*/  STL [R1+0x7c8], R92 ;  /* 0x0007c85c01007387 */ /* 0x000fe80000100800 */
[----:B------:R1:W-:Y:S04]  /*56d80*/  STL [R1+0x7bc], R4 ;  /* 0x0007bc0401007387 */ /* 0x0003e80000100800 */
[----:B------:R-:W2:Y:S01]  /*56d90*/  LDL.LU.64 R102, [R1+0xb68] ;  /* 0x000b680001667983 */ /* 0x000ea20000300a00 */
[----:B-1----:R-:W-:-:S03]  /*56da0*/  IMAD.MOV.U32 R4, RZ, RZ, R93 ;  /* 0x000000ffff047224 */ /* 0x002fc600078e005d */
[----:B-----5:R-:W-:Y:S04]  /*56db0*/  STL [R1+0x7d0], R88 ;  /* 0x0007d05801007387 */ /* 0x020fe80000100800 */
[----:B------:R1:W-:Y:S04]  /*56dc0*/  STL [R1+0x7c4], R4 ;  /* 0x0007c40401007387 */ /* 0x0003e80000100800 */
[----:B------:R-:W5:Y:S01]  /*56dd0*/  LDL.LU.64 R92, [R1+0xaf8] ;  /* 0x000af800015c7983 */ /* 0x000f620000300a00 */
[----:B-1----:R-:W-:-:S03]  /*56de0*/  IMAD.MOV.U32 R4, RZ, RZ, R89 ;  /* 0x000000ffff047224 */ /* 0x002fc600078e0059 */
[----:B------:R-:W-:Y:S04]  /*56df0*/  STL [R1+0x7d8], R106 ;  /* 0x0007d86a01007387 */ /* 0x000fe80000100800 */
[----:B------:R1:W-:Y:S02]  /*56e00*/  STL [R1+0x7cc], R4 ;  /* 0x0007cc0401007387 */ /* 0x0003e40000100800 */
[----:B-1----:R-:W-:Y:S02]  /*56e10*/  MOV R4, R107 ;  /* 0x0000006b00047202 */ /* 0x002fe40000000f00 */
        /* <DEDUP_REMOVED lines=17> */
[----:B------:R4:W-:Y:S02]  /*56f30*/  STL [R1+0x7f4], R4 ;  /* 0x0007f40401007387 */ /* 0x0009e40000100800 */
[----:B----4-:R-:W-:Y:S02]  /*56f40*/  IMAD.MOV.U32 R4, RZ, RZ, R117 ;  /* 0x000000ffff047224 */ /* 0x010fe400078e0075 */
[----:B------:R1:W-:Y:S04]  /*56f50*/  STL [R1+0x800], R116 ;  /* 0x0008007401007387 */ /* 0x0003e80000100800 */
[----:B------:R-:W-:Y:S04]  /*56f60*/  STL [R1+0x808], R98 ;  /* 0x0008086201007387 */ /* 0x000fe80000100800 */
[----:B------:R4:W-:Y:S04]  /*56f70*/  STL [R1+0x7fc], R4 ;  /* 0x0007fc0401007387 */ /* 0x0009e80000100800 */
[----:B-1----:R-:W3:Y:S01]  /*56f80*/  LDL.LU.64 R116, [R1+0xbf0] ;  /* 0x000bf00001747983 */ /* 0x002ee20000300a00 */
[----:B----4-:R-:W-:-:S03]  /*56f90*/  MOV R4, R99 ;  /* 0x0000006300047202 */ /* 0x010fc60000000f00 */
[----:B------:R-:W-:Y:S04]  /*56fa0*/  STL [R1+0x810], R90 ;  /* 0x0008105a01007387 */ /* 0x000fe80000100800 */
[----:B------:R1:W-:Y:S04]  /*56fb0*/  STL [R1+0x804], R4 ;  /* 0x0008040401007387 */ /* 0x0003e80000100800 */
[----:B------:R-:W4:Y:S01]  /*56fc0*/  LDL.LU.64 R98, [R1+0xb98] ;  /* 0x000b980001627983 */ /* 0x000f220000300a00 */
[----:B-1----:R-:W-:-:S03]  /*56fd0*/  IMAD.MOV.U32 R4, RZ, RZ, R91 ;  /* 0x000000ffff047224 */ /* 0x002fc600078e005b */
[----:B--2---:R-:W-:Y:S04]  /*56fe0*/  STL [R1+0x818], R100 ;  /* 0x0008186401007387 */ /* 0x004fe80000100800 */
[----:B------:R1:W-:Y:S04]  /*56ff0*/  STL [R1+0x80c], R4 ;  /* 0x00080c0401007387 */ /* 0x0003e80000100800 */
[----:B------:R-:W2:Y:S01]  /*57000*/  LDL.LU.64 R86, [R1+0xb30] ;  /* 0x000b300001567983 */ /* 0x000ea20000300a00 */
[----:B-1----:R-:W-:-:S03]  /*57010*/  IMAD.MOV.U32 R4, RZ, RZ, R101 ;  /* 0x000000ffff047224 */ /* 0x002fc600078e0065 */
[----:B------:R-:W-:Y:S04]  /*57020*/  STL [R1+0x820], R102 ;  /* 0x0008206601007387 */ /* 0x000fe80000100800 */
[----:B------:R1:W-:Y:S04]  /*57030*/  STL [R1+0x814], R4 ;  /* 0x0008140401007387 */ /* 0x0003e80000100800 */
[----:B------:R-:W2:Y:S01]  /*57040*/  LDL.LU.64 R100, [R1+0xab8] ;  /* 0x000ab80001647983 */ /* 0x000ea20000300a00 */
[----:B-1----:R-:W-:-:S03]  /*57050*/  MOV R4, R103 ;  /* 0x0000006700047202 */ /* 0x002fc60000000f00 */
[----:B-----5:R-:W-:Y:S04]  /*57060*/  STL [R1+0x828], R92 ;  /* 0x0008285c01007387 */ /* 0x020fe80000100800 */
[----:B------:R1:W-:Y:S04]  /*57070*/  STL [R1+0x81c], R4 ;  /* 0x00081c0401007387 */ /* 0x0003e80000100800 */
[----:B------:R-:W5:Y:S04]  /*57080*/  LDL.LU.64 R102, [R1+0x978] ;  /* 0x0009780001667983 */ /* 0x000f680000300a00 */
[----:B------:R-:W5:Y:S01]  /*57090*/  LDL.LU.64 R88, [R1+0x8f0] ;  /* 0x0008f00001587983 */ /* 0x000f620000300a00 */
[----:B-1----:R-:W-:-:S05]  /*570a0*/  IMAD.MOV.U32 R4, RZ, RZ, R93 ;  /* 0x000000ffff047224 */ /* 0x002fca00078e005d */
[----:B------:R1:W-:Y:S04]  /*570b0*/  STL [R1+0x824], R4 ;  /* 0x0008240401007387 */ /* 0x0003e80000100800 */
[----:B------:R1:W-:Y:S02]  /*570c0*/  STL [R1+0x830], R106 ;  /* 0x0008306a01007387 */ /* 0x0003e40000100800 */
[----:B-1----:R-:W-:Y:S02]  /*570d0*/  IMAD.MOV.U32 R4, RZ, RZ, R107 ;  /* 0x000000ffff047224 */ /* 0x002fe400078e006b */
[----:B------:R-:W5:Y:S04]  /*570e0*/  LDL.LU.64 R106, [R1+0xc80] ;  /* 0x000c8000016a7983 */ /* 0x000f680000300a00 */
[----:B------:R1:W-:Y:S04]  /*570f0*/  STL [R1+0x82c], R4 ;  /* 0x00082c0401007387 */ /* 0x0003e80000100800 */
[----:B------:R1:W-:Y:S02]  /*57100*/  STL [R1+0x838], R108 ;  /* 0x0008386c01007387 */ /* 0x0003e40000100800 */
[----:B-1----:R-:W-:-:S02]  /*57110*/  MOV R4, R109 ;  /* 0x0000006d00047202 */ /* 0x002fc40000000f00 */
[----:B------:R-:W5:Y:S04]  /*57120*/  LDL.LU.64 R108, [R1+0xc50] ;  /* 0x000c5000016c7983 */ /* 0x000f680000300a00 */
[----:B------:R1:W-:Y:S04]  /*57130*/  STL [R1+0x834], R4 ;  /* 0x0008340401007387 */ /* 0x0003e80000100800 */
[----:B---3--:R3:W-:Y:S04]  /*57140*/  STL [R1+0x840], R112 ;  /* 0x0008407001007387 */ /* 0x0087e80000100800 */
[----:B------:R-:W5:Y:S01]  /*57150*/  LDL.LU.64 R90, [R1+0xc10] ;  /* 0x000c1000015a7983 */ /* 0x000f620000300a00 */
[----:B-1----:R-:W-:-:S03]  /*57160*/  IMAD.MOV.U32 R4, RZ, RZ, R113 ;  /* 0x000000ffff047224 */ /* 0x002fc600078e0071 */
[----:B------:R-:W-:Y:S04]  /*57170*/  STL [R1+0x848], R114 ;  /* 0x0008487201007387 */ /* 0x000fe80000100800 */
[----:B------:R1:W-:Y:S04]  /*57180*/  STL [R1+0x83c], R4 ;  /* 0x00083c0401007387 */ /* 0x0003e80000100800 */
[----:B---3--:R-:W3:Y:S01]  /*57190*/  LDL.LU.64 R112, [R1+0xbc0] ;  /* 0x000bc00001707983 */ /* 0x008ee20000300a00 */
[----:B-1----:R-:W-:-:S03]  /*571a0*/  IMAD.MOV.U32 R4, RZ, RZ, R115 ;  /* 0x000000ffff047224 */ /* 0x002fc600078e0073 */
[----:B------:R-:W-:Y:S04]  /*571b0*/  STL [R1+0x850], R96 ;  /* 0x0008506001007387 */ /* 0x000fe80000100800 */
[----:B------:R1:W-:Y:S04]  /*571c0*/  STL [R1+0x844], R4 ;  /* 0x0008440401007387 */ /* 0x0003e80000100800 */
[----:B------:R-:W3:Y:S04]  /*571d0*/  LDL.LU.64 R114, [R1+0xb60] ;  /* 0x000b600001727983 */ /* 0x000ee80000300a00 */
[----:B------:R-:W3:Y:S01]  /*571e0*/  LDL.LU.64 R92, [R1+0xaf0] ;  /* 0x000af000015c7983 */ /* 0x000ee20000300a00 */
[----:B-1----:R-:W-:-:S05]  /*571f0*/  MOV R4, R97 ;  /* 0x0000006100047202 */ /* 0x002fca0000000f00 */
[----:B------:R1:W-:Y:S04]  /*57200*/  STL [R1+0x84c], R4 ;  /* 0x00084c0401007387 */ /* 0x0003e80000100800 */
[----:B------:R1:W-:Y:S02]  /*57210*/  STL [R1+0x858], R116 ;  /* 0x0008587401007387 */ /* 0x0003e40000100800 */
[----:B-1----:R-:W-:Y:S02]  /*57220*/  IMAD.MOV.U32 R4, RZ, RZ, R117 ;  /* 0x000000ffff047224 */ /* 0x002fe400078e0075 */
[----:B------:R-:W3:Y:S04]  /*57230*/  LDL.LU.64 R116, [R1+0xa70] ;  /* 0x000a700001747983 */ /* 0x000ee80000300a00 */
[----:B------:R1:W-:Y:S04]  /*57240*/  STL [R1+0x854], R4 ;  /* 0x0008540401007387 */ /* 0x0003e80000100800 */
[----:B----4-:R4:W-:Y:S01]  /*57250*/  STL [R1+0x860], R98 ;  /* 0x0008606201007387 */ /* 0x0109e20000100800 */
[----:B-1----:R-:W-:-:S03]  /*57260*/  IMAD.MOV.U32 R4, RZ, RZ, R99 ;  /* 0x000000ffff047224 */ /* 0x002fc600078e0063 */
[----:B------:R-:W3:Y:S04]  /*57270*/  LDL.LU.64 R96, [R1+0x930] ;  /* 0x0009300001607983 */ /* 0x000ee80000300a00 */
[----:B------:R1:W-:Y:S04]  /*57280*/  STL [R1+0x85c], R4 ;  /* 0x00085c0401007387 */ /* 0x0003e80000100800 */
[----:B--2---:R-:W-:Y:S04]  /*57290*/  STL [R1+0x868], R86 ;  /* 0x0008685601007387 */ /* 0x004fe80000100800 */
[----:B----4-:R-:W2:Y:S01]  /*572a0*/  LDL.LU.64 R98, [R1+0xc90] ;  /* 0x000c900001627983 */ /* 0x010ea20000300a00 */
[----:B-1----:R-:W-:-:S03]  /*572b0*/  MOV R4, R87 ;  /* 0x0000005700047202 */ /* 0x002fc60000000f00 */
[----:B------:R-:W-:Y:S04]  /*572c0*/  STL [R1+0x870], R100 ;  /* 0x0008706401007387 */ /* 0x000fe80000100800 */
[----:B------:R1:W-:Y:S02]  /*572d0*/  STL [R1+0x864], R4 ;  /* 0x0008640401007387 */ /* 0x0003e40000100800 */
[----:B-1----:R-:W-:Y:S02]  /*572e0*/  IMAD.MOV.U32 R4, RZ, RZ, R101 ;  /* 0x000000ffff047224 */ /* 0x002fe400078e0065 */
[----:B------:R-:W4:Y:S04]  /*572f0*/  LDL.LU.64 R100, [R1+0xc68] ;  /* 0x000c680001647983 */ /* 0x000f280000300a00 */
[----:B------:R1:W-:Y:S04]  /*57300*/  STL [R1+0x86c], R4 ;  /* 0x00086c0401007387 */ /* 0x0003e80000100800 */
[----:B-----5:R5:W-:Y:S01]  /*57310*/  STL [R1+0x878], R102 ;  /* 0x0008786601007387 */ /* 0x020be20000100800 */
[----:B-1----:R-:W-:-:S03]  /*57320*/  IMAD.MOV.U32 R4, RZ, RZ, R103 ;  /* 0x000000ffff047224 */ /* 0x002fc600078e0067 */
[----:B------:R-:W-:Y:S04]  /*57330*/  STL [R1+0x880], R88 ;  /* 0x0008805801007387 */ /* 0x000fe80000100800 */
[----:B------:R1:W-:Y:S04]  /*57340*/  STL [R1+0x874], R4 ;  /* 0x0008740401007387 */ /* 0x0003e80000100800 */
[----:B-----5:R-:W5:Y:S01]  /*57350*/  LDL.LU.64 R102, [R1+0xc30] ;  /* 0x000c300001667983 */ /* 0x020f620000300a00 */
[----:B-1----:R-:W-:-:S03]  /*57360*/  MOV R4, R89 ;  /* 0x0000005900047202 */ /* 0x002fc60000000f00 */
[----:B------:R-:W-:Y:S04]  /*57370*/  STL [R1+0x888], R106 ;  /* 0x0008886a01007387 */ /* 0x000fe80000100800 */
[----:B------:R1:W-:Y:S02]  /*57380*/  STL [R1+0x87c], R4 ;  /* 0x00087c0401007387 */ /* 0x0003e40000100800 */
[----:B-1----:R-:W-:Y:S02]  /*57390*/  IMAD.MOV.U32 R4, RZ, RZ, R107 ;  /* 0x000000ffff047224 */ /* 0x002fe400078e006b */
[----:B------:R-:W5:Y:S04]  /*573a0*/  LDL.LU.64 R106, [R1+0xbe8] ;  /* 0x000be800016a7983 */ /* 0x000f680000300a00 */
[----:B------:R1:W-:Y:S04]  /*573b0*/  STL [R1+0x884], R4 ;  /* 0x0008840401007387 */ /* 0x0003e80000100800 */
[----:B------:R1:W-:Y:S02]  /*573c0*/  STL [R1+0x890], R108 ;  /* 0x0008906c01007387 */ /* 0x0003e40000100800 */
[----:B-1----:R-:W-:-:S02]  /*573d0*/  IMAD.MOV.U32 R4, RZ, RZ, R109 ;  /* 0x000000ffff047224 */ /* 0x002fc400078e006d */
[----:B------:R-:W-:Y:S04]  /*573e0*/  STL [R1+0x898], R90 ;  /* 0x0008985a01007387 */ /* 0x000fe80000100800 */
[----:B------:R1:W-:Y:S04]  /*573f0*/  STL [R1+0x88c], R4 ;  /* 0x00088c0401007387 */ /* 0x0003e80000100800 */
[----:B------:R-:W5:Y:S01]  /*57400*/  LDL.LU.64 R108, [R1+0xb90] ;  /* 0x000b9000016c7983 */ /* 0x000f620000300a00 */
[----:B-1----:R-:W-:-:S03]  /*57410*/  MOV R4, R91 ;  /* 0x0000005b00047202 */ /* 0x002fc60000000f00 */
[----:B---3--:R-:W-:Y:S04]  /*57420*/  STL [R1+0x8a0], R112 ;  /* 0x0008a07001007387 */ /* 0x008fe80000100800 */
[----:B------:R1:W-:Y:S02]  /*57430*/  STL [R1+0x894], R4 ;  /* 0x0008940401007387 */ /* 0x0003e40000100800 */
[----:B-1----:R-:W-:Y:S02]  /*57440*/  IMAD.MOV.U32 R4, RZ, RZ, R113 ;  /* 0x000000ffff047224 */ /* 0x002fe400078e0071 */
[----:B------:R-:W3:Y:S04]  /*57450*/  LDL.LU.64 R112, [R1+0xb28] ;  /* 0x000b280001707983 */ /* 0x000ee80000300a00 */
[----:B------:R1:W-:Y:S04]  /*57460*/  STL [R1+0x89c], R4 ;  /* 0x00089c0401007387 */ /* 0x0003e80000100800 */
[----:B------:R1:W-:Y:S02]  /*57470*/  STL [R1+0x8a8], R114 ;  /* 0x0008a87201007387 */ /* 0x0003e40000100800 */
[----:B-1----:R-:W-:-:S02]  /*57480*/  IMAD.MOV.U32 R4, RZ, RZ, R115 ;  /* 0x000000ffff047224 */ /* 0x002fc400078e0073 */
[----:B------:R-:W-:Y:S04]  /*57490*/  STL [R1+0x8b0], R92 ;  /* 0x0008b05c01007387 */ /* 0x000fe80000100800 */
[----:B------:R1:W-:Y:S04]  /*574a0*/  STL [R1+0x8a4], R4 ;  /* 0x0008a40401007387 */ /* 0x0003e80000100800 */
[----:B------:R-:W3:Y:S01]  /*574b0*/  LDL.LU.64 R114, [R1+0xab0] ;  /* 0x000ab00001727983 */ /* 0x000ee20000300a00 */
[----:B-1----:R-:W-:-:S03]  /*574c0*/  MOV R4, R93 ;  /* 0x0000005d00047202 */ /* 0x002fc60000000f00 */
[----:B------:R-:W-:Y:S04]  /*574d0*/  STL [R1+0x8b8], R116 ;  /* 0x0008b87401007387 */ /* 0x000fe80000100800 */
[----:B------:R1:W-:Y:S02]  /*574e0*/  STL [R1+0x8ac], R4 ;  /* 0x0008ac0401007387 */ /* 0x0003e40000100800 */
[----:B-1----:R-:W-:Y:S02]  /*574f0*/  IMAD.MOV.U32 R4, RZ, RZ, R117 ;  /* 0x000000ffff047224 */ /* 0x002fe400078e0075 */
[----:B------:R-:W3:Y:S04]  /*57500*/  LDL.LU.64 R116, [R1+0x970] ;  /* 0x0009700001747983 */ /* 0x000ee80000300a00 */
[----:B------:R1:W-:Y:S04]  /*57510*/  STL [R1+0x8b4], R4 ;  /* 0x0008b40401007387 */ /* 0x0003e80000100800 */
[----:B------:R-:W-:Y:S01]  /*57520*/  STL [R1+0x8c0], R96 ;  /* 0x0008c06001007387 */ /* 0x000fe20000100800 */
[----:B-1----:R-:W-:-:S03]  /*57530*/  IMAD.MOV.U32 R4, RZ, RZ, R97 ;  /* 0x000000ffff047224 */ /* 0x002fc600078e0061 */
[----:B--2---:R-:W-:Y:S04]  /*57540*/  STL [R1+0x8c8], R98 ;  /* 0x0008c86201007387 */ /* 0x004fe80000100800 */
[----:B------:R1:W-:Y:S04]  /*57550*/  STL [R1+0x8bc], R4 ;  /* 0x0008bc0401007387 */ /* 0x0003e80000100800 */
[----:B------:R-:W2:Y:S04]  /*57560*/  LDL.LU.64 R80, [R1+0xc98] ;  /* 0x000c980001507983 */ /* 0x000ea80000300a00 */
[----:B------:R-:W2:Y:S01]  /*57570*/  LDL.LU.64 R82, [R1+0xc78] ;  /* 0x000c780001527983 */ /* 0x000ea20000300a00 */
[----:B-1----:R-:W-:-:S05]  /*57580*/  MOV R4, R99 ;  /* 0x0000006300047202 */ /* 0x002fca0000000f00 */
[----:B------:R1:W-:Y:S04]  /*57590*/  STL [R1+0x8c4], R4 ;  /* 0x0008c40401007387 */ /* 0x0003e80000100800 */
[----:B----4-:R-:W-:Y:S04]  /*575a0*/  STL [R1+0x8d0], R100 ;  /* 0x0008d06401007387 */ /* 0x010fe80000100800 */
[----:B------:R-:W4:Y:S01]  /*575b0*/  LDL.LU.64 R84, [R1+0xc48] ;  /* 0x000c480001547983 */ /* 0x000f220000300a00 */
[----:B-1----:R-:W-:-:S03]  /*575c0*/  IMAD.MOV.U32 R4, RZ, RZ, R101 ;  /* 0x000000ffff047224 */ /* 0x002fc600078e0065 */
[----:B------:R-:W4:Y:S04]  /*575d0*/  LDL.LU.64 R86, [R1+0xc08] ;  /* 0x000c080001567983 */ /* 0x000f280000300a00 */
[----:B------:R1:W-:Y:S04]  /*575e0*/  STL [R1+0x8cc], R4 ;  /* 0x0008cc0401007387 */ /* 0x0003e80000100800 */
[----:B-----5:R-:W-:Y:S04]  /*575f0*/  STL [R1+0x8d8], R102 ;  /* 0x0008d86601007387 */ /* 0x020fe80000100800 */
[----:B------:R-:W5:Y:S01]  /*57600*/  LDL.LU.64 R88, [R1+0xbb8] ;  /* 0x000bb80001587983 */ /* 0x000f620000300a00 */
[----:B-1----:R-:W-:-:S03]  /*57610*/  IMAD.MOV.U32 R4, RZ, RZ, R103 ;  /* 0x000000ffff047224 */ /* 0x002fc600078e0067 */
[----:B------:R-:W5:Y:S04]  /*57620*/  LDL.LU.64 R90, [R1+0xb58] ;  /* 0x000b5800015a7983 */ /* 0x000f680000300a00 */
[----:B------:R1:W-:Y:S04]  /*57630*/  STL [R1+0x8d4], R4 ;  /* 0x0008d40401007387 */ /* 0x0003e80000100800 */
[----:B------:R-:W-:Y:S04]  /*57640*/  STL [R1+0x8e0], R106 ;  /* 0x0008e06a01007387 */ /* 0x000fe80000100800 */
[----:B------:R-:W5:Y:S01]  /*57650*/  LDL.LU.64 R92, [R1+0xae8] ;  /* 0x000ae800015c7983 */ /* 0x000f620000300a00 */
[----:B-1----:R-:W-:-:S03]  /*57660*/  MOV R4, R107 ;  /* 0x0000006b00047202 */ /* 0x002fc60000000f00 */
[----:B------:R-:W5:Y:S04]  /*57670*/  LDL.LU.64 R96, [R1+0xa68] ;  /* 0x000a680001607983 */ /* 0x000f680000300a00 */
[----:B------:R1:W-:Y:S04]  /*57680*/  STL [R1+0x8dc], R4 ;  /* 0x0008dc0401007387 */ /* 0x0003e80000100800 */
[----:B------:R-:W-:Y:S04]  /*57690*/  STL [R1+0x8e8], R108 ;  /* 0x0008e86c01007387 */ /* 0x000fe80000100800 */
[----:B------:R-:W5:Y:S01]  /*576a0*/  LDL.LU.64 R98, [R1+0xca0] ;  /* 0x000ca00001627983 */ /* 0x000f620000300a00 */
[----:B-1----:R-:W-:-:S03]  /*576b0*/  IMAD.MOV.U32 R4, RZ, RZ, R109 ;  /* 0x000000ffff047224 */ /* 0x002fc600078e006d */
[----:B------:R-:W5:Y:S04]  /*576c0*/  LDL.LU.64 R100, [R1+0xc88] ;  /* 0x000c880001647983 */ /* 0x000f680000300a00 */
[----:B------:R1:W-:Y:S04]  /*576d0*/  STL [R1+0x8e4], R4 ;  /* 0x0008e40401007387 */ /* 0x0003e80000100800 */
[----:B---3--:R-:W-:Y:S04]  /*576e0*/  STL [R1+0x8f0], R112 ;  /* 0x0008f07001007387 */ /* 0x008fe80000100800 */
[----:B------:R-:W3:Y:S01]  /*576f0*/  LDL.LU.64 R102, [R1+0xc60] ;  /* 0x000c600001667983 */ /* 0x000ee20000300a00 */
[----:B-1----:R-:W-:-:S03]  /*57700*/  IMAD.MOV.U32 R4, RZ, RZ, R113 ;  /* 0x000000ffff047224 */ /* 0x002fc600078e0071 */
[----:B------:R-:W3:Y:S04]  /*57710*/  LDL.LU.64 R106, [R1+0xc28] ;  /* 0x000c2800016a7983 */ /* 0x000ee80000300a00 */
[----:B------:R1:W-:Y:S04]  /*57720*/  STL [R1+0x8ec], R4 ;  /* 0x0008ec0401007387 */ /* 0x0003e80000100800 */
[----:B------:R1:W-:Y:S04]  /*57730*/  STL [R1+0x8f8], R114 ;  /* 0x0008f87201007387 */ /* 0x0003e80000100800 */
[----:B------:R-:W3:Y:S01]  /*57740*/  LDL.LU.64 R108, [R1+0xbe0] ;  /* 0x000be000016c7983 */ /* 0x000ee20000300a00 */
[----:B-1----:R-:W-:-:S03]  /*57750*/  MOV R4, R115 ;  /* 0x0000007300047202 */ /* 0x002fc60000000f00 */
[----:B------:R-:W3:Y:S04]  /*57760*/  LDL.LU.64 R112, [R1+0xb88] ;  /* 0x000b880001707983 */ /* 0x000ee80000300a00 */
[----:B------:R1:W-:Y:S04]  /*57770*/  STL [R1+0x8f4], R4 ;  /* 0x0008f40401007387 */ /* 0x0003e80000100800 */
[----:B------:R1:W-:Y:S04]  /*57780*/  STL [R1+0x900], R116 ;  /* 0x0009007401007387 */ /* 0x0003e80000100800 */
[----:B------:R-:W3:Y:S01]  /*57790*/  LDL.LU.64 R114, [R1+0xb20] ;  /* 0x000b200001727983 */ /* 0x000ee20000300a00 */
[----:B-1----:R-:W-:-:S03]  /*577a0*/  IMAD.MOV.U32 R4, RZ, RZ, R117 ;  /* 0x000000ffff047224 */ /* 0x002fc600078e0075 */
[----:B------:R-:W3:Y:S04]  /*577b0*/  LDL.LU.64 R116, [R1+0xaa8] ;  /* 0x000aa80001747983 */ /* 0x000ee80000300a00 */
[----:B------:R2:W-:Y:S02]  /*577c0*/  STL [R1+0x8fc], R4 ;  /* 0x0008fc0401007387 */ /* 0x0005e40000100800 */
[----:B--2---:R-:W-:Y:S02]  /*577d0*/  IMAD.MOV.U32 R4, RZ, RZ, R81 ;  /* 0x000000ffff047224 */ /* 0x004fe400078e0051 */
[----:B------:R-:W-:Y:S04]  /*577e0*/  STL [R1+0x908], R80 ;  /* 0x0009085001007387 */ /* 0x000fe80000100800 */
[----:B------:R-:W-:Y:S04]  /*577f0*/  STL [R1+0x910], R82 ;  /* 0x0009105201007387 */ /* 0x000fe80000100800 */
[----:B------:R1:W-:Y:S02]  /*57800*/  STL [R1+0x904], R4 ;  /* 0x0009040401007387 */ /* 0x0003e40000100800 */
[----:B-1----:R-:W-:-:S02]  /*57810*/  MOV R4, R83 ;  /* 0x0000005300047202 */ /* 0x002fc40000000f00 */
[----:B----4-:R-:W-:Y:S04]  /*57820*/  STL [R1+0x918], R84 ;  /* 0x0009185401007387 */ /* 0x010fe80000100800 */
[----:B------:R1:W-:Y:S04]  /*57830*/  STL [R1+0x90c], R4 ;  /* 0x00090c0401007387 */ /* 0x0003e80000100800 */
[----:B------:R-:W-:Y:S01]  /*57840*/  STL [R1+0x920], R86 ;  /* 0x0009205601007387 */ /* 0x000fe20000100800 */
[----:B-1----:R-:W-:-:S05]  /*57850*/  IMAD.MOV.U32 R4, RZ, RZ, R85 ;  /* 0x000000ffff047224 */ /* 0x002fca00078e0055 */
[----:B------:R1:W-:Y:S04]  /*57860*/  STL [R1+0x914], R4 ;  /* 0x0009140401007387 */ /* 0x0003e80000100800 */
[----:B-----5:R-:W-:Y:S01]  /*57870*/  STL [R1+0x928], R88 ;  /* 0x0009285801007387 */ /* 0x020fe20000100800 */
[----:B-1----:R-:W-:-:S05]  /*57880*/  IMAD.MOV.U32 R4, RZ, RZ, R87 ;  /* 0x000000ffff047224 */ /* 0x002fca00078e0057 */
[----:B------:R1:W-:Y:S04]  /*57890*/  STL [R1+0x91c], R4 ;  /* 0x00091c0401007387 */ /* 0x0003e80000100800 */
[----:B------:R-:W-:Y:S01]  /*578a0*/  STL [R1+0x930], R90 ;  /* 0x0009305a01007387 */ /* 0x000fe20000100800 */
[----:B-1----:R-:W-:-:S05]  /*578b0*/  MOV R4, R89 ;  /* 0x0000005900047202 */ /* 0x002fca0000000f00 */
[----:B------:R1:W-:Y:S04]  /*578c0*/  STL [R1+0x924], R4 ;  /* 0x0009240401007387 */ /* 0x0003e80000100800 */
[----:B------:R-:W-:Y:S01]  /*578d0*/  STL [R1+0x938], R92 ;  /* 0x0009385c01007387 */ /* 0x000fe20000100800 */
[----:B-1----:R-:W-:-:S05]  /*578e0*/  IMAD.MOV.U32 R4, RZ, RZ, R91 ;  /* 0x000000ffff047224 */ /* 0x002fca00078e005b */
[----:B------:R1:W-:Y:S04]  /*578f0*/  STL [R1+0x92c], R4 ;  /* 0x00092c0401007387 */ /* 0x0003e80000100800 */
[----:B------:R-:W-:Y:S01]  /*57900*/  STL [R1+0x940], R96 ;  /* 0x0009406001007387 */ /* 0x000fe20000100800 */
        /* <DEDUP_REMOVED lines=8> */
[----:B---3--:R-:W-:Y:S01]  /*57990*/  STL [R1+0x958], R102 ;  /* 0x0009586601007387 */ /* 0x008fe20000100800 */
        /* <DEDUP_REMOVED lines=10> */
[----:B------:R1:W-:Y:S01]  /*57a40*/  STL [R1+0x964], R4 ;  /* 0x0009640401007387 */ /* 0x0003e20000100800 */
[----:B------:R-:W-:Y:S01]  /*57a50*/  IMAD.MOV.U32 R198, RZ, RZ, R5 ;  /* 0x000000ffffc67224 */ /* 0x000fe200078e0005 */
[----:B-1----:R-:W-:Y:S01]  /*57a60*/  MOV R4, R113 ;  /* 0x0000007100047202 */ /* 0x002fe20000000f00 */
[----:B------:R-:W-:Y:S01]  /*57a70*/  HFMA2 R250, -RZ, RZ, 0, 0 ;  /* 0x00000000fffa7431 */ /* 0x000fe200000001ff */
        /* <DEDUP_REMOVED lines=11> */
[----:B------:R-:W-:-:S02]  /*57b30*/  IMAD.MOV.U32 R207, RZ, RZ, R122 ;  /* 0x000000ffffcf7224 */ /* 0x000fc400078e007a */
[----:B------:R-:W-:Y:S02]  /*57b40*/  IMAD.MOV.U32 R209, RZ, RZ, R124 ;  /* 0x000000ffffd17224 */ /* 0x000fe400078e007c */
[----:B------:R-:W-:Y:S02]  /*57b50*/  IMAD.MOV.U32 R210, RZ, RZ, R125 ;  /* 0x000000ffffd27224 */ /* 0x000fe400078e007d */
[----:B------:R-:W-:Y:S02]  /*57b60*/  IMAD.MOV.U32 R212, RZ, RZ, R127 ;  /* 0x000000ffffd47224 */ /* 0x000fe400078e007f */
[----:B------:R-:W-:Y:S02]  /*57b70*/  IMAD.MOV.U32 R213, RZ, RZ, R128 ;  /* 0x000000ffffd57224 */ /* 0x000fe400078e0080 */
[----:B------:R-:W-:Y:S02]  /*57b80*/  IMAD.MOV.U32 R215, RZ, RZ, R130 ;  /* 0x000000ffffd77224 */ /* 0x000fe400078e0082 */
[----:B------:R-:W-:Y:S01]  /*57b90*/  IMAD.MOV.U32 R216, RZ, RZ, R131 ;  /* 0x000000ffffd87224 */ /* 0x000fe200078e0083 */
[----:B------:R-:W-:Y:S04]  /*57ba0*/  STL [R1+0x978], R114 ;  /* 0x0009787201007387 */ /* 0x000fe80000100800 */
[----:B------:R1:W-:Y:S04]  /*57bb0*/  STL [R1+0x96c], R4 ;  /* 0x00096c0401007387 */ /* 0x0003e80000100800 */
[----:B------:R-:W-:Y:S01]  /*57bc0*/  STL [R1+0x980], R116 ;  /* 0x0009807401007387 */ /* 0x000fe20000100800 */
[----:B------:R-:W-:-:S02]  /*57bd0*/  IMAD.MOV.U32 R5, RZ, RZ, R117 ;  /* 0x000000ffff057224 */ /* 0x000fc400078e0075 */
[----:B-1----:R-:W-:-:S05]  /*57be0*/  IMAD.MOV.U32 R4, RZ, RZ, R115 ;  /* 0x000000ffff047224 */ /* 0x002fca00078e0073 */
[----:B------:R1:W-:Y:S04]  /*57bf0*/  STL [R1+0x974], R4 ;  /* 0x0009740401007387 */ /* 0x0003e80000100800 */
[----:B------:R2:W-:Y:S01]  /*57c00*/  STL [R1+0x97c], R5 ;  /* 0x00097c0501007387 */ /* 0x0005e20000100800 */
[----:B-1----:R-:W-:-:S04]  /*57c10*/  SHF.R.S32.HI R4, RZ, 0x7, R249 ;  /* 0x00000007ff047819 */ /* 0x002fc800000114f9 */
[----:B--2---:R-:W-:-:S05]  /*57c20*/  VIMNMX R5, PT, PT, R4, 0x2, !PT ;  /* 0x0000000204057848 */ /* 0x004fca0007fe0100 */
[----:B------:R-:W-:-:S05]  /*57c30*/  VIADD R5, R5, 0xfffffffe ;  /* 0xfffffffe05057836 */ /* 0x000fca0000000000 */
[----:B------:R1:W-:Y:S01]  /*57c40*/  STL [R1+0xa34], R5 ;  /* 0x000a340501007387 */ /* 0x0003e20000100800 */
[----:B------:R-:W-:Y:S01]  /*57c50*/  IADD3 R6, PT, PT, R4, -0x8, RZ ;  /* 0xfffffff804067810 */ /* 0x000fe20007ffe0ff */
[----:B------:R-:W-:Y:S01]  /*57c60*/  IMAD.MOV.U32 R4, RZ, RZ, RZ ;  /* 0x000000ffff047224 */ /* 0x000fe200078e00ff */
[----:B------:R-:W-:Y:S01]  /*57c70*/  UMOV UR13, 0x1 ;  /* 0x00000001000d7882 */ /* 0x000fe20000000000 */
[----:B------:R-:W-:Y:S01]  /*57c80*/  UMOV UR14, 0x7 ;  /* 0x00000007000e7882 */ /* 0x000fe20000000000 */
[----:B------:R-:W-:Y:S01]  /*57c90*/  UMOV UR7, URZ ;  /* 0x000000ff00077c82 */ /* 0x000fe20008000000 */
[----:B------:R-:W-:Y:S01]  /*57ca0*/  UMOV UR8, URZ ;  /* 0x000000ff00087c82 */ /* 0x000fe20008000000 */
[----:B------:R-:W-:-:S05]  /*57cb0*/  UMOV UR5, URZ ;  /* 0x000000ff00057c82 */ /* 0x000fca0008000000 */
.L_x_11:
[----:B------:R-:W-:Y:S01]  /*57cc0*/  IMAD.U32 R4, R4, -0x80000000, RZ ;  /* 0x8000000004047824 */ /* 0x000fe200078e00ff */
[----:B------:R-:W-:-:S03]  /*57cd0*/  UIADD3 UR8, UPT, UPT, UR8, 0x1, URZ ;  /* 0x0000000108087890 */ /* 0x000fc6000fffe0ff */
[----:B------:R-:W2:Y:S01]  /*57ce0*/  SYNCS.PHASECHK.TRANS64.TRYWAIT P2, [UR4], R4 ;  /* 0x00000004ff0075a7 */ /* 0x000ea20008041104 */
[----:B------:R-:W-:-:S04]  /*57cf0*/  UISETP.GT.AND UP1, UPT, UR8, 0x6, UPT ;  /* 0x000000060800788c */ /* 0x000fc8000bf24270 */
[----:B------:R-:W-:-:S04]  /*57d00*/  USEL UR8, UR8, URZ, !UP1 ;  /* 0x000000ff08087287 */ /* 0x000fc8000c800000 */
[----:B------:R-:W-:Y:S01]  /*57d10*/  ULEA UR6, UR8, UR9, 0x10 ;  /* 0x0000000908067291 */ /* 0x000fe2000f8e80ff */
[----:B--2---:R-:W-:Y:S11]  /*57d20*/  @!P2 BRA `(.L_x_9) ;  /* 0x0000017c0028a947 */ /* 0x004ff60003800000 */
.L_x_17:
[----:B------:R-:W-:-:S04]  /*57d30*/  DEPBAR.LE SB0, 0xc ;  /* 0x000083000000791a */ /* 0x000fc80000000000 */
[----:B------:R-:W-:Y:S01]  /*57d40*/  LEA R249, R133, UR6, 0x9 ;  /* 0x0000000685f97c11 */ /* 0x000fe2000f8e48ff */
[----:B------:R-:W-:Y:S01]  /*57d50*/  BAR.SYNC.DEFER_BLOCKING 0x0 ;  /* 0x0000000000007b1d */ /* 0x000fe20000010000 */
[----:B------:R-:W-:Y:S02]  /*57d60*/  UIADD3 UR7, UPT, UPT, UR7, 0x1, URZ ;  /* 0x0000000107077890 */ /* 0x000fe4000fffe0ff */
[----:B------:R-:W-:Y:S02]  /*57d70*/  ULEA UR4, UR13, UR9, 0x3 ;  /* 0x000000090d047291 */ /* 0x000fe4000f8e18ff */
[----:B------:R-:W-:Y:S02]  /*57d80*/  UISETP.GT.AND UP1, UPT, UR7, 0x7, UPT ;  /* 0x000000070700788c */ /* 0x000fe4000bf24270 */
[----:B------:R-:W-:Y:S02]  /*57d90*/  UIADD3 UR4, UPT, UPT, UR4, 0x170000, URZ ;  /* 0x0017000004047890 */ /* 0x000fe4000fffe0ff */
[----:B------:R-:W-:Y:S01]  /*57da0*/  USEL UR7, UR7, URZ, !UP1 ;  /* 0x000000ff07077287 */ /* 0x000fe2000c800000 */
[----:B------:R-:W-:Y:S01]  /*57db0*/  UMOV UR6, UR5 ;  /* 0x0000000500067c82 */ /* 0x000fe20008000000 */
[----:B-1----:R-:W-:Y:S04]  /*57dc0*/  LDS.128 R4, [R249+0x100000] ;  /* 0x10000000f9047984 */ /* 0x002fe80000000c00 */
        /* <DEDUP_REMOVED lines=31> */
[----:B-1----:R1:W-:Y:S01]  /*57fc0*/  STTM.x128 tmem[UR11+0x100], R4 ;  /* 0x00010004000079ed */ /* 0x0023e200083c000b */
[----:B------:R-:W2:Y:S02]  /*57fd0*/  FENCE.VIEW.ASYNC.T ;  /* 0x00000000000073c6 */ /* 0x000ea40000000200 */
[----:B--2---:R-:W-:Y:S06]  /*57fe0*/  BAR.SYNC.DEFER_BLOCKING 0x0 ;  /* 0x0000000000007b1d */ /* 0x004fec0000010000 */
[----:B------:R-:W-:Y:S05]  /*57ff0*/  @P1 BRA `(.L_x_10) ;  /* 0x0000000400701947 */ /* 0x000fea0003800000 */
[----:B------:R-:W-:Y:S01]  /*58000*/  ULEA UR24, UR7, UR9, 0x11 ;  /* 0x0000000907187291 */ /* 0x000fe2000f8e88ff */
[----:B------:R-:W-:Y:S01]  /*58010*/  UMOV UR28, URZ ;  /* 0x000000ff001c7c82 */ /* 0x000fe20008000000 */
[----:B------:R-:W-:Y:S02]  /*58020*/  UIADD3 UR47, UPT, UPT, UR10, 0x108, URZ ;  /* 0x000001080a2f7890 */ /* 0x000fe4000fffe0ff */
[----:B------:R-:W-:Y:S02]  /*58030*/  USHF.R.U32.HI UR24, URZ, 0x4, UR24 ;  /* 0x00000004ff187899 */ /* 0x000fe40008011618 */
[----:B------:R-:W-:Y:S02]  /*58040*/  UIADD3 UR73, UPT, UPT, UR10, 0x110, URZ ;  /* 0x000001100a497890 */ /* 0x000fe4000fffe0ff */
[----:B------:R-:W-:Y:S02]  /*58050*/  USGXT.U32 UR52, UR24, 0xe ;  /* 0x0000000e1834789a */ /* 0x000fe40008000000 */
[----:B------:R-:W-:-:S02]  /*58060*/  UIADD3 UR5, UPT, UPT, UR10, 0x118, URZ ;  /* 0x000001180a057890 */ /* 0x000fc4000fffe0ff */
[----:B------:R-:W-:Y:S02]  /*58070*/  UIADD3 UR56, UP1, UPT, UR52, 0x2, URZ ;  /* 0x0000000234387890 */ /* 0x000fe4000ff3e0ff */
[----:B------:R-:W-:Y:S02]  /*58080*/  UIADD3 UR15, UPT, UPT, UR10, 0x120, URZ ;  /* 0x000001200a0f7890 */ /* 0x000fe4000fffe0ff */
[----:B------:R-:W-:Y:S02]  /*58090*/  UIADD3.X UR57, UPT, UPT, UR28, 0x40004040, URZ, UP1, !UPT ;  /* 0x400040401c397890 */ /* 0x000fe40008ffe4ff */
[----:B------:R-:W-:Y:S02]  /*580a0*/  UIADD3 UR62, UP3, UPT, UR56, 0x2, URZ ;  /* 0x00000002383e7890 */ /* 0x000fe4000ff7e0ff */
[----:B------:R-:W-:Y:S02]  /*580b0*/  UIADD3 UR58, UP4, UPT, UR56, 0x4, URZ ;  /* 0x00000004383a7890 */ /* 0x000fe4000ff9e0ff */
[----:B------:R-:W-:-:S02]  /*580c0*/  UIADD3 UR32, UP5, UPT, UR56, 0x7fe, URZ ;  /* 0x000007fe38207890 */ /* 0x000fc4000ffbe0ff */
[----:B------:R-:W-:Y:S02]  /*580d0*/  UIADD3 UR34, UP6, UPT, UR56, 0x800, URZ ;  /* 0x0000080038227890 */ /* 0x000fe4000ffde0ff */
[----:B------:R-:W-:Y:S02]  /*580e0*/  UIADD3 UR36, UP1, UPT, UR56, 0x802, URZ ;  /* 0x0000080238247890 */ /* 0x000fe4000ff3e0ff */
[----:B------:R-:W-:Y:S02]  /*580f0*/  UIADD3.X UR63, UPT, UPT, UR57, URZ, URZ, UP3, !UPT ;  /* 0x000000ff393f7290 */ /* 0x000fe40009ffe4ff */
[----:B------:R-:W-:Y:S02]  /*58100*/  UIADD3 UR38, UP2, UPT, UR56, 0x804, URZ ;  /* 0x0000080438267890 */ /* 0x000fe4000ff5e0ff */
[----:B------:R-:W-:Y:S02]  /*58110*/  UIADD3.X UR59, UPT, UPT, UR57, URZ, URZ, UP4, !UPT ;  /* 0x000000ff393b7290 */ /* 0x000fe4000a7fe4ff */
[----:B------:R-:W-:-:S02]  /*58120*/  UIADD3 UR40, UP3, UPT, UR56, 0xffe, URZ ;  /* 0x00000ffe38287890 */ /* 0x000fc4000ff7e0ff */
[----:B------:R-:W-:Y:S02]  /*58130*/  UIADD3.X UR33, UPT, UPT, UR57, URZ, URZ, UP5, !UPT ;  /* 0x000000ff39217290 */ /* 0x000fe4000affe4ff */
[----:B------:R-:W-:Y:S02]  /*58140*/  UIADD3 UR16, UPT, UPT, UR10, 0x128, URZ ;  /* 0x000001280a107890 */ /* 0x000fe4000fffe0ff */
[----:B------:R-:W-:Y:S02]  /*58150*/  UIADD3 UR42, UP4, UPT, UR56, 0x1000, URZ ;  /* 0x00001000382a7890 */ /* 0x000fe4000ff9e0ff */
[----:B------:R-:W-:Y:S02]  /*58160*/  UIADD3.X UR35, UPT, UPT, UR57, URZ, URZ, UP6, !UPT ;  /* 0x000000ff39237290 */ /* 0x000fe4000b7fe4ff */
[----:B------:R-:W-:Y:S02]  /*58170*/  UIADD3 UR17, UPT, UPT, UR10, 0x130, URZ ;  /* 0x000001300a117890 */ /* 0x000fe4000fffe0ff */
[----:B------:R-:W-:-:S02]  /*58180*/  UIADD3 UR44, UP5, UPT, UR56, 0x1002, URZ ;  /* 0x00001002382c7890 */ /* 0x000fc4000ffbe0ff */
[----:B------:R-:W-:Y:S01]  /*58190*/  UIADD3.X UR37, UPT, UPT, UR57, URZ, URZ, UP1, !UPT ;  /* 0x000000ff39257290 */ /* 0x000fe20008ffe4ff */
[----:B------:R-:W-:Y:S01]  /*581a0*/  UMOV UR64, 0x0 ;  /* 0x0000000000407882 */ /* 0x000fe20000000000 */
[----:B------:R-:W-:Y:S01]  /*581b0*/  UMOV UR65, 0x8400910 ;  /* 0x0840091000417882 */ /* 0x000fe20000000000 */
[----:B------:R-:W-:Y:S01]  /*581c0*/  UIADD3 UR18, UPT, UPT, UR10, 0x138, URZ ;  /* 0x000001380a127890 */ /* 0x000fe2000fffe0ff */
[----:B------:R-:W-:Y:S01]  /*581d0*/  UMOV UR53, 0x40004040 ;  /* 0x4000404000357882 */ /* 0x000fe20000000000 */
[----:B------:R-:W-:Y:S01]  /*581e0*/  UIADD3 UR46, UP6, UPT, UR56, 0x1004, URZ ;  /* 0x00001004382e7890 */ /* 0x000fe2000ffde0ff */
[----:B------:R2:W-:Y:S01]  /*581f0*/  UTCHMMA tmem[UR12], gdesc[UR52], tmem[UR10], tmem[UR64], idesc[UR65], UPT ;  /* 0x00ff40340c0079ea */ /* 0x0005e2000b80000a */
[----:B------:R-:W-:Y:S01]  /*58200*/  UIADD3.X UR39, UPT, UPT, UR57, URZ, URZ, UP2, !UPT ;  /* 0x000000ff39277290 */ /* 0x000fe200097fe4ff */
[----:B------:R-:W-:Y:S01]  /*58210*/  UMOV UR68, 0x0 ;  /* 0x0000000000447882 */ /* 0x000fe20000000000 */
[----:B------:R-:W-:Y:S01]  /*58220*/  UMOV UR69, 0x8400910 ;  /* 0x0840091000457882 */ /* 0x000fe20000000000 */
[----:B------:R-:W-:-:S02]  /*58230*/  UIADD3 UR19, UPT, UPT, UR10, 0x140, URZ ;  /* 0x000001400a137890 */ /* 0x000fc4000fffe0ff */
[----:B------:R3:W-:Y:S01]  /*58240*/  UTCHMMA tmem[UR47], gdesc[UR56], tmem[UR10], tmem[UR68], idesc[UR69], UPT ;  /* 0x00ff44382f0079ea */ /* 0x0007e2000b80000a */
[----:B------:R-:W-:Y:S02]  /*58250*/  UIADD3 UR48, UP1, UPT, UR56, 0x17fe, URZ ;  /* 0x000017fe38307890 */ /* 0x000fe4000ff3e0ff */
[----:B------:R-:W-:Y:S01]  /*58260*/  UIADD3.X UR41, UPT, UPT, UR57, URZ, URZ, UP3, !UPT ;  /* 0x000000ff39297290 */ /* 0x000fe20009ffe4ff */
[----:B------:R-:W-:Y:S01]  /*58270*/  UMOV UR60, 0x0 ;  /* 0x00000000003c7882 */ /* 0x000fe20000000000 */
[----:B------:R-:W-:Y:S01]  /*58280*/  UMOV UR61, 0x8400910 ;  /* 0x08400910003d7882 */ /* 0x000fe20000000000 */
[----:B------:R-:W-:Y:S02]  /*58290*/  UIADD3 UR20, UPT, UPT, UR10, 0x148, URZ ;  /* 0x000001480a147890 */ /* 0x000fe4000fffe0ff */
[----:B------:R4:W-:Y:S01]  /*582a0*/  UTCHMMA tmem[UR73], gdesc[UR62], tmem[UR10], tmem[UR60], idesc[UR61], UPT ;  /* 0x00ff3c3e490079ea */ /* 0x0009e2000b80000a */
[----:B------:R-:W-:Y:S02]  /*582b0*/  UIADD3 UR50, UP2, UPT, UR56, 0x1800, URZ ;  /* 0x0000180038327890 */ /* 0x000fe4000ff5e0ff */
[----:B------:R-:W-:Y:S01]  /*582c0*/  UIADD3.X UR43, UPT, UPT, UR57, URZ, URZ, UP4, !UPT ;  /* 0x000000ff392b7290 */ /* 0x000fe2000a7fe4ff */
[----:B------:R-:W-:Y:S01]  /*582d0*/  UMOV UR54, 0x0 ;  /* 0x0000000000367882 */ /* 0x000fe20000000000 */
[----:B------:R-:W-:Y:S01]  /*582e0*/  UMOV UR55, 0x8400910 ;  /* 0x0840091000377882 */ /* 0x000fe20000000000 */
[----:B------:R-:W-:-:S02]  /*582f0*/  UIADD3 UR21, UPT, UPT, UR10, 0x150, URZ ;  /* 0x000001500a157890 */ /* 0x000fc4000fffe0ff */
[----:B------:R5:W-:Y:S01]  /*58300*/  UTCHMMA tmem[UR5], gdesc[UR58], tmem[UR10], tmem[UR54], idesc[UR55], UPT ;  /* 0x00ff363a050079ea */ /* 0x000be2000b80000a */
[----:B--2---:R-:W-:Y:S01]  /*58310*/  UIADD3 UR52, UP3, UPT, UR56, 0x1802, URZ ;  /* 0x0000180238347890 */ /* 0x004fe2000ff7e0ff */
[----:B------:R2:W-:Y:S01]  /*58320*/  UTCHMMA tmem[UR15], gdesc[UR32], tmem[UR10], tmem[UR60], idesc[UR61], UPT ;  /* 0x00ff3c200f0079ea */ /* 0x0005e2000b80000a */
[----:B------:R-:W-:Y:S01]  /*58330*/  UIADD3.X UR45, UPT, UPT, UR57, URZ, URZ, UP5, !UPT ;  /* 0x000000ff392d7290 */ /* 0x000fe2000affe4ff */
[----:B------:R2:W-:Y:S01]  /*58340*/  UTCHMMA tmem[UR16], gdesc[UR34], tmem[UR10], tmem[UR68], idesc[UR69], UPT ;  /* 0x00ff4422100079ea */ /* 0x0005e2000b80000a */
[----:B------:R-:W-:Y:S02]  /*58350*/  UIADD3 UR66, UPT, UPT, UR10, 0x158, URZ ;  /* 0x000001580a427890 */ /* 0x000fe4000fffe0ff */
[----:B------:R2:W-:Y:S01]  /*58360*/  UTCHMMA tmem[UR17], gdesc[UR36], tmem[UR10], tmem[UR54], idesc[UR55], UPT ;  /* 0x00ff3624110079ea */ /* 0x0005e2000b80000a */
[----:B------:R-:W-:Y:S02]  /*58370*/  UIADD3 UR64, UP4, UPT, UR56, 0x1804, URZ ;  /* 0x0000180438407890 */ /* 0x000fe4000ff9e0ff */
[----:B---3--:R-:W-:-:S02]  /*58380*/  UIADD3.X UR47, UPT, UPT, UR57, URZ, URZ, UP6, !UPT ;  /* 0x000000ff392f7290 */ /* 0x008fc4000b7fe4ff */
[----:B------:R-:W-:Y:S02]  /*58390*/  UIADD3 UR67, UPT, UPT, UR10, 0x160, URZ ;  /* 0x000001600a437890 */ /* 0x000fe4000fffe0ff */
[----:B------:R-:W-:Y:S02]  /*583a0*/  UIADD3.X UR49, UPT, UPT, UR57, URZ, URZ, UP1, !UPT ;  /* 0x000000ff39317290 */ /* 0x000fe40008ffe4ff */
[----:B------:R-:W-:Y:S02]  /*583b0*/  UIADD3 UR70, UPT, UPT, UR10, 0x168, URZ ;  /* 0x000001680a467890 */ /* 0x000fe4000fffe0ff */
[----:B------:R-:W-:Y:S02]  /*583c0*/  UIADD3.X UR51, UPT, UPT, UR57, URZ, URZ, UP2, !UPT ;  /* 0x000000ff39337290 */ /* 0x000fe400097fe4ff */
[----:B------:R-:W-:Y:S02]  /*583d0*/  UIADD3 UR71, UPT, UPT, UR10, 0x170, URZ ;  /* 0x000001700a477890 */ /* 0x000fe4000fffe0ff */
[----:B------:R-:W-:Y:S01]  /*583e0*/  UIADD3.X UR53, UPT, UPT, UR57, URZ, URZ, UP3, !UPT ;  /* 0x000000ff39357290 */ /* 0x000fe20009ffe4ff */
[----:B----4-:R-:W-:Y:S01]  /*583f0*/  UMOV UR62, 0x0 ;  /* 0x00000000003e7882 */ /* 0x010fe20000000000 */
[----:B------:R-:W-:Y:S01]  /*58400*/  UMOV UR63, 0x8400910 ;  /* 0x08400910003f7882 */ /* 0x000fe20000000000 */
[----:B------:R-:W-:-:S02]  /*58410*/  UIADD3 UR72, UPT, UPT, UR10, 0x178, URZ ;  /* 0x000001780a487890 */ /* 0x000fc4000fffe0ff */
[----:B------:R2:W-:Y:S01]  /*58420*/  UTCHMMA tmem[UR18], gdesc[UR38], tmem[UR10], tmem[UR62], idesc[UR63], UPT ;  /* 0x00ff3e26120079ea */ /* 0x0005e2000b80000a */
[----:B------:R-:W-:Y:S01]  /*58430*/  UIADD3.X UR65, UPT, UPT, UR57, URZ, URZ, UP4, !UPT ;  /* 0x000000ff39417290 */ /* 0x000fe2000a7fe4ff */
[----:B------:R2:W-:Y:S01]  /*58440*/  UTCHMMA tmem[UR19], gdesc[UR40], tmem[UR10], tmem[UR60], idesc[UR61], UPT ;  /* 0x00ff3c28130079ea */ /* 0x0005e2000b80000a */
        /* <DEDUP_REMOVED lines=13> */
[----:B-----5:R-:W-:Y:S01]  /*58520*/  UMOV UR5, URZ ;  /* 0x000000ff00057c82 */ /* 0x020fe20008000000 */
[----:B------:R2:W-:Y:S01]  /*58530*/  UTCHMMA tmem[UR67], gdesc[UR48], tmem[UR10], tmem[UR24], idesc[UR25], UPT ;  /* 0x00ff1830430079ea */ /* 0x0005e2000b80000a */
[----:B------:R-:W-:Y:S01]  /*58540*/  UMOV UR30, 0x0 ;  /* 0x00000000001e7882 */ /* 0x000fe20000000000 */
[----:B------:R-:W-:Y:S01]  /*58550*/  UMOV UR31, 0x8400910 ;  /* 0x08400910001f7882 */ /* 0x000fe20000000000 */
[----:B------:R2:W-:Y:S01]  /*58560*/  UTCHMMA tmem[UR70], gdesc[UR50], tmem[UR10], tmem[UR26], idesc[UR27], UPT ;  /* 0x00ff1a32460079ea */ /* 0x0005e2000b80000a */
[----:B------:R-:W-:Y:S01]  /*58570*/  UMOV UR56, UR4 ;  /* 0x0000000400387c82 */ /* 0x000fe20008000000 */
[----:B------:R2:W-:Y:S01]  /*58580*/  UTCHMMA tmem[UR71], gdesc[UR52], tmem[UR10], tmem[UR28], idesc[UR29], UPT ;  /* 0x00ff1c34470079ea */ /* 0x0005e2000b80000a */
[----:B------:R2:W-:Y:S01]  /*58590*/  UTCHMMA tmem[UR72], gdesc[UR64], tmem[UR10], tmem[UR30], idesc[UR31], UPT ;  /* 0x00ff1e40480079ea */ /* 0x0005e2000b80000a */
[----:B------:R2:W-:Y:S01]  /*585a0*/  UTCBAR [UR56], URZ ;  /* 0x000000ff380073e9 */ /* 0x0005e200080000ff */
[----:B------:R-:W-:Y:S01]  /*585b0*/  NOP ;  /* 0x0000000000007918 */ /* 0x000fe20000000000 */
.L_x_10:
[----:B-1----:R-:W3:Y:S01]  /*585c0*/  LDL.LU R11, [R1+0xa30] ;  /* 0x000a3000010b7983 */ /* 0x002ee20000300800 */
[----:B------:R-:W1:Y:S03]  /*585d0*/  LDC R6, c[0x0][0x3a0] ;  /* 0x0000e800ff067b82 */ /* 0x000e660000000800 */
[----:B------:R-:W4:Y:S05]  /*585e0*/  LDL.LU R10, [R1+0xa2c] ;  /* 0x000a2c00010a7983 */ /* 0x000f2a0000300800 */
[----:B------:R-:W5:Y:S01]  /*585f0*/  LDC R4, c[0x0][0x3a0] ;  /* 0x0000e800ff047b82 */ /* 0x000f620000000800 */
[----:B--2---:R-:W2:Y:S07]  /*58600*/  LDL.LU R9, [R1+0xa28] ;  /* 0x000a280001097983 */ /* 0x004eae0000300800 */
[----:B------:R-:W-:Y:S01]  /*58610*/  BAR.SYNC.DEFER_BLOCKING 0x0 ;  /* 0x0000000000007b1d */ /* 0x000fe20000010000 */
[----:B------:R-:W-:Y:S01]  /*58620*/  IADD3 R136, P5, PT, R136, R2, RZ ;  /* 0x0000000288887210 */ /* 0x000fe20007fbe0ff */
[----:B-1----:R-:W-:-:S04]  /*58630*/  VIADD R6, R6, 0x7f ;  /* 0x0000007f06067836 */ /* 0x002fc80000000000 */
[----:B------:R-:W2:Y:S01]  /*58640*/  LDL.LU R8, [R1+0xa24] ;  /* 0x000a240001087983 */ /* 0x000ea20000300800 */
[----:B------:R-:W-:Y:S02]  /*58650*/  SHF.R.S32.HI R5, RZ, 0x1f, R6 ;  /* 0x0000001fff057819 */ /* 0x000fe40000011406 */
[----:B-----5:R-:W-:Y:S02]  /*58660*/  IADD3 R4, PT, PT, R4, -0x400, RZ ;  /* 0xfffffc0004047810 */ /* 0x020fe40007ffe0ff */
[----:B------:R-:W-:-:S03]  /*58670*/  LEA.HI R5, R5, R6, RZ, 0x7 ;  /* 0x0000000605057211 */ /* 0x000fc600078f38ff */
[----:B------:R-:W-:Y:S01]  /*58680*/  IMAD R4, R250, -0x80, R4 ;  /* 0xffffff80fa047824 */ /* 0x000fe200078e0204 */
[----:B------:R-:W-:-:S04]  /*58690*/  SHF.R.S32.HI R5, RZ, 0x7, R5 ;  /* 0x00000007ff057819 */ /* 0x000fc80000011405 */
[----:B------:R-:W-:Y:S01]  /*586a0*/  ISETP.GT.AND P4, PT, R4, RZ, PT ;  /* 0x000000ff0400720c */ /* 0x000fe20003f84270 */
[----:B------:R-:W-:-:S05]  /*586b0*/  VIADD R5, R5, 0xfffffff8 ;  /* 0xfffffff805057836 */ /* 0x000fca0000000000 */
[----:B------:R-:W-:Y:S02]  /*586c0*/  ISETP.GE.AND P2, PT, R250, R5, PT ;  /* 0x00000005fa00720c */ /* 0x000fe40003f46270 */
[----:B------:R-:W-:-:S04]  /*586d0*/  SEL R5, RZ, 0x4, !P4 ;  /* 0x00000004ff057807 */ /* 0x000fc80006000000 */
[----:B------:R-:W-:-:S04]  /*586e0*/  SEL R5, R5, RZ, !P2 ;  /* 0x000000ff05057207 */ /* 0x000fc80005000000 */
[----:B------:R-:W-:Y:S01]  /*586f0*/  ISETP.NE.U32.AND P4, PT, R5, RZ, PT ;  /* 0x000000ff0500720c */ /* 0x000fe20003f85070 */
[----:B------:R-:W-:Y:S01]  /*58700*/  IMAD.X R137, R137, 0x1, R0, P5 ;  /* 0x0000000189897824 */ /* 0x000fe200028e0600 */
[----:B------:R-:W-:Y:S01]  /*58710*/  IADD3 R5, PT, PT, R249, 0x100000, RZ ;  /* 0x00100000f9057810 */ /* 0x000fe20007ffe0ff */
[----:B------:R-:W-:Y:S02]  /*58720*/  IMAD.MOV.U32 R6, RZ, RZ, R136 ;  /* 0x000000ffff067224 */ /* 0x000fe400078e0088 */
[----:B------:R-:W-:-:S08]  /*58730*/  IMAD.MOV.U32 R7, RZ, RZ, R137 ;  /* 0x000000ffff077224 */ /* 0x000fd000078e0089 */
[----:B------:R-:W-:Y:S01]  /*58740*/  @!PT LDS RZ, [RZ] ;  /* 0x00000000fffff984 */ /* 0x000fe20000000800 */
[----:B------:R-:W-:Y:S01]  /*58750*/  @!PT LDS RZ, [RZ] ;  /* 0x00000000fffff984 */ /* 0x000fe20000000800 */
[----:B------:R-:W-:Y:S01]  /*58760*/  @!PT LDS RZ, [RZ] ;  /* 0x00000000fffff984 */ /* 0x000fe20000000800 */
[----:B------:R1:W-:Y:S01]  /*58770*/  LDGSTS.E [R5], desc[UR22][R6.64], P4 ;  /* 0x0000000006057fae */ /* 0x0003e2000a1a1016 */
[----:B------:R-:W-:Y:S02]  /*58780*/  ISETP.GT.AND P4, PT, R4, 0x1, PT ;  /* 0x000000010400780c */ /* 0x000fe40003f84270 */
[----:B------:R-:W-:Y:S02]  /*58790*/  IADD3 R251, P5, PT, R251, R2, RZ ;  /* 0x00000002fbfb7210 */ /* 0x000fe40007fbe0ff */
[----:B-1----:R-:W-:-:S04]  /*587a0*/  SEL R5, RZ, 0x4, !P4 ;  /* 0x00000004ff057807 */ /* 0x002fc80006000000 */
[----:B------:R-:W-:-:S04]  /*587b0*/  SEL R5, R5, RZ, !P2 ;  /* 0x000000ff05057207 */ /* 0x000fc80005000000 */
[----:B------:R-:W-:Y:S02]  /*587c0*/  ISETP.NE.U32.AND P4, PT, R5, RZ, PT ;  /* 0x000000ff0500720c */ /* 0x000fe40003f85070 */
[----:B------:R-:W-:Y:S01]  /*587d0*/  IADD3.X R138, PT, PT, R138, R0, RZ, P5, !PT ;  /* 0x000000008a8a7210 */ /* 0x000fe20002ffe4ff */
[----:B------:R-:W-:Y:S02]  /*587e0*/  VIADD R5, R249, 0x100000 ;  /* 0x00100000f9057836 */ /* 0x000fe40000000000 */
[----:B------:R-:W-:Y:S01]  /*587f0*/  IMAD.MOV.U32 R6, RZ, RZ, R251 ;  /* 0x000000ffff067224 */ /* 0x000fe200078e00fb */
[----:B------:R-:W-:-:S07]  /*58800*/  MOV R7, R138 ;  /* 0x0000008a00077202 */ /* 0x000fce0000000f00 */
[----:B------:R1:W-:Y:S01]  /*58810*/  LDGSTS.E [R5+0x4], desc[UR22][R6.64], P4 ;  /* 0x0000400006057fae */ /* 0x0003e2000a1a1016 */
[----:B------:R-:W-:Y:S02]  /*58820*/  ISETP.GT.AND P4, PT, R4, 0x2, PT ;  /* 0x000000020400780c */ /* 0x000fe40003f84270 */
[----:B------:R-:W-:Y:S02]  /*58830*/  IADD3 R139, P5, PT, R139, R2, RZ ;  /* 0x000000028b8b7210 */ /* 0x000fe40007fbe0ff */
[----:B-1----:R-:W-:-:S04]  /*58840*/  SEL R5, RZ, 0x4, !P4 ;  /* 0x00000004ff057807 */ /* 0x002fc80006000000 */
[----:B------:R-:W-:-:S04]  /*58850*/  SEL R5, R5, RZ, !P2 ;  /* 0x000000ff05057207 */ /* 0x000fc80005000000 */
[----:B------:R-:W-:Y:S01]  /*58860*/  ISETP.NE.U32.AND P4, PT, R5, RZ, PT ;  /* 0x000000ff0500720c */ /* 0x000fe20003f85070 */
[----:B------:R-:W-:Y:S01]  /*58870*/  IMAD.X R140, R140, 0x1, R0, P5 ;  /* 0x000000018c8c7824 */ /* 0x000fe200028e0600 */
[----:B------:R-:W-:Y:S01]  /*58880*/  MOV R6, R139 ;  /* 0x0000008b00067202 */ /* 0x000fe20000000f00 */
[----:B------:R-:W-:Y:S02]  /*58890*/  VIADD R5, R249, 0x100000 ;  /* 0x00100000f9057836 */ /* 0x000fe40000000000 */
[----:B------:R-:W-:-:S08]  /*588a0*/  IMAD.MOV.U32 R7, RZ, RZ, R140 ;  /* 0x000000ffff077224 */ /* 0x000fd000078e008c */
[----:B------:R1:W-:Y:S01]  /*588b0*/  LDGSTS.E [R5+0x8], desc[UR22][R6.64], P4 ;  /* 0x0000800006057fae */ /* 0x0003e2000a1a1016 */
[----:B------:R-:W-:Y:S02]  /*588c0*/  ISETP.GT.AND P4, PT, R4, 0x3, PT ;  /* 0x000000030400780c */ /* 0x000fe40003f84270 */
[----:B------:R-:W-:Y:S02]  /*588d0*/  IADD3 R141, P5, PT, R141, R2, RZ ;  /* 0x000000028d8d7210 */ /* 0x000fe40007fbe0ff */
[----:B-1----:R-:W-:-:S04]  /*588e0*/  SEL R5, RZ, 0x4, !P4 ;  /* 0x00000004ff057807 */ /* 0x002fc80006000000 */
[----:B------:R-:W-:-:S04]  /*588f0*/  SEL R5, R5, RZ, !P2 ;  /* 0x000000ff05057207 */ /* 0x000fc80005000000 */
[----:B------:R-:W-:Y:S01]  /*58900*/  ISETP.NE.U32.AND P4, PT, R5, RZ, PT ;  /* 0x000000ff0500720c */ /* 0x000fe20003f85070 */
[----:B------:R-:W-:Y:S01]  /*58910*/  IMAD.X R142, R142, 0x1, R0, P5 ;  /* 0x000000018e8e7824 */ /* 0x000fe200028e0600 */
[----:B------:R-:W-:Y:S01]  /*58920*/  IADD3 R5, PT, PT, R249, 0x100000, RZ ;  /* 0x00100000f9057810 */ /* 0x000fe20007ffe0ff */
[----:B------:R-:W-:Y:S02]  /*58930*/  IMAD.MOV.U32 R6, RZ, RZ, R141 ;  /* 0x000000ffff067224 */ /* 0x000fe400078e008d */
[----:B------:R-:W-:-:S08]  /*58940*/  IMAD.MOV.U32 R7, RZ, RZ, R142 ;  /* 0x000000ffff077224 */ /* 0x000fd000078e008e */
[----:B------:R1:W-:Y:S01]  /*58950*/  LDGSTS.E [R5+0xc], desc[UR22][R6.64], P4 ;  /* 0x0000c00006057fae */ /* 0x0003e2000a1a1016 */
        /* <DEDUP_REMOVED lines=57> */
[----:B------:R-:W-:Y:S01]  /*58cf0*/  IMAD.MOV.U32 R6, RZ, RZ, R153 ;  /* 0x000000ffff067224 */ /* 0x000fe200078e0099 */
[----:B---3--:R-:W-:Y:S01]  /*58d00*/  IADD3 R11, P5, PT, R11, R2, RZ ;  /* 0x000000020b0b7210 */ /* 0x008fe20007fbe0ff */
[----:B------:R-:W-:-:S04]  /*58d10*/  IMAD.MOV.U32 R7, RZ, RZ, R154 ;  /* 0x000000ffff077224 */ /* 0x000fc800078e009a */
[----:B------:R1:W-:Y:S04]  /*58d20*/  STL [R1+0xa30], R11 ;  /* 0x000a300b01007387 */ /* 0x0003e80000100800 */
[----:B------:R3:W-:Y:S01]  /*58d30*/  LDGSTS.E [R5+0x24], desc[UR22][R6.64], P4 ;  /* 0x0002400006057fae */ /* 0x0007e2000a1a1016 */
[----:B------:R-:W-:Y:S01]  /*58d40*/  ISETP.GT.AND P4, PT, R4, 0xa, PT ;  /* 0x0000000a0400780c */ /* 0x000fe20003f84270 */
[----:B---3--:R-:W-:Y:S02]  /*58d50*/  IMAD.MOV.U32 R6, RZ, RZ, R11 ;  /* 0x000000ffff067224 */ /* 0x008fe400078e000b */
[----:B-1----:R-:W3:Y:S01]  /*58d60*/  LDL.LU R11, [R1+0xa20] ;  /* 0x000a2000010b7983 */ /* 0x002ee20000300800 */
[----:B------:R-:W-:-:S04]  /*58d70*/  SEL R5, RZ, 0x4, !P4 ;  /* 0x00000004ff057807 */ /* 0x000fc80006000000 */
[----:B------:R-:W-:-:S04]  /*58d80*/  SEL R5, R5, RZ, !P2 ;  /* 0x000000ff05057207 */ /* 0x000fc80005000000 */
[----:B------:R-:W-:Y:S02]  /*58d90*/  ISETP.NE.U32.AND P4, PT, R5, RZ, PT ;  /* 0x000000ff0500720c */ /* 0x000fe40003f85070 */
[----:B------:R-:W-:Y:S01]  /*58da0*/  IADD3.X R155, PT, PT, R155, R0, RZ, P5, !PT ;  /* 0x000000009b9b7210 */ /* 0x000fe20002ffe4ff */
[----:B------:R-:W-:Y:S01]  /*58db0*/  VIADD R5, R249, 0x100000 ;  /* 0x00100000f9057836 */ /* 0x000fe20000000000 */
[----:B----4-:R-:W-:Y:S02]  /*58dc0*/  IADD3 R10, P5, PT, R10, R2, RZ ;  /* 0x000000020a0a7210 */ /* 0x010fe40007fbe0ff */
[----:B------:R-:W-:-:S03]  /*58dd0*/  MOV R7, R155 ;  /* 0x0000009b00077202 */ /* 0x000fc60000000f00 */
[----:B------:R1:W-:Y:S04]  /*58de0*/  STL [R1+0xa2c], R10 ;  /* 0x000a2c0a01007387 */ /* 0x0003e80000100800 */
[----:B------:R4:W-:Y:S01]  /*58df0*/  LDGSTS.E [R5+0x28], desc[UR22][R6.64], P4 ;  /* 0x0002800006057fae */ /* 0x0009e2000a1a1016 */
[----:B------:R-:W-:Y:S02]  /*58e00*/  ISETP.GT.AND P4, PT, R4, 0xb, PT ;  /* 0x0000000b0400780c */ /* 0x000fe40003f84270 */
[----:B----4-:R-:W-:Y:S02]  /*58e10*/  MOV R6, R10 ;  /* 0x0000000a00067202 */ /* 0x010fe40000000f00 */
[----:B-1----:R-:W4:Y:S01]  /*58e20*/  LDL.LU R10, [R1+0xa1c] ;  /* 0x000a1c00010a7983 */ /* 0x002f220000300800 */
[----:B------:R-:W-:-:S04]  /*58e30*/  SEL R5, RZ, 0x4, !P4 ;  /* 0x00000004ff057807 */ /* 0x000fc80006000000 */
[----:B------:R-:W-:-:S04]  /*58e40*/  SEL R5, R5, RZ, !P2 ;  /* 0x000000ff05057207 */ /* 0x000fc80005000000 */
[----:B------:R-:W-:Y:S01]  /*58e50*/  ISETP.NE.U32.AND P4, PT, R5, RZ, PT ;  /* 0x000000ff0500720c */ /* 0x000fe20003f85070 */
[----:B------:R-:W-:Y:S02]  /*58e60*/  IMAD.X R156, R156, 0x1, R0, P5 ;  /* 0x000000019c9c7824 */ /* 0x000fe400028e0600 */
[----:B------:R-:W-:Y:S02]  /*58e70*/  VIADD R5, R249, 0x100000 ;  /* 0x00100000f9057836 */ /* 0x000fe40000000000 */
[----:B------:R-:W-:Y:S01]  /*58e80*/  IMAD.MOV.U32 R7, RZ, RZ, R156 ;  /* 0x000000ffff077224 */ /* 0x000fe200078e009c */
[----:B--2---:R-:W-:-:S05]  /*58e90*/  IADD3 R9, P5, PT, R9, R2, RZ ;  /* 0x0000000209097210 */ /* 0x004fca0007fbe0ff */
[----:B------:R1:W-:Y:S04]  /*58ea0*/  STL [R1+0xa28], R9 ;  /* 0x000a280901007387 */ /* 0x0003e80000100800 */
[----:B------:R2:W-:Y:S01]  /*58eb0*/  LDGSTS.E [R5+0x2c], desc[UR22][R6.64], P4 ;  /* 0x0002c00006057fae */ /* 0x0005e2000a1a1016 */
[----:B------:R-:W-:Y:S01]  /*58ec0*/  ISETP.GT.AND P4, PT, R4, 0xc, PT ;  /* 0x0000000c0400780c */ /* 0x000fe20003f84270 */
[----:B--2---:R-:W-:Y:S02]  /*58ed0*/  IMAD.MOV.U32 R6, RZ, RZ, R9 ;  /* 0x000000ffff067224 */ /* 0x004fe400078e0009 */
[----:B-1----:R-:W2:Y:S01]  /*58ee0*/  LDL.LU R9, [R1+0xa18] ;  /* 0x000a180001097983 */ /* 0x002ea20000300800 */
[----:B------:R-:W-:-:S04]  /*58ef0*/  SEL R5, RZ, 0x4, !P4 ;  /* 0x00000004ff057807 */ /* 0x000fc80006000000 */
[----:B------:R-:W-:-:S04]  /*58f00*/  SEL R5, R5, RZ, !P2 ;  /* 0x000000ff05057207 */ /* 0x000fc80005000000 */
[----:B------:R-:W-:Y:S01]  /*58f10*/  ISETP.NE.U32.AND P4, PT, R5, RZ, PT ;  /* 0x000000ff0500720c */ /* 0x000fe20003f85070 */
[----:B------:R-:W-:Y:S01]  /*58f20*/  IMAD.X R157, R157, 0x1, R0, P5 ;  /* 0x000000019d9d7824 */ /* 0x000fe200028e0600 */
[----:B------:R-:W-:Y:S02]  /*58f30*/  IADD3 R5, PT, PT, R249, 0x100000, RZ ;  /* 0x00100000f9057810 */ /* 0x000fe40007ffe0ff */
[----:B------:R-:W-:Y:S01]  /*58f40*/  IADD3 R8, P5, PT, R8, R2, RZ ;  /* 0x0000000208087210 */ /* 0x000fe20007fbe0ff */
[----:B------:R-:W-:-:S04]  /*58f50*/  IMAD.MOV.U32 R7, RZ, RZ, R157 ;  /* 0x000000ffff077224 */ /* 0x000fc800078e009d */
[----:B------:R1:W-:Y:S04]  /*58f60*/  STL [R1+0xa24], R8 ;  /* 0x000a240801007387 */ /* 0x0003e80000100800 */
[----:B------:R5:W-:Y:S02]  /*58f70*/  LDGSTS.E [R5+0x30], desc[UR22][R6.64], P4 ;  /* 0x0003000006057fae */ /* 0x000be4000a1a1016 */
[----:B-----5:R-:W-:Y:S02]  /*58f80*/  IMAD.MOV.U32 R6, RZ, RZ, R8 ;  /* 0x000000ffff067224 */ /* 0x020fe400078e0008 */
[----:B-1----:R-:W5:Y:S01]  /*58f90*/  LDL.LU R8, [R1+0xa14] ;  /* 0x000a140001087983 */ /* 0x002f620000300800 */
[----:B------:R-:W-:-:S04]  /*58fa0*/  ISETP.GT.AND P4, PT, R4, 0xd, PT ;  /* 0x0000000d0400780c */ /* 0x000fc80003f84270 */
[----:B------:R-:W-:-:S04]  /*58fb0*/  SEL R5, RZ, 0x4, !P4 ;  /* 0x00000004ff057807 */ /* 0x000fc80006000000 */
[----:B------:R-:W-:-:S04]  /*58fc0*/  SEL R5, R5, RZ, !P2 ;  /* 0x000000ff05057207 */ /* 0x000fc80005000000 */
[----:B------:R-:W-:Y:S02]  /*58fd0*/  ISETP.NE.U32.AND P4, PT, R5, RZ, PT ;  /* 0x000000ff0500720c */ /* 0x000fe40003f85070 */
[----:B------:R-:W-:Y:S01]  /*58fe0*/  IADD3.X R158, PT, PT, R158, R0, RZ, P5, !PT ;  /* 0x000000009e9e7210 */ /* 0x000fe20002ffe4ff */
[----:B------:R-:W-:-:S03]  /*58ff0*/  VIADD R5, R249, 0x100000 ;  /* 0x00100000f9057836 */ /* 0x000fc60000000000 */
[----:B------:R-:W-:-:S07]  /*59000*/  MOV R7, R158 ;  /* 0x0000009e00077202 */ /* 0x000fce0000000f00 */
[----:B------:R1:W-:Y:S01]  /*59010*/  LDGSTS.E [R5+0x34], desc[UR22][R6.64], P4 ;  /* 0x0003400006057fae */ /* 0x0003e2000a1a1016 */
[----:B------:R-:W-:-:S04]  /*59020*/  ISETP.GT.AND P4, PT, R4, 0xe, PT ;  /* 0x0000000e0400780c */ /* 0x000fc80003f84270 */
[----:B-1----:R-:W-:-:S04]  /*59030*/  SEL R5, RZ, 0x4, !P4 ;  /* 0x00000004ff057807 */ /* 0x002fc80006000000 */
[----:B------:R-:W-:-:S04]  /*59040*/  SEL R5, R5, RZ, !P2 ;  /* 0x000000ff05057207 */ /* 0x000fc80005000000 */
[----:B------:R-:W-:Y:S01]  /*59050*/  ISETP.NE.U32.AND P4, PT, R5, RZ, PT ;  /* 0x000000ff0500720c */ /* 0x000fe20003f85070 */
[----:B------:R-:W-:Y:S01]  /*59060*/  VIADD R5, R249, 0x100000 ;  /* 0x00100000f9057836 */ /* 0x000fe20000000000 */
[----:B---3--:R-:W-:-:S04]  /*59070*/  IADD3 R11, P5, PT, R11, R2, RZ ;  /* 0x000000020b0b7210 */ /* 0x008fc80007fbe0ff */
[----:B------:R-:W-:Y:S01]  /*59080*/  MOV R6, R11 ;  /* 0x0000000b00067202 */ /* 0x000fe20000000f00 */
[----:B------:R1:W-:Y:S04]  /*59090*/  STL [R1+0xa20], R11 ;  /* 0x000a200b01007387 */ /* 0x0003e80000100800 */
[----:B-1----:R-:W3:Y:S01]  /*590a0*/  LDL.LU R11, [R1+0xa10] ;  /* 0x000a1000010b7983 */ /* 0x002ee20000300800 */
[----:B------:R-:W-:-:S04]  /*590b0*/  IMAD.X R159, R159, 0x1, R0, P5 ;  /* 0x000000019f9f7824 */ /* 0x000fc800028e0600 */
[----:B------:R-:W-:-:S05]  /*590c0*/  IMAD.MOV.U32 R7, RZ, RZ, R159 ;  /* 0x000000ffff077224 */ /* 0x000fca00078e009f */
[----:B------:R1:W-:Y:S01]  /*590d0*/  LDGSTS.E [R5+0x38], desc[UR22][R6.64], P4 ;  /* 0x0003800006057fae */ /* 0x0003e2000a1a1016 */
[----:B------:R-:W-:Y:S02]  /*590e0*/  ISETP.GT.AND P4, PT, R4, 0xf, PT ;  /* 0x0000000f0400780c */ /* 0x000fe40003f84270 */
[----:B----4-:R-:W-:-:S05]  /*590f0*/  IADD3 R10, P5, PT, R10, R2, RZ ;  /* 0x000000020a0a7210 */ /* 0x010fca0007fbe0ff */
[----:B------:R4:W-:Y:S01]  /*59100*/  STL [R1+0xa1c], R10 ;  /* 0x000a1c0a01007387 */ /* 0x0009e20000100800 */
[----:B-1----:R-:W-:Y:S01]  /*59110*/  IMAD.MOV.U32 R6, RZ, RZ, R10 ;  /* 0x000000ffff067224 */ /* 0x002fe200078e000a */
[----:B------:R-:W-:Y:S02]  /*59120*/  SEL R5, RZ, 0x4, !P4 ;  /* 0x00000004ff057807 */ /* 0x000fe40006000000 */
[----:B----4-:R-:W4:Y:S02]  /*59130*/  LDL.LU R10, [R1+0xa0c] ;  /* 0x000a0c00010a7983 */ /* 0x010f240000300800 */
[----:B------:R-:W-:-:S04]  /*59140*/  SEL R5, R5, RZ, !P2 ;  /* 0x000000ff05057207 */ /* 0x000fc80005000000 */
[----:B------:R-:W-:Y:S01]  /*59150*/  ISETP.NE.U32.AND P4, PT, R5, RZ, PT ;  /* 0x000000ff0500720c */ /* 0x000fe20003f85070 */
[----:B------:R-:W-:Y:S01]  /*59160*/  IMAD.X R160, R160, 0x1, R0, P5 ;  /* 0x00000001a0a07824 */ /* 0x000fe200028e0600 */
[----:B------:R-:W-:-:S03]  /*59170*/  IADD3 R5, PT, PT, R249, 0x100000, RZ ;  /* 0x00100000f9057810 */ /* 0x000fc60007ffe0ff */
[----:B------:R-:W-:-:S08]  /*59180*/  IMAD.MOV.U32 R7, RZ, RZ, R160 ;  /* 0x000000ffff077224 */ /* 0x000fd000078e00a0 */
[----:B------:R1:W-:Y:S01]  /*59190*/  LDGSTS.E [R5+0x3c], desc[UR22][R6.64], P4 ;  /* 0x0003c00006057fae */ /* 0x0003e2000a1a1016 */
[----:B------:R-:W-:Y:S02]  /*591a0*/  ISETP.GT.AND P4, PT, R4, 0x10, PT ;  /* 0x000000100400780c */ /* 0x000fe40003f84270 */
[----:B--2---:R-:W-:-:S05]  /*591b0*/  IADD3 R9, P5, PT, R9, R2, RZ ;  /* 0x0000000209097210 */ /* 0x004fca0007fbe0ff */
[----:B------:R2:W-:Y:S01]  /*591c0*/  STL [R1+0xa18], R9 ;  /* 0x000a180901007387 */ /* 0x0005e20000100800 */
[----:B-1----:R-:W-:Y:S01]  /*591d0*/  IMAD.MOV.U32 R6, RZ, RZ, R9 ;  /* 0x000000ffff067224 */ /* 0x002fe200078e0009 */
[----:B------:R-:W-:Y:S02]  /*591e0*/  SEL R5, RZ, 0x4, !P4 ;  /* 0x00000004ff057807 */ /* 0x000fe40006000000 */
[----:B--2---:R-:W2:Y:S02]  /*591f0*/  LDL.LU R9, [R1+0xa08] ;  /* 0x000a080001097983 */ /* 0x004ea40000300800 */
[----:B------:R-:W-:-:S04]  /*59200*/  SEL R5, R5, RZ, !P2 ;  /* 0x000000ff05057207 */ /* 0x000fc80005000000 */
[----:B------:R-:W-:Y:S02]  /*59210*/  ISETP.NE.U32.AND P4, PT, R5, RZ, PT ;  /* 0x000000ff0500720c */ /* 0x000fe40003f85070 */
[----:B------:R-:W-:Y:S01]  /*59220*/  IADD3.X R161, PT, PT, R161, R0, RZ, P5, !PT ;  /* 0x00000000a1a17210 */ /* 0x000fe20002ffe4ff */
[----:B------:R-:W-:-:S03]  /*59230*/  VIADD R5, R249, 0x100000 ;  /* 0x00100000f9057836 */ /* 0x000fc60000000000 */
[----:B------:R-:W-:-:S07]  /*59240*/  MOV R7, R161 ;  /* 0x000000a100077202 */ /* 0x000fce0000000f00 */
[----:B------:R1:W-:Y:S01]  /*59250*/  LDGSTS.E [R5+0x40], desc[UR22][R6.64], P4 ;  /* 0x0004000006057fae */ /* 0x0003e2000a1a1016 */
[----:B-----5:R-:W-:-:S05]  /*59260*/  IADD3 R8, P5, PT, R8, R2, RZ ;  /* 0x0000000208087210 */ /* 0x020fca0007fbe0ff */
[----:B------:R5:W-:Y:S01]  /*59270*/  STL [R1+0xa14], R8 ;  /* 0x000a140801007387 */ /* 0x000be20000100800 */
[----:B-1----:R-:W-:-:S03]  /*59280*/  MOV R6, R8 ;  /* 0x0000000800067202 */ /* 0x002fc60000000f00 */
[----:B-----5:R-:W5:Y:S01]  /*59290*/  LDL.LU R8, [R1+0xa04] ;  /* 0x000a040001087983 */ /* 0x020f620000300800 */
[----:B------:R-:W-:-:S04]  /*592a0*/  ISETP.GT.AND P4, PT, R4, 0x11, PT ;  /* 0x000000110400780c */ /* 0x000fc80003f84270 */
[----:B------:R-:W-:-:S04]  /*592b0*/  SEL R5, RZ, 0x4, !P4 ;  /* 0x00000004ff057807 */ /* 0x000fc80006000000 */
[----:B------:R-:W-:-:S04]  /*592c0*/  SEL R5, R5, RZ, !P2 ;  /* 0x000000ff05057207 */ /* 0x000fc80005000000 */
[----:B------:R-:W-:Y:S01]  /*592d0*/  ISETP.NE.U32.AND P4, PT, R5, RZ, PT ;  /* 0x000000ff0500720c */ /* 0x000fe20003f85070 */
[----:B------:R-:W-:Y:S02]  /*592e0*/  IMAD.X R162, R162, 0x1, R0, P5 ;  /* 0x00000001a2a27824 */ /* 0x000fe400028e0600 */
[----:B------:R-:W-:Y:S02]  /*592f0*/  VIADD R5, R249, 0x100000 ;  /* 0x00100000f9057836 */ /* 0x000fe40000000000 */
[----:B------:R-:W-:-:S08]  /*59300*/  IMAD.MOV.U32 R7, RZ, RZ, R162 ;  /* 0x000000ffff077224 */ /* 0x000fd000078e00a2 */
[----:B------:R1:W-:Y:S01]  /*59310*/  LDGSTS.E [R5+0x44], desc[UR22][R6.64], P4 ;  /* 0x0004400006057fae */ /* 0x0003e2000a1a1016 */
[----:B------:R-:W-:-:S04]  /*59320*/  ISETP.GT.AND P4, PT, R4, 0x12, PT ;  /* 0x000000120400780c */ /* 0x000fc80003f84270 */
[----:B-1----:R-:W-:-:S04]  /*59330*/  SEL R5, RZ, 0x4, !P4 ;  /* 0x00000004ff057807 */ /* 0x002fc80006000000 */
[----:B------:R-:W-:-:S04]  /*59340*/  SEL R5, R5, RZ, !P2 ;  /* 0x000000ff05057207 */ /* 0x000fc80005000000 */
[----:B------:R-:W-:Y:S02]  /*59350*/  ISETP.NE.U32.AND P4, PT, R5, RZ, PT ;  /* 0x000000ff0500720c */ /* 0x000fe40003f85070 */
[----:B------:R-:W-:Y:S02]  /*59360*/  IADD3 R5, PT, PT, R249, 0x100000, RZ ;  /* 0x00100000f9057810 */ /* 0x000fe40007ffe0ff */
[----:B---3--:R-:W-:-:S05]  /*59370*/  IADD3 R11, P5, PT, R11, R2, RZ ;  /* 0x000000020b0b7210 */ /* 0x008fca0007fbe0ff */
[----:B------:R1:W-:Y:S01]  /*59380*/  STL [R1+0xa10], R11 ;  /* 0x000a100b01007387 */ /* 0x0003e20000100800 */
[----:B------:R-:W-:-:S03]  /*59390*/  IMAD.MOV.U32 R6, RZ, RZ, R11 ;  /* 0x000000ffff067224 */ /* 0x000fc600078e000b */
        /* <DEDUP_REMOVED lines=11> */
[----:B------:R-:W-:Y:S02]  /*59450*/  ISETP.NE.U32.AND P4, PT, R5, RZ, PT ;  /* 0x000000ff0500720c */ /* 0x000fe40003f85070 */
[----:B------:R-:W-:Y:S01]  /*59460*/  IADD3.X R164, PT, PT, R164, R0, RZ, P5, !PT ;  /* 0x00000000a4a47210 */ /* 0x000fe20002ffe4ff */
[----:B------:R-:W-:-:S03]  /*59470*/  VIADD R5, R249, 0x100000 ;  /* 0x00100000f9057836 */ /* 0x000fc60000000000 */
[----:B------:R-:W-:-:S07]  /*59480*/  MOV R7, R164 ;  /* 0x000000a400077202 */ /* 0x000fce0000000f00 */
[----:B------:R1:W-:Y:S01]  /*59490*/  LDGSTS.E [R5+0x4c], desc[UR22][R6.64], P4 ;  /* 0x0004c00006057fae */ /* 0x0003e2000a1a1016 */
[----:B------:R-:W-:Y:S02]  /*594a0*/  ISETP.GT.AND P4, PT, R4, 0x14, PT ;  /* 0x000000140400780c */ /* 0x000fe40003f84270 */
[----:B--2---:R-:W-:-:S05]  /*594b0*/  IADD3 R9, P5, PT, R9, R2, RZ ;  /* 0x0000000209097210 */ /* 0x004fca0007fbe0ff */
[----:B------:R2:W-:Y:S01]  /*594c0*/  STL [R1+0xa08], R9 ;  /* 0x000a080901007387 */ /* 0x0005e20000100800 */
[----:B-1----:R-:W-:Y:S02]  /*594d0*/  MOV R6, R9 ;  /* 0x0000000900067202 */ /* 0x002fe40000000f00 */
[----:B------:R-:W-:Y:S01]  /*594e0*/  SEL R5, RZ, 0x4, !P4 ;  /* 0x00000004ff057807 */ /* 0x000fe20006000000 */
[----:B--2---:R-:W2:Y:S03]  /*594f0*/  LDL.LU R9, [R1+0x9f8] ;  /* 0x0009f80001097983 */ /* 0x004ea60000300800 */
[----:B------:R-:W-:-:S04]  /*59500*/  SEL R5, R5, RZ, !P2 ;  /* 0x000000ff05057207 */ /* 0x000fc80005000000 */
[----:B------:R-:W-:Y:S01]  /*59510*/  ISETP.NE.U32.AND P4, PT, R5, RZ, PT ;  /* 0x000000ff0500720c */ /* 0x000fe20003f85070 */
[----:B------:R-:W-:Y:S02]  /*59520*/  IMAD.X R165, R165, 0x1, R0, P5 ;  /* 0x00000001a5a57824 */ /* 0x000fe400028e0600 */
[----:B------:R-:W-:Y:S02]  /*59530*/  VIADD R5, R249, 0x100000 ;  /* 0x00100000f9057836 */ /* 0x000fe40000000000 */
[----:B------:R-:W-:-:S08]  /*59540*/  IMAD.MOV.U32 R7, RZ, RZ, R165 ;  /* 0x000000ffff077224 */ /* 0x000fd000078e00a5 */
[----:B------:R1:W-:Y:S01]  /*59550*/  LDGSTS.E [R5+0x50], desc[UR22][R6.64], P4 ;  /* 0x0005000006057fae */ /* 0x0003e2000a1a1016 */
[----:B-----5:R-:W-:-:S05]  /*59560*/  IADD3 R8, P5, PT, R8, R2, RZ ;  /* 0x0000000208087210 */ /* 0x020fca0007fbe0ff */
[----:B------:R5:W-:Y:S01]  /*59570*/  STL [R1+0xa04], R8 ;  /* 0x000a040801007387 */ /* 0x000be20000100800 */
[----:B-1----:R-:W-:-:S03]  /*59580*/  IMAD.MOV.U32 R6, RZ, RZ, R8 ;  /* 0x000000ffff067224 */ /* 0x002fc600078e0008 */
[----:B-----5:R-:W5:Y:S01]  /*59590*/  LDL.LU R8, [R1+0x9f4] ;  /* 0x0009f40001087983 */ /* 0x020f620000300800 */
[----:B------:R-:W-:-:S04]  /*595a0*/  ISETP.GT.AND P4, PT, R4, 0x15, PT ;  /* 0x000000150400780c */ /* 0x000fc80003f84270 */
[----:B------:R-:W-:-:S04]  /*595b0*/  SEL R5, RZ, 0x4, !P4 ;  /* 0x00000004ff057807 */ /* 0x000fc80006000000 */
[----:B------:R-:W-:-:S04]  /*595c0*/  SEL R5, R5, RZ, !P2 ;  /* 0x000000ff05057207 */ /* 0x000fc80005000000 */
[----:B------:R-:W-:Y:S01]  /*595d0*/  ISETP.NE.U32.AND P4, PT, R5, RZ, PT ;  /* 0x000000ff0500720c */ /* 0x000fe20003f85070 */
[----:B------:R-:W-:Y:S01]  /*595e0*/  IMAD.X R166, R166, 0x1, R0, P5 ;  /* 0x00000001a6a67824 */ /* 0x000fe200028e0600 */
[----:B------:R-:W-:-:S03]  /*595f0*/  IADD3 R5, PT, PT, R249, 0x100000, RZ ;  /* 0x00100000f9057810 */ /* 0x000fc60007ffe0ff */
[----:B------:R-:W-:-:S08]  /*59600*/  IMAD.MOV.U32 R7, RZ, RZ, R166 ;  /* 0x000000ffff077224 */ /* 0x000fd000078e00a6 */
[----:B------:R1:W-:Y:S01]  /*59610*/  LDGSTS.E [R5+0x54], desc[UR22][R6.64], P4 ;  /* 0x0005400006057fae */ /* 0x0003e2000a1a1016 */
[----:B------:R-:W-:-:S04]  /*59620*/  ISETP.GT.AND P4, PT, R4, 0x16, PT ;  /* 0x000000160400780c */ /* 0x000fc80003f84270 */
[----:B-1----:R-:W-:-:S04]  /*59630*/  SEL R5, RZ, 0x4, !P4 ;  /* 0x00000004ff057807 */ /* 0x002fc80006000000 */
[----:B------:R-:W-:-:S04]  /*59640*/  SEL R5, R5, RZ, !P2 ;  /* 0x000000ff05057207 */ /* 0x000fc80005000000 */
[----:B------:R-:W-:Y:S01]  /*59650*/  ISETP.NE.U32.AND P4, PT, R5, RZ, PT ;  /* 0x000000ff0500720c */ /* 0x000fe20003f85070 */
[----:B------:R-:W-:Y:S01]  /*59660*/  VIADD R5, R249, 0x100000 ;  /* 0x00100000f9057836 */ /* 0x000fe20000000000 */
[----:B---3--:R-:W-:-:S05]  /*59670*/  IADD3 R11, P5, PT, R11, R2, RZ ;  /* 0x000000020b0b7210 */ /* 0x008fca0007fbe0ff */
[----:B------:R1:W-:Y:S01]  /*59680*/  STL [R1+0xa00], R11 ;  /* 0x000a000b01007387 */ /* 0x0003e20000100800 */
[----:B------:R-:W-:-:S03]  /*59690*/  IMAD.MOV.U32 R6, RZ, RZ, R11 ;  /* 0x000000ffff067224 */ /* 0x000fc600078e000b */
[----:B-1----:R-:W3:Y:S01]  /*596a0*/  LDL.LU R11, [R1+0x9f0] ;  /* 0x0009f000010b7983 */ /* 0x002ee20000300800 */
[----:B------:R-:W-:-:S04]  /*596b0*/  IADD3.X R167, PT, PT, R167, R0, RZ, P5, !PT ;  /* 0x00000000a7a77210 */ /* 0x000fc80002ffe4ff */
[----:B------:R-:W-:-:S05]  /*596c0*/  MOV R7, R167 ;  /* 0x000000a700077202 */ /* 0x000fca0000000f00 */
[----:B------:R1:W-:Y:S01]  /*596d0*/  LDGSTS.E [R5+0x58], desc[UR22][R6.64], P4 ;  /* 0x0005800006057fae */ /* 0x0003e2000a1a1016 */
[----:B------:R-:W-:Y:S02]  /*596e0*/  ISETP.GT.AND P4, PT, R4, 0x17, PT ;  /* 0x000000170400780c */ /* 0x000fe40003f84270 */
[----:B----4-:R-:W-:-:S04]  /*596f0*/  IADD3 R10, P5, PT, R10, R2, RZ ;  /* 0x000000020a0a7210 */ /* 0x010fc80007fbe0ff */
[----:B-1----:R-:W-:Y:S01]  /*59700*/  MOV R6, R10 ;  /* 0x0000000a00067202 */ /* 0x002fe20000000f00 */
[----:B------:R1:W-:Y:S01]  /*59710*/  STL [R1+0x9fc], R10 ;  /* 0x0009fc0a01007387 */ /* 0x0003e20000100800 */
[----:B------:R-:W-:-:S03]  /*59720*/  SEL R5, RZ, 0x4, !P4 ;  /* 0x00000004ff057807 */ /* 0x000fc60006000000 */
[----:B-1----:R-:W4:Y:S01]  /*59730*/  LDL.LU R10, [R1+0x9ec] ;  /* 0x0009ec00010a7983 */ /* 0x002f220000300800 */
[----:B------:R-:W-:-:S04]  /*59740*/  SEL R5, R5, RZ, !P2 ;  /* 0x000000ff05057207 */ /* 0x000fc80005000000 */
[----:B------:R-:W-:Y:S01]  /*59750*/  ISETP.NE.U32.AND P4, PT, R5, RZ, PT ;  /* 0x000000ff0500720c */ /* 0x000fe20003f85070 */
[----:B------:R-:W-:Y:S02]  /*59760*/  IMAD.X R168, R168, 0x1, R0, P5 ;  /* 0x00000001a8a87824 */ /* 0x000fe400028e0600 */
[----:B------:R-:W-:Y:S02]  /*59770*/  VIADD R5, R249, 0x100000 ;  /* 0x00100000f9057836 */ /* 0x000fe40000000000 */
        /* <DEDUP_REMOVED lines=9> */
[----:B------:R-:W-:Y:S01]  /*59810*/  ISETP.NE.U32.AND P4, PT, R5, RZ, PT ;  /* 0x000000ff0500720c */ /* 0x000fe20003f85070 */
[----:B------:R-:W-:Y:S01]  /*59820*/  IMAD.X R169, R169, 0x1, R0, P5 ;  /* 0x00000001a9a97824 */ /* 0x000fe200028e0600 */
[----:B------:R-:W-:-:S03]  /*59830*/  IADD3 R5, PT, PT, R249, 0x100000, RZ ;  /* 0x00100000f9057810 */ /* 0x000fc60007ffe0ff */
        /* <DEDUP_REMOVED lines=307> */
[----:B---3--:R-:W-:-:S05]  /*5ab70*/  IADD3 R11, P5, PT, R11, R2, RZ ;  /* 0x000000020b0b7210 */ /* 0x008fca0007fbe0ff */
[----:B------:R-:W-:Y:S01]  /*5ab80*/  IMAD.X R195, R195, 0x1, R0, P5 ;  /* 0x00000001c3c37824 */ /* 0x000fe200028e0600 */
[----:B------:R-:W-:-:S03]  /*5ab90*/  MOV R6, R11 ;  /* 0x0000000b00067202 */ /* 0x000fc60000000f00 */
[----:B------:R-:W-:-:S05]  /*5aba0*/  IMAD.MOV.U32 R7, RZ, RZ, R195 ;  /* 0x000000ffff077224 */ /* 0x000fca00078e00c3 */
[----:B------:R1:W-:Y:S01]  /*5abb0*/  LDGSTS.E [R5+0xc8], desc[UR22][R6.64], P4 ;  /* 0x000c800006057fae */ /* 0x0003e2000a1a1016 */
[----:B------:R-:W-:-:S04]  /*5abc0*/  ISETP.GT.AND P4, PT, R4, 0x33, PT ;  /* 0x000000330400780c */ /* 0x000fc80003f84270 */
[----:B-1----:R-:W-:-:S04]  /*5abd0*/  SEL R5, RZ, 0x4, !P4 ;  /* 0x00000004ff057807 */ /* 0x002fc80006000000 */
[----:B------:R-:W-:-:S04]  /*5abe0*/  SEL R5, R5, RZ, !P2 ;  /* 0x000000ff05057207 */ /* 0x000fc80005000000 */
[----:B------:R-:W-:Y:S02]  /*5abf0*/  ISETP.NE.U32.AND P4, PT, R5, RZ, PT ;  /* 0x000000ff0500720c */ /* 0x000fe40003f85070 */
[----:B----4-:R-:W-:-:S05]  /*5ac00*/  IADD3 R10, P5, PT, R10, R2, RZ ;  /* 0x000000020a0a7210 */ /* 0x010fca0007fbe0ff */
[----:B------:R-:W-:Y:S01]  /*5ac10*/  IMAD.X R196, R196, 0x1, R0, P5 ;  /* 0x00000001c4c47824 */ /* 0x000fe200028e0600 */
[----:B------:R-:W-:Y:S01]  /*5ac20*/  IADD3 R5, PT, PT, R249, 0x100000, RZ ;  /* 0x00100000f9057810 */ /* 0x000fe20007ffe0ff */
[----:B------:R-:W-:Y:S02]  /*5ac30*/  IMAD.MOV.U32 R6, RZ, RZ, R10 ;  /* 0x000000ffff067224 */ /* 0x000fe400078e000a */
[----:B------:R-:W-:-:S05]  /*5ac40*/  IMAD.MOV.U32 R7, RZ, RZ, R196 ;  /* 0x000000ffff077224 */ /* 0x000fca00078e00c4 */
[----:B------:R1:W-:Y:S01]  /*5ac50*/  LDGSTS.E [R5+0xcc], desc[UR22][R6.64], P4 ;  /* 0x000cc00006057fae */ /* 0x0003e2000a1a1016 */
[----:B------:R-:W-:-:S04]  /*5ac60*/  ISETP.GT.AND P4, PT, R4, 0x34, PT ;  /* 0x000000340400780c */ /* 0x000fc80003f84270 */
[----:B-1----:R-:W-:-:S04]  /*5ac70*/  SEL R5, RZ, 0x4, !P4 ;  /* 0x00000004ff057807 */ /* 0x002fc80006000000 */
[----:B------:R-:W-:-:S04]  /*5ac80*/  SEL R5, R5, RZ, !P2 ;  /* 0x000000ff05057207 */ /* 0x000fc80005000000 */
[----:B------:R-:W-:Y:S02]  /*5ac90*/  ISETP.NE.U32.AND P4, PT, R5, RZ, PT ;  /* 0x000000ff0500720c */ /* 0x000fe40003f85070 */
[----:B--2---:R-:W-:-:S04]  /*5aca0*/  IADD3 R9, P5, PT, R9, R2, RZ ;  /* 0x0000000209097210 */ /* 0x004fc80007fbe0ff */
[----:B------:R-:W-:Y:S01]  /*5acb0*/  IADD3.X R197, PT, PT, R197, R0, RZ, P5, !PT ;  /* 0x00000000c5c57210 */ /* 0x000fe20002ffe4ff */
[----:B------:R-:W-:Y:S02]  /*5acc0*/  VIADD R5, R249, 0x100000 ;  /* 0x00100000f9057836 */ /* 0x000fe40000000000 */
[----:B------:R-:W-:Y:S01]  /*5acd0*/  IMAD.MOV.U32 R6, RZ, RZ, R9 ;  /* 0x000000ffff067224 */ /* 0x000fe200078e0009 */
[----:B------:R-:W-:-:S05]  /*5ace0*/  MOV R7, R197 ;  /* 0x000000c500077202 */ /* 0x000fca0000000f00 */
[----:B------:R1:W-:Y:S01]  /*5acf0*/  LDGSTS.E [R5+0xd0], desc[UR22][R6.64], P4 ;  /* 0x000d000006057fae */ /* 0x0003e2000a1a1016 */
[----:B------:R-:W-:-:S04]  /*5ad00*/  ISETP.GT.AND P4, PT, R4, 0x35, PT ;  /* 0x000000350400780c */ /* 0x000fc80003f84270 */
[----:B-1----:R-:W-:-:S04]  /*5ad10*/  SEL R5, RZ, 0x4, !P4 ;  /* 0x00000004ff057807 */ /* 0x002fc80006000000 */
[----:B------:R-:W-:-:S04]  /*5ad20*/  SEL R5, R5, RZ, !P2 ;  /* 0x000000ff05057207 */ /* 0x000fc80005000000 */
[----:B------:R-:W-:Y:S02]  /*5ad30*/  ISETP.NE.U32.AND P4, PT, R5, RZ, PT ;  /* 0x000000ff0500720c */ /* 0x000fe40003f85070 */
[----:B-----5:R-:W-:Y:S01]  /*5ad40*/  IADD3 R8, P5, PT, R8, R2, RZ ;  /* 0x0000000208087210 */ /* 0x020fe20007fbe0ff */
[----:B------:R-:W-:-:S04]  /*5ad50*/  VIADD R5, R249, 0x100000 ;  /* 0x00100000f9057836 */ /* 0x000fc80000000000 */
[----:B------:R-:W-:Y:S01]  /*5ad60*/  IMAD.X R198, R198, 0x1, R0, P5 ;  /* 0x00000001c6c67824 */ /* 0x000fe200028e0600 */
[----:B------:R-:W-:-:S03]  /*5ad70*/  MOV R6, R8 ;  /* 0x0000000800067202 */ /* 0x000fc60000000f00 */
[----:B------:R-:W-:-:S05]  /*5ad80*/  IMAD.MOV.U32 R7, RZ, RZ, R198 ;  /* 0x000000ffff077224 */ /* 0x000fca00078e00c6 */
        /* <DEDUP_REMOVED lines=129> */
[----:B------:R-:W-:Y:S01]  /*5b5a0*/  IMAD.MOV.U32 R7, RZ, RZ, R224 ;  /* 0x000000ffff077224 */ /* 0x000fe200078e00e0 */
[----:B------:R-:W-:Y:S07]  /*5b5b0*/  STL [R1+0x990], R11 ;  /* 0x0009900b01007387 */ /* 0x000fee0000100800 */
[----:B------:R1:W-:Y:S01]  /*5b5c0*/  LDGSTS.E [R5+0x108], desc[UR22][R6.64], P4 ;  /* 0x0010800006057fae */ /* 0x0003e2000a1a1016 */
[----:B------:R-:W-:-:S03]  /*5b5d0*/  ISETP.GT.AND P4, PT, R4, 0x43, PT ;  /* 0x000000430400780c */ /* 0x000fc60003f84270 */
[----:B------:R-:W-:Y:S04]  /*5b5e0*/  STL [R1+0x98c], R10 ;  /* 0x00098c0a01007387 */ /* 0x000fe80000100800 */
[----:B------:R2:W-:Y:S01]  /*5b5f0*/  STL [R1+0x988], R9 ;  /* 0x0009880901007387 */ /* 0x0005e20000100800 */
[----:B-1----:R-:W-:-:S03]  /*5b600*/  SEL R5, RZ, 0x4, !P4 ;  /* 0x00000004ff057807 */ /* 0x002fc60006000000 */
[----:B------:R1:W-:Y:S01]  /*5b610*/  STL [R1+0x984], R8 ;  /* 0x0009840801007387 */ /* 0x0003e20000100800 */
[----:B------:R-:W-:-:S03]  /*5b620*/  SEL R5, R5, RZ, !P2 ;  /* 0x000000ff05057207 */ /* 0x000fc60005000000 */
[----:B--2---:R-:W2:Y:S01]  /*5b630*/  LDL.LU R9, [R1] ;  /* 0x0000000001097983 */ /* 0x004ea20000300800 */
[----:B------:R-:W-:Y:S02]  /*5b640*/  IADD3 R225, P5, PT, R225, R2, RZ ;  /* 0x00000002e1e17210 */ /* 0x000fe40007fbe0ff */
[----:B------:R-:W-:Y:S01]  /*5b650*/  ISETP.NE.U32.AND P4, PT, R5, RZ, PT ;  /* 0x000000ff0500720c */ /* 0x000fe20003f85070 */
[----:B------:R-:W3:Y:S01]  /*5b660*/  LDL.LU R10, [R1+0x4] ;  /* 0x00000400010a7983 */ /* 0x000ee20000300800 */
[----:B------:R-:W-:Y:S01]  /*5b670*/  IADD3.X R226, PT, PT, R226, R0, RZ, P5, !PT ;  /* 0x00000000e2e27210 */ /* 0x000fe20002ffe4ff */
[----:B------:R-:W-:Y:S02]  /*5b680*/  VIADD R5, R249, 0x100000 ;  /* 0x00100000f9057836 */ /* 0x000fe40000000000 */
[----:B------:R-:W-:Y:S01]  /*5b690*/  IMAD.MOV.U32 R6, RZ, RZ, R225 ;  /* 0x000000ffff067224 */ /* 0x000fe200078e00e1 */
[----:B------:R-:W-:Y:S01]  /*5b6a0*/  MOV R7, R226 ;  /* 0x000000e200077202 */ /* 0x000fe20000000f00 */
[----:B-1----:R-:W4:Y:S01]  /*5b6b0*/  LDL.LU R8, [R1+0x8] ;  /* 0x0000080001087983 */ /* 0x002f220000300800 */
[----:B------:R-:W-:-:S03]  /*5b6c0*/  IADD3 R227, P5, PT, R227, R2, RZ ;  /* 0x00000002e3e37210 */ /* 0x000fc60007fbe0ff */
[----:B------:R-:W5:Y:S04]  /*5b6d0*/  LDL.LU R15, [R1+0xc] ;  /* 0x00000c00010f7983 */ /* 0x000f680000300800 */
[----:B------:R1:W-:Y:S01]  /*5b6e0*/  LDGSTS.E [R5+0x10c], desc[UR22][R6.64], P4 ;  /* 0x0010c00006057fae */ /* 0x0003e2000a1a1016 */
[----:B------:R-:W-:Y:S01]  /*5b6f0*/  ISETP.GT.AND P4, PT, R4, 0x44, PT ;  /* 0x000000440400780c */ /* 0x000fe20003f84270 */
[----:B------:R-:W-:Y:S02]  /*5b700*/  IMAD.X R228, R228, 0x1, R0, P5 ;  /* 0x00000001e4e47824 */ /* 0x000fe400028e0600 */
[----:B------:R-:W2:Y:S01]  /*5b710*/  LDL.LU R14, [R1+0x10] ;  /* 0x00001000010e7983 */ /* 0x000ea20000300800 */
[----:B-1----:R-:W-:Y:S01]  /*5b720*/  SEL R5, RZ, 0x4, !P4 ;  /* 0x00000004ff057807 */ /* 0x002fe20006000000 */
[----:B------:R-:W-:Y:S01]  /*5b730*/  IMAD.MOV.U32 R7, RZ, RZ, R228 ;  /* 0x000000ffff077224 */ /* 0x000fe200078e00e4 */
[----:B------:R-:W-:Y:S01]  /*5b740*/  MOV R6, R227 ;  /* 0x000000e300067202 */ /* 0x000fe20000000f00 */
[----:B------:R-:W2:Y:S01]  /*5b750*/  LDL.LU R13, [R1+0x14] ;  /* 0x00001400010d7983 */ /* 0x000ea20000300800 */
[----:B------:R-:W-:-:S02]  /*5b760*/  SEL R5, R5, RZ, !P2 ;  /* 0x000000ff05057207 */ /* 0x000fc40005000000 */
[----:B------:R-:W-:Y:S01]  /*5b770*/  IADD3 R229, P5, PT, R229, R2, RZ ;  /* 0x00000002e5e57210 */ /* 0x000fe20007fbe0ff */
[----:B------:R-:W2:Y:S01]  /*5b780*/  LDL.LU R12, [R1+0x18] ;  /* 0x00001800010c7983 */ /* 0x000ea20000300800 */
[----:B------:R-:W-:Y:S01]  /*5b790*/  ISETP.NE.U32.AND P4, PT, R5, RZ, PT ;  /* 0x000000ff0500720c */ /* 0x000fe20003f85070 */
[----:B------:R-:W-:-:S12]  /*5b7a0*/  VIADD R5, R249, 0x100000 ;  /* 0x00100000f9057836 */ /* 0x000fd80000000000 */
[----:B------:R1:W-:Y:S01]  /*5b7b0*/  LDGSTS.E [R5+0x110], desc[UR22][R6.64], P4 ;  /* 0x0011000006057fae */ /* 0x0003e2000a1a1016 */
[----:B------:R-:W-:-:S04]  /*5b7c0*/  ISETP.GT.AND P4, PT, R4, 0x45, PT ;  /* 0x000000450400780c */ /* 0x000fc80003f84270 */
        /* <DEDUP_REMOVED lines=96> */
[----:B--2---:R-:W-:Y:S01]  /*5bdd0*/  IADD3 R9, P5, PT, R9, R2, RZ ;  /* 0x0000000209097210 */ /* 0x004fe20007fbe0ff */
[----:B------:R-:W-:-:S04]  /*5bde0*/  IMAD.MOV.U32 R7, RZ, RZ, R248 ;  /* 0x000000ffff077224 */ /* 0x000fc800078e00f8 */
[----:B------:R1:W-:Y:S04]  /*5bdf0*/  STL [R1], R9 ;  /* 0x0000000901007387 */ /* 0x0003e80000100800 */
[----:B------:R2:W-:Y:S01]  /*5be00*/  LDGSTS.E [R5+0x138], desc[UR22][R6.64], P4 ;  /* 0x0013800006057fae */ /* 0x0005e2000a1a1016 */
[----:B------:R-:W-:-:S03]  /*5be10*/  ISETP.GT.AND P4, PT, R4, 0x4f, PT ;  /* 0x0000004f0400780c */ /* 0x000fc60003f84270 */
[----:B------:R-:W5:Y:S01]  /*5be20*/  LDL.LU R11, [R1+0x1c] ;  /* 0x00001c00010b7983 */ /* 0x000f620000300800 */
[----:B--2---:R-:W-:-:S03]  /*5be30*/  IMAD.MOV.U32 R6, RZ, RZ, R9 ;  /* 0x000000ffff067224 */ /* 0x004fc600078e0009 */
[----:B-1----:R-:W2:Y:S01]  /*5be40*/  LDL.LU R9, [R1+0x20] ;  /* 0x0000200001097983 */ /* 0x002ea20000300800 */
[----:B------:R-:W-:-:S04]  /*5be50*/  SEL R5, RZ, 0x4, !P4 ;  /* 0x00000004ff057807 */ /* 0x000fc80006000000 */
[----:B------:R-:W-:-:S04]  /*5be60*/  SEL R5, R5, RZ, !P2 ;  /* 0x000000ff05057207 */ /* 0x000fc80005000000 */
[----:B------:R-:W-:Y:S02]  /*5be70*/  ISETP.NE.U32.AND P4, PT, R5, RZ, PT ;  /* 0x000000ff0500720c */ /* 0x000fe40003f85070 */
[----:B------:R-:W-:Y:S02]  /*5be80*/  IADD3.X R252, PT, PT, R252, R0, RZ, P5, !PT ;  /* 0x00000000fcfc7210 */ /* 0x000fe40002ffe4ff */
[----:B----4-:R-:W-:Y:S01]  /*5be90*/  IADD3 R8, P5, PT, R8, R2, RZ ;  /* 0x0000000208087210 */ /* 0x010fe20007fbe0ff */
[----:B------:R-:W-:Y:S01]  /*5bea0*/  VIADD R5, R249, 0x100000 ;  /* 0x00100000f9057836 */ /* 0x000fe20000000000 */
[----:B------:R-:W-:-:S03]  /*5beb0*/  MOV R7, R252 ;  /* 0x000000fc00077202 */ /* 0x000fc60000000f00 */
[----:B---3--:R-:W-:Y:S01]  /*5bec0*/  IMAD.X R10, R10, 0x1, R0, P5 ;  /* 0x000000010a0a7824 */ /* 0x008fe200028e0600 */
[----:B------:R-:W-:Y:S04]  /*5bed0*/  STL [R1+0x8], R8 ;  /* 0x0000080801007387 */ /* 0x000fe80000100800 */
[----:B------:R1:W-:Y:S04]  /*5bee0*/  LDGSTS.E [R5+0x13c], desc[UR22][R6.64], P4 ;  /* 0x0013c00006057fae */ /* 0x0003e8000a1a1016 */
[----:B------:R3:W-:Y:S01]  /*5bef0*/  STL [R1+0x4], R10 ;  /* 0x0000040a01007387 */ /* 0x0007e20000100800 */
[----:B-1----:R-:W-:Y:S01]  /*5bf00*/  IMAD.MOV.U32 R7, RZ, RZ, R10 ;  /* 0x000000ffff077224 */ /* 0x002fe200078e000a */
[----:B------:R-:W-:-:S02]  /*5bf10*/  MOV R6, R8 ;  /* 0x0000000800067202 */ /* 0x000fc40000000f00 */
[----:B---3--:R-:W3:Y:S04]  /*5bf20*/  LDL.LU R10, [R1+0x24] ;  /* 0x00002400010a7983 */ /* 0x008ee80000300800 */
[----:B------:R-:W4:Y:S01]  /*5bf30*/  LDL.LU R8, [R1+0x28] ;  /* 0x0000280001087983 */ /* 0x000f220000300800 */
[----:B------:R-:W-:-:S04]  /*5bf40*/  ISETP.GT.AND P4, PT, R4, 0x50, PT ;  /* 0x000000500400780c */ /* 0x000fc80003f84270 */
[----:B------:R-:W-:-:S04]  /*5bf50*/  SEL R5, RZ, 0x4, !P4 ;  /* 0x00000004ff057807 */ /* 0x000fc80006000000 */
[----:B------:R-:W-:-:S04]  /*5bf60*/  SEL R5, R5, RZ, !P2 ;  /* 0x000000ff05057207 */ /* 0x000fc80005000000 */
[----:B------:R-:W-:Y:S01]  /*5bf70*/  ISETP.NE.U32.AND P4, PT, R5, RZ, PT ;  /* 0x000000ff0500720c */ /* 0x000fe20003f85070 */
[----:B------:R-:W-:-:S12]  /*5bf80*/  VIADD R5, R249, 0x100000 ;  /* 0x00100000f9057836 */ /* 0x000fd80000000000 */
[----:B------:R1:W-:Y:S01]  /*5bf90*/  LDGSTS.E [R5+0x140], desc[UR22][R6.64], P4 ;  /* 0x0014000006057fae */ /* 0x0003e2000a1a1016 */
[----:B------:R-:W-:Y:S02]  /*5bfa0*/  ISETP.GT.AND P4, PT, R4, 0x51, PT ;  /* 0x000000510400780c */ /* 0x000fe40003f84270 */
[----:B------:R-:W-:Y:S02]  /*5bfb0*/  IADD3 R14, P5, PT, R14, R2, RZ ;  /* 0x000000020e0e7210 */ /* 0x000fe40007fbe0ff */
[----:B-1----:R-:W-:-:S04]  /*5bfc0*/  SEL R5, RZ, 0x4, !P4 ;  /* 0x00000004ff057807 */ /* 0x002fc80006000000 */
[----:B------:R-:W-:-:S04]  /*5bfd0*/  SEL R5, R5, RZ, !P2 ;  /* 0x000000ff05057207 */ /* 0x000fc80005000000 */
[----:B------:R-:W-:Y:S01]  /*5bfe0*/  ISETP.NE.U32.AND P4, PT, R5, RZ, PT ;  /* 0x000000ff0500720c */ /* 0x000fe20003f85070 */
[----:B-----5:R-:W-:Y:S01]  /*5bff0*/  IMAD.X R15, R15, 0x1, R0, P5 ;  /* 0x000000010f0f7824 */ /* 0x020fe200028e0600 */
[----:B------:R-:W-:Y:S01]  /*5c000*/  IADD3 R12, P5, PT, R12, R2, RZ ;  /* 0x000000020c0c7210 */ /* 0x000fe20007fbe0ff */
[----:B------:R-:W-:Y:S01]  /*5c010*/  IMAD.MOV.U32 R6, RZ, RZ, R14 ;  /* 0x000000ffff067224 */ /* 0x000fe200078e000e */
[----:B------:R-:W-:Y:S01]  /*5c020*/  IADD3 R5, PT, PT, R249, 0x100000, RZ ;  /* 0x00100000f9057810 */ /* 0x000fe20007ffe0ff */
[----:B------:R-:W-:Y:S01]  /*5c030*/  IMAD.MOV.U32 R7, RZ, RZ, R15 ;  /* 0x000000ffff077224 */ /* 0x000fe200078e000f */
[----:B------:R-:W-:Y:S01]  /*5c040*/  IADD3.X R13, PT, PT, R13, R0, RZ, P5, !PT ;  /* 0x000000000d0d7210 */ /* 0x000fe20002ffe4ff */
[----:B------:R-:W-:Y:S04]  /*5c050*/  STL [R1+0x10], R14 ;  /* 0x0000100e01007387 */ /* 0x000fe80000100800 */
[----:B------:R-:W-:Y:S04]  /*5c060*/  STL [R1+0xc], R15 ;  /* 0x00000c0f01007387 */ /* 0x000fe80000100800 */
[----:B------:R1:W-:Y:S01]  /*5c070*/  LDGSTS.E [R5+0x144], desc[UR22][R6.64], P4 ;  /* 0x0014400006057fae */ /* 0x0003e2000a1a1016 */
[----:B------:R-:W-:-:S03]  /*5c080*/  ISETP.GT.AND P4, PT, R4, 0x52, PT ;  /* 0x000000520400780c */ /* 0x000fc60003f84270 */
[----:B------:R-:W-:Y:S04]  /*5c090*/  STL [R1+0x18], R12 ;  /* 0x0000180c01007387 */ /* 0x000fe80000100800 */
[----:B------:R5:W-:Y:S01]  /*5c0a0*/  STL [R1+0x14], R13 ;  /* 0x0000140d01007387 */ /* 0x000be20000100800 */
[----:B-1----:R-:W-:Y:S01]  /*5c0b0*/  MOV R7, R13 ;  /* 0x0000000d00077202 */ /* 0x002fe20000000f00 */
[----:B------:R-:W-:Y:S01]  /*5c0c0*/  IMAD.MOV.U32 R6, RZ, RZ, R12 ;  /* 0x000000ffff067224 */ /* 0x000fe200078e000c */
[----:B------:R-:W-:Y:S01]  /*5c0d0*/  SEL R5, RZ, 0x4, !P4 ;  /* 0x00000004ff057807 */ /* 0x000fe20006000000 */
[----:B-----5:R-:W5:Y:S04]  /*5c0e0*/  LDL.LU R13, [R1+0x2c] ;  /* 0x00002c00010d7983 */ /* 0x020f680000300800 */
[----:B------:R-:W5:Y:S01]  /*5c0f0*/  LDL.LU R12, [R1+0x30] ;  /* 0x00003000010c7983 */ /* 0x000f620000300800 */
[----:B------:R-:W-:-:S04]  /*5c100*/  SEL R5, R5, RZ, !P2 ;  /* 0x000000ff05057207 */ /* 0x000fc80005000000 */
[----:B------:R-:W-:Y:S01]  /*5c110*/  ISETP.NE.U32.AND P4, PT, R5, RZ, PT ;  /* 0x000000ff0500720c */ /* 0x000fe20003f85070 */
[----:B------:R-:W-:-:S12]  /*5c120*/  VIADD R5, R249, 0x100000 ;  /* 0x00100000f9057836 */ /* 0x000fd80000000000 */
[----:B------:R1:W-:Y:S01]  /*5c130*/  LDGSTS.E [R5+0x148], desc[UR22][R6.64], P4 ;  /* 0x0014800006057fae */ /* 0x0003e2000a1a1016 */
[----:B------:R-:W-:-:S04]  /*5c140*/  ISETP.GT.AND P4, PT, R4, 0x53, PT ;  /* 0x000000530400780c */ /* 0x000fc80003f84270 */
[----:B-1----:R-:W-:-:S04]  /*5c150*/  SEL R5, RZ, 0x4, !P4 ;  /* 0x00000004ff057807 */ /* 0x002fc80006000000 */
[----:B------:R-:W-:-:S04]  /*5c160*/  SEL R5, R5, RZ, !P2 ;  /* 0x000000ff05057207 */ /* 0x000fc80005000000 */
[----:B------:R-:W-:Y:S01]  /*5c170*/  ISETP.NE.U32.AND P4, PT, R5, RZ, PT ;  /* 0x000000ff0500720c */ /* 0x000fe20003f85070 */
[----:B------:R-:W-:Y:S01]  /*5c180*/  VIADD R5, R249, 0x100000 ;  /* 0x00100000f9057836 */ /* 0x000fe20000000000 */
[----:B--2---:R-:W-:-:S05]  /*5c190*/  IADD3 R9, P5, PT, R9, R2, RZ ;  /* 0x0000000209097210 */ /* 0x004fca0007fbe0ff */
[----:B------:R-:W-:Y:S01]  /*5c1a0*/  IMAD.X R11, R11, 0x1, R0, P5 ;  /* 0x000000010b0b7824 */ /* 0x000fe200028e0600 */
[----:B------:R-:W-:Y:S01]  /*5c1b0*/  STL [R1+0x20], R9 ;  /* 0x0000200901007387 */ /* 0x000fe20000100800 */
[----:B------:R-:W-:Y:S02]  /*5c1c0*/  MOV R6, R9 ;  /* 0x0000000900067202 */ /* 0x000fe40000000f00 */
[----:B------:R-:W-:Y:S01]  /*5c1d0*/  IMAD.MOV.U32 R7, RZ, RZ, R11 ;  /* 0x000000ffff077224 */ /* 0x000fe200078e000b */
[----:B------:R1:W-:Y:S04]  /*5c1e0*/  STL [R1+0x1c], R11 ;  /* 0x00001c0b01007387 */ /* 0x0003e80000100800 */
[----:B------:R2:W-:Y:S04]  /*5c1f0*/  LDGSTS.E [R5+0x14c], desc[UR22][R6.64], P4 ;  /* 0x0014c00006057fae */ /* 0x0005e8000a1a1016 */
[----:B-1----:R-:W5:Y:S04]  /*5c200*/  LDL.LU R11, [R1+0x34] ;  /* 0x00003400010b7983 */ /* 0x002f680000300800 */
[----:B------:R-:W5:Y:S01]  /*5c210*/  LDL.LU R9, [R1+0x38] ;  /* 0x0000380001097983 */ /* 0x000f620000300800 */
[----:B----4-:R-:W-:-:S05]  /*5c220*/  IADD3 R8, P5, PT, R8, R2, RZ ;  /* 0x0000000208087210 */ /* 0x010fca0007fbe0ff */
[----:B---3--:R-:W-:Y:S01]  /*5c230*/  IMAD.X R10, R10, 0x1, R0, P5 ;  /* 0x000000010a0a7824 */ /* 0x008fe200028e0600 */
[----:B------:R-:W-:Y:S04]  /*5c240*/  STL [R1+0x28], R8 ;  /* 0x0000280801007387 */ /* 0x000fe80000100800 */
[----:B------:R1:W-:Y:S04]  /*5c250*/  STL [R1+0x24], R10 ;  /* 0x0000240a01007387 */ /* 0x0003e80000100800 */
[----:B------:R-:W3:Y:S04]  /*5c260*/  LDL.LU R15, [R1+0x3c] ;  /* 0x00003c00010f7983 */ /* 0x000ee80000300800 */
[----:B------:R-:W4:Y:S01]  /*5c270*/  LDL.LU R14, [R1+0x40] ;  /* 0x00004000010e7983 */ /* 0x000f220000300800 */
[----:B--2---:R-:W-:-:S02]  /*5c280*/  IMAD.MOV.U32 R7, RZ, RZ, R10 ;  /* 0x000000ffff077224 */ /* 0x004fc400078e000a */
[----:B------:R-:W-:Y:S01]  /*5c290*/  IMAD.MOV.U32 R6, RZ, RZ, R8 ;  /* 0x000000ffff067224 */ /* 0x000fe200078e0008 */
[----:B-1----:R-:W2:Y:S04]  /*5c2a0*/  LDL.LU R10, [R1+0x44] ;  /* 0x00004400010a7983 */ /* 0x002ea80000300800 */
[----:B------:R-:W2:Y:S01]  /*5c2b0*/  LDL.LU R8, [R1+0x48] ;  /* 0x0000480001087983 */ /* 0x000ea20000300800 */
[----:B------:R-:W-:-:S04]  /*5c2c0*/  ISETP.GT.AND P4, PT, R4, 0x54, PT ;  /* 0x000000540400780c */ /* 0x000fc80003f84270 */
[----:B------:R-:W-:-:S04]  /*5c2d0*/  SEL R5, RZ, 0x4, !P4 ;  /* 0x00000004ff057807 */ /* 0x000fc80006000000 */
[----:B------:R-:W-:-:S04]  /*5c2e0*/  SEL R5, R5, RZ, !P2 ;  /* 0x000000ff05057207 */ /* 0x000fc80005000000 */
[----:B------:R-:W-:Y:S02]  /*5c2f0*/  ISETP.NE.U32.AND P4, PT, R5, RZ, PT ;  /* 0x000000ff0500720c */ /* 0x000fe40003f85070 */
[----:B------:R-:W-:-:S11]  /*5c300*/  IADD3 R5, PT, PT, R249, 0x100000, RZ ;  /* 0x00100000f9057810 */ /* 0x000fd60007ffe0ff */
[----:B------:R1:W-:Y:S01]  /*5c310*/  LDGSTS.E [R5+0x150], desc[UR22][R6.64], P4 ;  /* 0x0015000006057fae */ /* 0x0003e2000a1a1016 */
[----:B------:R-:W-:-:S04]  /*5c320*/  ISETP.GT.AND P4, PT, R4, 0x55, PT ;  /* 0x000000550400780c */ /* 0x000fc80003f84270 */
[----:B-1----:R-:W-:-:S04]  /*5c330*/  SEL R5, RZ, 0x4, !P4 ;  /* 0x00000004ff057807 */ /* 0x002fc80006000000 */
[----:B------:R-:W-:-:S04]  /*5c340*/  SEL R5, R5, RZ, !P2 ;  /* 0x000000ff05057207 */ /* 0x000fc80005000000 */
[----:B------:R-:W-:Y:S01]  /*5c350*/  ISETP.NE.U32.AND P4, PT, R5, RZ, PT ;  /* 0x000000ff0500720c */ /* 0x000fe20003f85070 */
[----:B------:R-:W-:Y:S01]  /*5c360*/  VIADD R5, R249, 0x100000 ;  /* 0x00100000f9057836 */ /* 0x000fe20000000000 */
[----:B-----5:R-:W-:-:S04]  /*5c370*/  IADD3 R12, P5, PT, R12, R2, RZ ;  /* 0x000000020c0c7210 */ /* 0x020fc80007fbe0ff */
[----:B------:R-:W-:Y:S01]  /*5c380*/  IADD3.X R13, PT, PT, R13, R0, RZ, P5, !PT ;  /* 0x000000000d0d7210 */ /* 0x000fe20002ffe4ff */
[----:B------:R-:W-:Y:S01]  /*5c390*/  STL [R1+0x30], R12 ;  /* 0x0000300c01007387 */ /* 0x000fe20000100800 */
[----:B------:R-:W-:Y:S02]  /*5c3a0*/  IMAD.MOV.U32 R6, RZ, RZ, R12 ;  /* 0x000000ffff067224 */ /* 0x000fe400078e000c */
[----:B------:R-:W-:Y:S01]  /*5c3b0*/  MOV R7, R13 ;  /* 0x0000000d00077202 */ /* 0x000fe20000000f00 */
[----:B------:R1:W-:Y:S04]  /*5c3c0*/  STL [R1+0x2c], R13 ;  /* 0x00002c0d01007387 */ /* 0x0003e80000100800 */
[----:B------:R5:W-:Y:S04]  /*5c3d0*/  LDGSTS.E [R5+0x154], desc[UR22][R6.64], P4 ;  /* 0x0015400006057fae */ /* 0x000be8000a1a1016 */
[----:B-1----:R-:W2:Y:S04]  /*5c3e0*/  LDL.LU R13, [R1+0x4c] ;  /* 0x00004c00010d7983 */ /* 0x002ea80000300800 */
[----:B------:R-:W2:Y:S01]  /*5c3f0*/  LDL.LU R12, [R1+0x50] ;  /* 0x00005000010c7983 */ /* 0x000ea20000300800 */
[----:B------:R-:W-:-:S04]  /*5c400*/  ISETP.GT.AND P4, PT, R4, 0x56, PT ;  /* 0x000000560400780c */ /* 0x000fc80003f84270 */
[----:B-----5:R-:W-:-:S04]  /*5c410*/  SEL R5, RZ, 0x4, !P4 ;  /* 0x00000004ff057807 */ /* 0x020fc80006000000 */
[----:B------:R-:W-:-:S04]  /*5c420*/  SEL R5, R5, RZ, !P2 ;  /* 0x000000ff05057207 */ /* 0x000fc80005000000 */
[----:B------:R-:W-:Y:S01]  /*5c430*/  ISETP.NE.U32.AND P4, PT, R5, RZ, PT ;  /* 0x000000ff0500720c */ /* 0x000fe20003f85070 */
[----:B------:R-:W-:Y:S01]  /*5c440*/  VIADD R5, R249, 0x100000 ;  /* 0x00100000f9057836 */ /* 0x000fe20000000000 */
[----:B------:R-:W-:-:S05]  /*5c450*/  IADD3 R9, P5, PT, R9, R2, RZ ;  /* 0x0000000209097210 */ /* 0x000fca0007fbe0ff */
[----:B------:R-:W-:Y:S01]  /*5c460*/  IMAD.X R11, R11, 0x1, R0, P5 ;  /* 0x000000010b0b7824 */ /* 0x000fe200028e0600 */
[----:B------:R-:W-:Y:S01]  /*5c470*/  STL [R1+0x38], R9 ;  /* 0x0000380901007387 */ /* 0x000fe20000100800 */
[----:B------:R-:W-:Y:S02]  /*5c480*/  MOV R6, R9 ;  /* 0x0000000900067202 */ /* 0x000fe40000000f00 */
[----:B------:R-:W-:Y:S01]  /*5c490*/  IMAD.MOV.U32 R7, RZ, RZ, R11 ;  /* 0x000000ffff077224 */ /* 0x000fe200078e000b */
[----:B------:R1:W-:Y:S04]  /*5c4a0*/  STL [R1+0x34], R11 ;  /* 0x0000340b01007387 */ /* 0x0003e80000100800 */
[----:B------:R5:W-:Y:S01]  /*5c4b0*/  LDGSTS.E [R5+0x158], desc[UR22][R6.64], P4 ;  /* 0x0015800006057fae */ /* 0x000be2000a1a1016 */
[----:B------:R-:W-:-:S03]  /*5c4c0*/  ISETP.GT.AND P4, PT, R4, 0x57, PT ;  /* 0x000000570400780c */ /* 0x000fc60003f84270 */
[----:B-1----:R-:W2:Y:S04]  /*5c4d0*/  LDL.LU R11, [R1+0x54] ;  /* 0x00005400010b7983 */ /* 0x002ea80000300800 */
[----:B------:R-:W2:Y:S01]  /*5c4e0*/  LDL.LU R9, [R1+0x58] ;  /* 0x0000580001097983 */ /* 0x000ea20000300800 */
[----:B-----5:R-:W-:-:S04]  /*5c4f0*/  SEL R5, RZ, 0x4, !P4 ;  /* 0x00000004ff057807 */ /* 0x020fc80006000000 */
[----:B------:R-:W-:-:S04]  /*5c500*/  SEL R5, R5, RZ, !P2 ;  /* 0x000000ff05057207 */ /* 0x000fc80005000000 */
[----:B------:R-:W-:Y:S02]  /*5c510*/  ISETP.NE.U32.AND P4, PT, R5, RZ, PT ;  /* 0x000000ff0500720c */ /* 0x000fe40003f85070 */
[----:B----4-:R-:W-:-:S05]  /*5c520*/  IADD3 R14, P5, PT, R14, R2, RZ ;  /* 0x000000020e0e7210 */ /* 0x010fca0007fbe0ff */
[----:B---3--:R-:W-:Y:S01]  /*5c530*/  IMAD.X R15, R15, 0x1, R0, P5 ;  /* 0x000000010f0f7824 */ /* 0x008fe200028e0600 */
[----:B--2---:R-:W-:Y:S01]  /*5c540*/  IADD3 R8, P5, PT, R8, R2, RZ ;  /* 0x0000000208087210 */ /* 0x004fe20007fbe0ff */
[----:B------:R-:W-:Y:S01]  /*5c550*/  IMAD.MOV.U32 R6, RZ, RZ, R14 ;  /* 0x000000ffff067224 */ /* 0x000fe200078e000e */
[----:B------:R-:W-:Y:S01]  /*5c560*/  IADD3 R5, PT, PT, R249, 0x100000, RZ ;  /* 0x00100000f9057810 */ /* 0x000fe20007ffe0ff */
[----:B------:R-:W-:Y:S01]  /*5c570*/  IMAD.MOV.U32 R7, RZ, RZ, R15 ;  /* 0x000000ffff077224 */ /* 0x000fe200078e000f */
[----:B------:R-:W-:Y:S01]  /*5c580*/  IADD3.X R10, PT, PT, R10, R0, RZ, P5, !PT ;  /* 0x000000000a0a7210 */ /* 0x000fe20002ffe4ff */
[----:B------:R-:W-:Y:S04]  /*5c590*/  STL [R1+0x40], R14 ;  /* 0x0000400e01007387 */ /* 0x000fe80000100800 */
[----:B------:R-:W-:Y:S04]  /*5c5a0*/  STL [R1+0x3c], R15 ;  /* 0x00003c0f01007387 */ /* 0x000fe80000100800 */
[----:B------:R1:W-:Y:S04]  /*5c5b0*/  LDGSTS.E [R5+0x15c], desc[UR22][R6.64], P4 ;  /* 0x0015c00006057fae */ /* 0x0003e8000a1a1016 */
[----:B------:R-:W-:Y:S04]  /*5c5c0*/  STL [R1+0x48], R8 ;  /* 0x0000480801007387 */ /* 0x000fe80000100800 */
[----:B------:R2:W-:Y:S01]  /*5c5d0*/  STL [R1+0x44], R10 ;  /* 0x0000440a01007387 */ /* 0x0005e20000100800 */
[----:B-1----:R-:W-:Y:S01]  /*5c5e0*/  MOV R7, R10 ;  /* 0x0000000a00077202 */ /* 0x002fe20000000f00 */
[----:B------:R-:W-:-:S02]  /*5c5f0*/  IMAD.MOV.U32 R6, RZ, RZ, R8 ;  /* 0x000000ffff067224 */ /* 0x000fc400078e0008 */
[----:B--2---:R-:W2:Y:S04]  /*5c600*/  LDL.LU R10, [R1+0x5c] ;  /* 0x00005c00010a7983 */ /* 0x004ea80000300800 */
[----:B------:R-:W3:Y:S01]  /*5c610*/  LDL.LU R8, [R1+0x60] ;  /* 0x0000600001087983 */ /* 0x000ee20000300800 */
[----:B------:R-:W-:-:S04]  /*5c620*/  ISETP.GT.AND P4, PT, R4, 0x58, PT ;  /* 0x000000580400780c */ /* 0x000fc80003f84270 */
[----:B------:R-:W-:-:S04]  /*5c630*/  SEL R5, RZ, 0x4, !P4 ;  /* 0x00000004ff057807 */ /* 0x000fc80006000000 */
[----:B------:R-:W-:-:S04]  /*5c640*/  SEL R5, R5, RZ, !P2 ;  /* 0x000000ff05057207 */ /* 0x000fc80005000000 */
[----:B------:R-:W-:Y:S01]  /*5c650*/  ISETP.NE.U32.AND P4, PT, R5, RZ, PT ;  /* 0x000000ff0500720c */ /* 0x000fe20003f85070 */
[----:B------:R-:W-:-:S12]  /*5c660*/  VIADD R5, R249, 0x100000 ;  /* 0x00100000f9057836 */ /* 0x000fd80000000000 */
[----:B------:R1:W-:Y:S01]  /*5c670*/  LDGSTS.E [R5+0x160], desc[UR22][R6.64], P4 ;  /* 0x0016000006057fae */ /* 0x0003e2000a1a1016 */
[----:B------:R-:W-:Y:S02]  /*5c680*/  ISETP.GT.AND P4, PT, R4, 0x59, PT ;  /* 0x000000590400780c */ /* 0x000fe40003f84270 */
[----:B------:R-:W-:-:S05]  /*5c690*/  IADD3 R12, P5, PT, R12, R2, RZ ;  /* 0x000000020c0c7210 */ /* 0x000fca0007fbe0ff */
[----:B------:R-:W-:Y:S01]  /*5c6a0*/  IMAD.X R13, R13, 0x1, R0, P5 ;  /* 0x000000010d0d7824 */ /* 0x000fe200028e0600 */
[----:B------:R-:W-:Y:S01]  /*5c6b0*/  STL [R1+0x50], R12 ;  /* 0x0000500c01007387 */ /* 0x000fe20000100800 */
[----:B-1----:R-:W-:Y:S02]  /*5c6c0*/  MOV R6, R12 ;  /* 0x0000000c00067202 */ /* 0x002fe40000000f00 */
[----:B------:R-:W-:Y:S01]  /*5c6d0*/  IMAD.MOV.U32 R7, RZ, RZ, R13 ;  /* 0x000000ffff077224 */ /* 0x000fe200078e000d */
[----:B------:R1:W-:Y:S01]  /*5c6e0*/  STL [R1+0x4c], R13 ;  /* 0x00004c0d01007387 */ /* 0x0003e20000100800 */
[----:B------:R-:W-:-:S03]  /*5c6f0*/  SEL R5, RZ, 0x4, !P4 ;  /* 0x00000004ff057807 */ /* 0x000fc60006000000 */
[----:B-1----:R-:W4:Y:S04]  /*5c700*/  LDL.LU R13, [R1+0x64] ;  /* 0x00006400010d7983 */ /* 0x002f280000300800 */
        /* <DEDUP_REMOVED lines=8> */
[----:B------:R-:W-:Y:S02]  /*5c790*/  ISETP.NE.U32.AND P4, PT, R5, RZ, PT ;  /* 0x000000ff0500720c */ /* 0x000fe40003f85070 */
[----:B------:R-:W-:Y:S02]  /*5c7a0*/  IADD3 R5, PT, PT, R249, 0x100000, RZ ;  /* 0x00100000f9057810 */ /* 0x000fe40007ffe0ff */
[----:B------:R-:W-:-:S05]  /*5c7b0*/  IADD3 R9, P5, PT, R9, R2, RZ ;  /* 0x0000000209097210 */ /* 0x000fca0007fbe0ff */
[----:B------:R-:W-:Y:S01]  /*5c7c0*/  IMAD.X R11, R11, 0x1, R0, P5 ;  /* 0x000000010b0b7824 */ /* 0x000fe200028e0600 */
[----:B------:R-:W-:Y:S04]  /*5c7d0*/  STL [R1+0x58], R9 ;  /* 0x0000580901007387 */ /* 0x000fe80000100800 */
[----:B------:R1:W-:Y:S04]  /*5c7e0*/  STL [R1+0x54], R11 ;  /* 0x0000540b01007387 */ /* 0x0003e80000100800 */
[----:B------:R-:W4:Y:S04]  /*5c7f0*/  LDL.LU R15, [R1+0x6c] ;  /* 0x00006c00010f7983 */ /* 0x000f280000300800 */
[----:B------:R-:W4:Y:S01]  /*5c800*/  LDL.LU R14, [R1+0x70] ;  /* 0x00007000010e7983 */ /* 0x000f220000300800 */
[----:B------:R-:W-:-:S02]  /*5c810*/  IMAD.MOV.U32 R7, RZ, RZ, R11 ;  /* 0x000000ffff077224 */ /* 0x000fc400078e000b */
[----:B------:R-:W-:Y:S01]  /*5c820*/  IMAD.MOV.U32 R6, RZ, RZ, R9 ;  /* 0x000000ffff067224 */ /* 0x000fe200078e0009 */
[----:B-1----:R-:W4:Y:S04]  /*5c830*/  LDL.LU R11, [R1+0x74] ;  /* 0x00007400010b7983 */ /* 0x002f280000300800 */
[----:B------:R-:W4:Y:S04]  /*5c840*/  LDL.LU R9, [R1+0x78] ;  /* 0x0000780001097983 */ /* 0x000f280000300800 */
[----:B------:R1:W-:Y:S01]  /*5c850*/  LDGSTS.E [R5+0x168], desc[UR22][R6.64], P4 ;  /* 0x0016800006057fae */ /* 0x0003e2000a1a1016 */
[----:B---3--:R-:W-:-:S04]  /*5c860*/  IADD3 R8, P5, PT, R8, R2, RZ ;  /* 0x0000000208087210 */ /* 0x008fc80007fbe0ff */
[----:B--2---:R-:W-:Y:S01]  /*5c870*/  IADD3.X R10, PT, PT, R10, R0, RZ, P5, !PT ;  /* 0x000000000a0a7210 */ /* 0x004fe20002ffe4ff */
[----:B------:R-:W-:Y:S01]  /*5c880*/  STL [R1+0x60], R8 ;  /* 0x0000600801007387 */ /* 0x000fe20000100800 */
[----:B-1----:R-:W-:Y:S02]  /*5c890*/  IMAD.MOV.U32 R6, RZ, RZ, R8 ;  /* 0x000000ffff067224 */ /* 0x002fe400078e0008 */
[----:B------:R-:W-:Y:S01]  /*5c8a0*/  MOV R7, R10 ;  /* 0x0000000a00077202 */ /* 0x000fe20000000f00 */
[----:B------:R1:W-:Y:S04]  /*5c8b0*/  STL [R1+0x5c], R10 ;  /* 0x00005c0a01007387 */ /* 0x0003e80000100800 */
[----:B-1----:R-:W2:Y:S04]  /*5c8c0*/  LDL.LU R10, [R1+0x7c] ;  /* 0x00007c00010a7983 */ /* 0x002ea80000300800 */
[----:B------:R-:W3:Y:S01]  /*5c8d0*/  LDL.LU R8, [R1+0x80] ;  /* 0x0000800001087983 */ /* 0x000ee20000300800 */
[----:B------:R-:W-:-:S04]  /*5c8e0*/  ISETP.GT.AND P4, PT, R4, 0x5b, PT ;  /* 0x0000005b0400780c */ /* 0x000fc80003f84270 */
[----:B------:R-:W-:-:S04]  /*5c8f0*/  SEL R5, RZ, 0x4, !P4 ;  /* 0x00000004ff057807 */ /* 0x000fc80006000000 */
[----:B------:R-:W-:-:S04]  /*5c900*/  SEL R5, R5, RZ, !P2 ;  /* 0x000000ff05057207 */ /* 0x000fc80005000000 */
[----:B------:R-:W-:Y:S01]  /*5c910*/  ISETP.NE.U32.AND P4, PT, R5, RZ, PT ;  /* 0x000000ff0500720c */ /* 0x000fe20003f85070 */
[----:B------:R-:W-:-:S12]  /*5c920*/  VIADD R5, R249, 0x100000 ;  /* 0x00100000f9057836 */ /* 0x000fd80000000000 */
[----:B------:R1:W-:Y:S01]  /*5c930*/  LDGSTS.E [R5+0x16c], desc[UR22][R6.64], P4 ;  /* 0x0016c00006057fae */ /* 0x0003e2000a1a1016 */
[----:B------:R-:W-:-:S04]  /*5c940*/  ISETP.GT.AND P4, PT, R4, 0x5c, PT ;  /* 0x0000005c0400780c */ /* 0x000fc80003f84270 */
[----:B-1----:R-:W-:-:S04]  /*5c950*/  SEL R5, RZ, 0x4, !P4 ;  /* 0x00000004ff057807 */ /* 0x002fc80006000000 */
[----:B------:R-:W-:Y:S02]  /*5c960*/  SEL R5, R5, RZ, !P2 ;  /* 0x000000ff05057207 */ /* 0x000fe40005000000 */
[----:B-----5:R-:W-:Y:S02]  /*5c970*/  IADD3 R12, P5, PT, R12, R2, RZ ;  /* 0x000000020c0c7210 */ /* 0x020fe40007fbe0ff */
[----:B------:R-:W-:-:S03]  /*5c980*/  ISETP.NE.U32.AND P4, PT, R5, RZ, PT ;  /* 0x000000ff0500720c */ /* 0x000fc60003f85070 */
[----:B----4-:R-:W-:Y:S01]  /*5c990*/  IMAD.X R13, R13, 0x1, R0, P5 ;  /* 0x000000010d0d7824 */ /* 0x010fe200028e0600 */
[----:B------:R-:W-:Y:S01]  /*5c9a0*/  STL [R1+0x68], R12 ;  /* 0x0000680c01007387 */ /* 0x000fe20000100800 */
[----:B------:R-:W-:Y:S01]  /*5c9b0*/  VIADD R5, R249, 0x100000 ;  /* 0x00100000f9057836 */ /* 0x000fe20000000000 */
[----:B------:R-:W-:Y:S01]  /*5c9c0*/  MOV R6, R12 ;  /* 0x0000000c00067202 */ /* 0x000fe20000000f00 */
[----:B------:R-:W-:Y:S01]  /*5c9d0*/  IMAD.MOV.U32 R7, RZ, RZ, R13 ;  /* 0x000000ffff077224 */ /* 0x000fe200078e000d */
[----:B------:R1:W-:Y:S05]  /*5c9e0*/  STL [R1+0x64], R13 ;  /* 0x0000640d01007387 */ /* 0x0003ea0000100800 */
[----:B------:R4:W-:Y:S04]  /*5c9f0*/  LDGSTS.E [R5+0x170], desc[UR22][R6.64], P4 ;  /* 0x0017000006057fae */ /* 0x0009e8000a1a1016 */
[----:B-1----:R-:W5:Y:S04]  /*5ca00*/  LDL.LU R13, [R1+0x84] ;  /* 0x00008400010d7983 */ /* 0x002f680000300800 */
[----:B------:R-:W5:Y:S01]  /*5ca10*/  LDL.LU R12, [R1+0x88] ;  /* 0x00008800010c7983 */ /* 0x000f620000300800 */
[----:B------:R-:W-:-:S04]  /*5ca20*/  ISETP.GT.AND P4, PT, R4, 0x5d, PT ;  /* 0x0000005d0400780c */ /* 0x000fc80003f84270 */
[----:B----4-:R-:W-:-:S04]  /*5ca30*/  SEL R5, RZ, 0x4, !P4 ;  /* 0x00000004ff057807 */ /* 0x010fc80006000000 */
[----:B------:R-:W-:-:S04]  /*5ca40*/  SEL R5, R5, RZ, !P2 ;  /* 0x000000ff05057207 */ /* 0x000fc80005000000 */
[----:B------:R-:W-:Y:S02]  /*5ca50*/  ISETP.NE.U32.AND P4, PT, R5, RZ, PT ;  /* 0x000000ff0500720c */ /* 0x000fe40003f85070 */
[----:B------:R-:W-:Y:S02]  /*5ca60*/  IADD3 R5, PT, PT, R249, 0x100000, RZ ;  /* 0x00100000f9057810 */ /* 0x000fe40007ffe0ff */
[----:B------:R-:W-:-:S05]  /*5ca70*/  IADD3 R14, P5, PT, R14, R2, RZ ;  /* 0x000000020e0e7210 */ /* 0x000fca0007fbe0ff */
[----:B------:R-:W-:Y:S01]  /*5ca80*/  IMAD.X R15, R15, 0x1, R0, P5 ;  /* 0x000000010f0f7824 */ /* 0x000fe200028e0600 */
[----:B------:R-:W-:Y:S01]  /*5ca90*/  IADD3 R9, P5, PT, R9, R2, RZ ;  /* 0x0000000209097210 */ /* 0x000fe20007fbe0ff */
[----:B------:R-:W-:Y:S02]  /*5caa0*/  IMAD.MOV.U32 R6, RZ, RZ, R14 ;  /* 0x000000ffff067224 */ /* 0x000fe400078e000e */
        /* <DEDUP_REMOVED lines=11> */
[----:B----4-:R-:W4:Y:S04]  /*5cb60*/  LDL.LU R11, [R1+0x8c] ;  /* 0x00008c00010b7983 */ /* 0x010f280000300800 */
[----:B------:R-:W4:Y:S01]  /*5cb70*/  LDL.LU R9, [R1+0x90] ;  /* 0x0000900001097983 */ /* 0x000f220000300800 */
[----:B------:R-:W-:-:S04]  /*5cb80*/  SEL R5, R5, RZ, !P2 ;  /* 0x000000ff05057207 */ /* 0x000fc80005000000 */
[----:B------:R-:W-:Y:S01]  /*5cb90*/  ISETP.NE.U32.AND P4, PT, R5, RZ, PT ;  /* 0x000000ff0500720c */ /* 0x000fe20003f85070 */
[----:B------:R-:W-:Y:S01]  /*5cba0*/  VIADD R5, R249, 0x100000 ;  /* 0x00100000f9057836 */ /* 0x000fe20000000000 */
[----:B---3--:R-:W-:-:S11]  /*5cbb0*/  IADD3 R8, P5, PT, R8, R2, RZ ;  /* 0x0000000208087210 */ /* 0x008fd60007fbe0ff */
[----:B------:R1:W-:Y:S01]  /*5cbc0*/  LDGSTS.E [R5+0x178], desc[UR22][R6.64], P4 ;  /* 0x0017800006057fae */ /* 0x0003e2000a1a1016 */
[----:B--2---:R-:W-:-:S03]  /*5cbd0*/  IMAD.X R10, R10, 0x1, R0, P5 ;  /* 0x000000010a0a7824 */ /* 0x004fc600028e0600 */
[----:B------:R-:W-:Y:S04]  /*5cbe0*/  STL [R1+0x80], R8 ;  /* 0x0000800801007387 */ /* 0x000fe80000100800 */
[----:B------:R2:W-:Y:S01]  /*5cbf0*/  STL [R1+0x7c], R10 ;  /* 0x00007c0a01007387 */ /* 0x0005e20000100800 */
[----:B-1----:R-:W-:Y:S01]  /*5cc00*/  IMAD.MOV.U32 R7, RZ, RZ, R10 ;  /* 0x000000ffff077224 */ /* 0x002fe200078e000a */
[----:B------:R-:W-:Y:S02]  /*5cc10*/  MOV R6, R8 ;  /* 0x0000000800067202 */ /* 0x000fe40000000f00 */
        /* <DEDUP_REMOVED lines=9> */
[----:B-----5:R-:W-:-:S05]  /*5ccb0*/  IADD3 R12, P5, PT, R12, R2, RZ ;  /* 0x000000020c0c7210 */ /* 0x020fca0007fbe0ff */
[----:B------:R-:W-:Y:S01]  /*5ccc0*/  IMAD.X R13, R13, 0x1, R0, P5 ;  /* 0x000000010d0d7824 */ /* 0x000fe200028e0600 */
[----:B------:R-:W-:Y:S04]  /*5ccd0*/  STL [R1+0x88], R12 ;  /* 0x0000880c01007387 */ /* 0x000fe80000100800 */
[----:B------:R5:W-:Y:S04]  /*5cce0*/  STL [R1+0x84], R13 ;  /* 0x0000840d01007387 */ /* 0x000be80000100800 */
[----:B------:R-:W2:Y:S04]  /*5ccf0*/  LDL.LU R15, [R1+0x9c] ;  /* 0x00009c00010f7983 */ /* 0x000ea80000300800 */
[----:B------:R-:W2:Y:S01]  /*5cd00*/  LDL.LU R14, [R1+0xa0] ;  /* 0x0000a000010e7983 */ /* 0x000ea20000300800 */
[----:B-1----:R-:W-:Y:S01]  /*5cd10*/  IMAD.MOV.U32 R7, RZ, RZ, R13 ;  /* 0x000000ffff077224 */ /* 0x002fe200078e000d */
[----:B------:R-:W-:Y:S01]  /*5cd20*/  SEL R5, RZ, 0x4, !P4 ;  /* 0x00000004ff057807 */ /* 0x000fe20006000000 */
[----:B------:R-:W-:Y:S01]  /*5cd30*/  IMAD.MOV.U32 R6, RZ, RZ, R12 ;  /* 0x000000ffff067224 */ /* 0x000fe200078e000c */
[----:B-----5:R-:W5:Y:S04]  /*5cd40*/  LDL.LU R13, [R1+0xa4] ;  /* 0x0000a400010d7983 */ /* 0x020f680000300800 */
[----:B------:R-:W5:Y:S01]  /*5cd50*/  LDL.LU R12, [R1+0xa8] ;  /* 0x0000a800010c7983 */ /* 0x000f620000300800 */
        /* <DEDUP_REMOVED lines=9> */
[----:B----4-:R-:W-:-:S04]  /*5cdf0*/  IADD3 R9, P5, PT, R9, R2, RZ ;  /* 0x0000000209097210 */ /* 0x010fc80007fbe0ff */
[----:B------:R-:W-:Y:S01]  /*5ce00*/  IADD3.X R11, PT, PT, R11, R0, RZ, P5, !PT ;  /* 0x000000000b0b7210 */ /* 0x000fe20002ffe4ff */
[----:B------:R-:W-:Y:S01]  /*5ce10*/  STL [R1+0x90], R9 ;  /* 0x0000900901007387 */ /* 0x000fe20000100800 */
[----:B------:R-:W-:Y:S02]  /*5ce20*/  IMAD.MOV.U32 R6, RZ, RZ, R9 ;  /* 0x000000ffff067224 */ /* 0x000fe400078e0009 */
[----:B------:R-:W-:Y:S01]  /*5ce30*/  MOV R7, R11 ;  /* 0x0000000b00077202 */ /* 0x000fe20000000f00 */
[----:B------:R1:W-:Y:S04]  /*5ce40*/  STL [R1+0x8c], R11 ;  /* 0x00008c0b01007387 */ /* 0x0003e80000100800 */
[----:B------:R4:W-:Y:S04]  /*5ce50*/  LDGSTS.E [R5+0x184], desc[UR22][R6.64], P4 ;  /* 0x0018400006057fae */ /* 0x0009e8000a1a1016 */
[----:B-1----:R-:W5:Y:S04]  /*5ce60*/  LDL.LU R11, [R1+0xac] ;  /* 0x0000ac00010b7983 */ /* 0x002f680000300800 */
[----:B------:R-:W5:Y:S01]  /*5ce70*/  LDL.LU R9, [R1+0xb0] ;  /* 0x0000b00001097983 */ /* 0x000f620000300800 */
[----:B---3--:R-:W-:-:S05]  /*5ce80*/  IADD3 R8, P5, PT, R8, R2, RZ ;  /* 0x0000000208087210 */ /* 0x008fca0007fbe0ff */
[----:B--2---:R-:W-:Y:S01]  /*5ce90*/  IMAD.X R10, R10, 0x1, R0, P5 ;  /* 0x000000010a0a7824 */ /* 0x004fe200028e0600 */
[----:B------:R-:W-:Y:S01]  /*5cea0*/  STL [R1+0x98], R8 ;  /* 0x0000980801007387 */ /* 0x000fe20000100800 */
[----:B----4-:R-:W-:Y:S02]  /*5ceb0*/  MOV R6, R8 ;  /* 0x0000000800067202 */ /* 0x010fe40000000f00 */
[----:B------:R-:W-:Y:S01]  /*5cec0*/  IMAD.MOV.U32 R7, RZ, RZ, R10 ;  /* 0x000000ffff077224 */ /* 0x000fe200078e000a */
        /* <DEDUP_REMOVED lines=12> */
[----:B------:R-:W-:Y:S02]  /*5cf90*/  IADD3 R14, P5, PT, R14, R2, RZ ;  /* 0x000000020e0e7210 */ /* 0x000fe40007fbe0ff */
[----:B------:R-:W-:-:S03]  /*5cfa0*/  ISETP.NE.U32.AND P4, PT, R5, RZ, PT ;  /* 0x000000ff0500720c */ /* 0x000fc60003f85070 */
[----:B------:R-:W-:Y:S01]  /*5cfb0*/  IMAD.X R15, R15, 0x1, R0, P5 ;  /* 0x000000010f0f7824 */ /* 0x000fe200028e0600 */
[----:B-----5:R-:W-:Y:S01]  /*5cfc0*/  IADD3 R12, P5, PT, R12, R2, RZ ;  /* 0x000000020c0c7210 */ /* 0x020fe20007fbe0ff */
        /* <DEDUP_REMOVED lines=30> */
[----:B------:R2:W-:Y:S04]  /*5d1b0*/  LDGSTS.E [R5+0x194], desc[UR22][R6.64], P4 ;  /* 0x0019400006057fae */ /* 0x0005e8000a1a1016 */
[----:B-1----:R-:W4:Y:S04]  /*5d1c0*/  LDL.LU R11, [R1+0xc4] ;  /* 0x0000c400010b7983 */ /* 0x002f280000300800 */
[----:B------:R-:W4:Y:S01]  /*5d1d0*/  LDL.LU R9, [R1+0xc8] ;  /* 0x0000c80001097983 */ /* 0x000f220000300800 */
[----:B---3--:R-:W-:-:S05]  /*5d1e0*/  IADD3 R8, P5, PT, R8, R2, RZ ;  /* 0x0000000208087210 */ /* 0x008fca0007fbe0ff */
[----:B--2---:R-:W-:Y:S01]  /*5d1f0*/  IMAD.X R10, R10, 0x1, R0, P5 ;  /* 0x000000010a0a7824 */ /* 0x004fe200028e0600 */
[----:B------:R-:W-:Y:S04]  /*5d200*/  STL [R1+0xb8], R8 ;  /* 0x0000b80801007387 */ /* 0x000fe80000100800 */
[----:B------:R1:W-:Y:S04]  /*5d210*/  STL [R1+0xb4], R10 ;  /* 0x0000b40a01007387 */ /* 0x0003e80000100800 */
[----:B------:R-:W2:Y:S04]  /*5d220*/  LDL.LU R15, [R1+0xcc] ;  /* 0x0000cc00010f7983 */ /* 0x000ea80000300800 */
[----:B------:R-:W3:Y:S01]  /*5d230*/  LDL.LU R14, [R1+0xd0] ;  /* 0x0000d000010e7983 */ /* 0x000ee20000300800 */
[----:B------:R-:W-:-:S02]  /*5d240*/  IMAD.MOV.U32 R7, RZ, RZ, R10 ;  /* 0x000000ffff077224 */ /* 0x000fc400078e000a */
        /* <DEDUP_REMOVED lines=15> */
[----:B----4-:R-:W-:Y:S01]  /*5d340*/  IADD3.X R13, PT, PT, R13, R0, RZ, P5, !PT ;  /* 0x000000000d0d7210 */ /* 0x010fe20002ffe4ff */
[----:B------:R-:W-:Y:S01]  /*5d350*/  STL [R1+0xc0], R12 ;  /* 0x0000c00c01007387 */ /* 0x000fe20000100800 */
[----:B------:R-:W-:Y:S02]  /*5d360*/  IMAD.MOV.U32 R6, RZ, RZ, R12 ;  /* 0x000000ffff067224 */ /* 0x000fe400078e000c */
[----:B------:R-:W-:Y:S01]  /*5d370*/  MOV R7, R13 ;  /* 0x0000000d00077202 */ /* 0x000fe20000000f00 */
[----:B------:R1:W-:Y:S04]  /*5d380*/  STL [R1+0xbc], R13 ;  /* 0x0000bc0d01007387 */ /* 0x0003e80000100800 */
[----:B------:R4:W-:Y:S01]  /*5d390*/  LDGSTS.E [R5+0x19c], desc[UR22][R6.64], P4 ;  /* 0x0019c00006057fae */ /* 0x0009e2000a1a1016 */
[----:B------:R-:W-:-:S03]  /*5d3a0*/  ISETP.GT.AND P4, PT, R4, 0x68, PT ;  /* 0x000000680400780c */ /* 0x000fc60003f84270 */
[----:B-1----:R-:W5:Y:S04]  /*5d3b0*/  LDL.LU R13, [R1+0xdc] ;  /* 0x0000dc00010d7983 */ /* 0x002f680000300800 */
[----:B------:R-:W5:Y:S01]  /*5d3c0*/  LDL.LU R12, [R1+0xe0] ;  /* 0x0000e000010c7983 */ /* 0x000f620000300800 */
[----:B----4-:R-:W-:-:S04]  /*5d3d0*/  SEL R5, RZ, 0x4, !P4 ;  /* 0x00000004ff057807 */ /* 0x010fc80006000000 */
        /* <DEDUP_REMOVED lines=11> */
[----:B-1----:R-:W5:Y:S04]  /*5d490*/  LDL.LU R11, [R1+0xe4] ;  /* 0x0000e400010b7983 */ /* 0x002f680000300800 */
[----:B------:R-:W5:Y:S01]  /*5d4a0*/  LDL.LU R9, [R1+0xe8] ;  /* 0x0000e80001097983 */ /* 0x000f620000300800 */
[----:B----4-:R-:W-:-:S04]  /*5d4b0*/  SEL R5, RZ, 0x4, !P4 ;  /* 0x00000004ff057807 */ /* 0x010fc80006000000 */
[----:B------:R-:W-:-:S04]  /*5d4c0*/  SEL R5, R5, RZ, !P2 ;  /* 0x000000ff05057207 */ /* 0x000fc80005000000 */
[----:B------:R-:W-:Y:S02]  /*5d4d0*/  ISETP.NE.U32.AND P4, PT, R5, RZ, PT ;  /* 0x000000ff0500720c */ /* 0x000fe40003f85070 */
[----:B---3--:R-:W-:-:S05]  /*5d4e0*/  IADD3 R14, P5, PT, R14, R2, RZ ;  /* 0x000000020e0e7210 */ /* 0x008fca0007fbe0ff */
[----:B--2---:R-:W-:Y:S01]  /*5d4f0*/  IMAD.X R15, R15, 0x1, R0, P5 ;  /* 0x000000010f0f7824 */ /* 0x004fe200028e0600 */
[----:B------:R-:W-:Y:S01]  /*5d500*/  IADD3 R8, P5, PT, R8, R2, RZ ;  /* 0x0000000208087210 */ /* 0x000fe20007fbe0ff */
        /* <DEDUP_REMOVED lines=67> */
[----:B-----5:R-:W-:Y:S01]  /*5d940*/  IADD3 R12, P5, PT, R12, R2, RZ ;  /* 0x000000020c0c7210 */ /* 0x020fe20007fbe0ff */
[----:B------:R-:W-:-:S04]  /*5d950*/  VIADD R5, R249, 0x100000 ;  /* 0x00100000f9057836 */ /* 0x000fc80000000000 */
[----:B----4-:R-:W-:Y:S01]  /*5d960*/  IMAD.X R13, R13, 0x1, R0, P5 ;  /* 0x000000010d0d7824 */ /* 0x010fe200028e0600 */
        /* <DEDUP_REMOVED lines=154> */
[----:B------:R-:W-:-:S03]  /*5e310*/  IMAD.MOV.U32 R6, RZ, RZ, R12 ;  /* 0x000000ffff067224 */ /* 0x000fc600078e000c */
[----:B------:R-:W-:-:S05]  /*5e320*/  MOV R7, R13 ;  /* 0x0000000d00077202 */ /* 0x000fca0000000f00 */
[----:B------:R1:W-:Y:S01]  /*5e330*/  LDGSTS.E [R5+0x1e4], desc[UR22][R6.64], P4 ;  /* 0x001e400006057fae */ /* 0x0003e2000a1a1016 */
[----:B------:R-:W-:-:S04]  /*5e340*/  ISETP.GT.AND P4, PT, R4, 0x7a, PT ;  /* 0x0000007a0400780c */ /* 0x000fc80003f84270 */
[----:B-1----:R-:W-:-:S04]  /*5e350*/  SEL R5, RZ, 0x4, !P4 ;  /* 0x00000004ff057807 */ /* 0x002fc80006000000 */
[----:B------:R-:W-:-:S04]  /*5e360*/  SEL R5, R5, RZ, !P2 ;  /* 0x000000ff05057207 */ /* 0x000fc80005000000 */
[----:B------:R-:W-:Y:S01]  /*5e370*/  ISETP.NE.U32.AND P4, PT, R5, RZ, PT ;  /* 0x000000ff0500720c */ /* 0x000fe20003f85070 */
[----:B------:R-:W-:Y:S01]  /*5e380*/  STL [R1+0x150], R12 ;  /* 0x0001500c01007387 */ /* 0x000fe20000100800 */
[----:B------:R-:W-:-:S03]  /*5e390*/  VIADD R5, R249, 0x100000 ;  /* 0x00100000f9057836 */ /* 0x000fc60000000000 */
[----:B------:R1:W-:Y:S04]  /*5e3a0*/  STL [R1+0x14c], R13 ;  /* 0x00014c0d01007387 */ /* 0x0003e80000100800 */
[----:B-1----:R-:W4:Y:S04]  /*5e3b0*/  LDL.LU R13, [R1+0x16c] ;  /* 0x00016c00010d7983 */ /* 0x002f280000300800 */
[----:B------:R-:W5:Y:S01]  /*5e3c0*/  LDL.LU R12, [R1+0x170] ;  /* 0x00017000010c7983 */ /* 0x000f620000300800 */
[----:B------:R-:W-:-:S05]  /*5e3d0*/  IADD3 R9, P5, PT, R9, R2, RZ ;  /* 0x0000000209097210 */ /* 0x000fca0007fbe0ff */
[----:B------:R-:W-:Y:S01]  /*5e3e0*/  IMAD.X R11, R11, 0x1, R0, P5 ;  /* 0x000000010b0b7824 */ /* 0x000fe200028e0600 */
[----:B------:R-:W-:-:S03]  /*5e3f0*/  MOV R6, R9 ;  /* 0x0000000900067202 */ /* 0x000fc60000000f00 */
[----:B------:R-:W-:Y:S01]  /*5e400*/  IMAD.MOV.U32 R7, RZ, RZ, R11 ;  /* 0x000000ffff077224 */ /* 0x000fe200078e000b */
[----:B------:R-:W-:Y:S04]  /*5e410*/  STL [R1+0x158], R9 ;  /* 0x0001580901007387 */ /* 0x000fe80000100800 */
[----:B------:R1:W-:Y:S01]  /*5e420*/  LDGSTS.E [R5+0x1e8], desc[UR22][R6.64], P4 ;  /* 0x001e800006057fae */ /* 0x0003e2000a1a1016 */
[----:B------:R-:W-:-:S03]  /*5e430*/  ISETP.GT.AND P4, PT, R4, 0x7b, PT ;  /* 0x0000007b0400780c */ /* 0x000fc60003f84270 */
[----:B------:R1:W-:Y:S04]  /*5e440*/  STL [R1+0x154], R11 ;  /* 0x0001540b01007387 */ /* 0x0003e80000100800 */
[----:B-1----:R-:W4:Y:S01]  /*5e450*/  LDL.LU R11, [R1+0x174] ;  /* 0x00017400010b7983 */ /* 0x002f220000300800 */
[----:B------:R-:W-:-:S03]  /*5e460*/  SEL R5, RZ, 0x4, !P4 ;  /* 0x00000004ff057807 */ /* 0x000fc60006000000 */
[----:B------:R-:W4:Y:S01]  /*5e470*/  LDL.LU R9, [R1+0x178] ;  /* 0x0001780001097983 */ /* 0x000f220000300800 */
[----:B------:R-:W-:Y:S02]  /*5e480*/  SEL R5, R5, RZ, !P2 ;  /* 0x000000ff05057207 */ /* 0x000fe40005000000 */
[----:B---3--:R-:W-:Y:S02]  /*5e490*/  IADD3 R14, P5, PT, R14, R2, RZ ;  /* 0x000000020e0e7210 */ /* 0x008fe40007fbe0ff */
[----:B------:R-:W-:-:S03]  /*5e4a0*/  ISETP.NE.U32.AND P4, PT, R5, RZ, PT ;  /* 0x000000ff0500720c */ /* 0x000fc60003f85070 */
        /* <DEDUP_REMOVED lines=25> */
[----:B-----5:R-:W-:-:S05]  /*5e640*/  IADD3 R12, P5, PT, R12, R2, RZ ;  /* 0x000000020c0c7210 */ /* 0x020fca0007fbe0ff */
[----:B----4-:R-:W-:Y:S01]  /*5e650*/  IMAD.X R13, R13, 0x1, R0, P5 ;  /* 0x000000010d0d7824 */ /* 0x010fe200028e0600 */
[----:B------:R-:W-:Y:S04]  /*5e660*/  STL [R1+0x170], R12 ;  /* 0x0001700c01007387 */ /* 0x000fe80000100800 */
[----:B------:R1:W-:Y:S01]  /*5e670*/  STL [R1+0x16c], R13 ;  /* 0x00016c0d01007387 */ /* 0x0003e20000100800 */
[----:B------:R-:W-:Y:S01]  /*5e680*/  IMAD.MOV.U32 R7, RZ, RZ, R13 ;  /* 0x000000ffff077224 */ /* 0x000fe200078e000d */
[----:B------:R-:W-:Y:S01]  /*5e690*/  MOV R6, R12 ;  /* 0x0000000c00067202 */ /* 0x000fe20000000f00 */
[----:B------:R-:W-:-:S05]  /*5e6a0*/  VIADD R5, R249, 0x100000 ;  /* 0x00100000f9057836 */ /* 0x000fca0000000000 */
[----:B------:R4:W-:Y:S01]  /*5e6b0*/  LDGSTS.E [R5+0x1f4], desc[UR22][R6.64], P4 ;  /* 0x001f400006057fae */ /* 0x0009e2000a1a1016 */
[----:B------:R-:W-:-:S05]  /*5e6c0*/  IADD3 R9, P5, PT, R9, R2, RZ ;  /* 0x0000000209097210 */ /* 0x000fca0007fbe0ff */
[----:B------:R-:W-:Y:S01]  /*5e6d0*/  IMAD.X R11, R11, 0x1, R0, P5 ;  /* 0x000000010b0b7824 */ /* 0x000fe200028e0600 */
[----:B------:R5:W-:Y:S04]  /*5e6e0*/  STL [R1+0x178], R9 ;  /* 0x0001780901007387 */ /* 0x000be80000100800 */
[----:B------:R2:W-:Y:S04]  /*5e6f0*/  STL [R1+0x174], R11 ;  /* 0x0001740b01007387 */ /* 0x0005e80000100800 */
[----:B------:R-:W2:Y:S04]  /*5e700*/  LDL.LU R15, [R1+0x184] ;  /* 0x00018400010f7983 */ /* 0x000ea80000300800 */
[----:B-1----:R-:W2:Y:S04]  /*5e710*/  LDL.LU R13, [R1+0x188] ;  /* 0x00018800010d7983 */ /* 0x002ea80000300800 */
[----:B------:R-:W2:Y:S04]  /*5e720*/  LDL.LU R21, [R1+0x1c4] ;  /* 0x0001c40001157983 */ /* 0x000ea80000300800 */
[----:B------:R-:W2:Y:S01]  /*5e730*/  LDL.LU R20, [R1+0x1c8] ;  /* 0x0001c80001147983 */ /* 0x000ea20000300800 */
[----:B----4-:R-:W-:-:S03]  /*5e740*/  IMAD.MOV.U32 R6, RZ, RZ, R9 ;  /* 0x000000ffff067224 */ /* 0x010fc600078e0009 */
[----:B------:R-:W4:Y:S04]  /*5e750*/  LDL.LU R17, [R1+0x208] ;  /* 0x0002080001117983 */ /* 0x000f280000300800 */
[----:B-----5:R-:W5:Y:S01]  /*5e760*/  LDL.LU R9, [R1+0x248] ;  /* 0x0002480001097983 */ /* 0x020f620000300800 */
[----:B---3--:R-:W-:-:S04]  /*5e770*/  IADD3 R8, P5, PT, R8, R2, RZ ;  /* 0x0000000208087210 */ /* 0x008fc80007fbe0ff */
[----:B--2---:R-:W-:Y:S01]  /*5e780*/  IADD3.X R10, PT, PT, R10, R0, RZ, P5, !PT ;  /* 0x000000000a0a7210 */ /* 0x004fe20002ffe4ff */
[----:B------:R-:W-:Y:S04]  /*5e790*/  STL [R1+0x180], R8 ;  /* 0x0001800801007387 */ /* 0x000fe80000100800 */
[----:B------:R1:W-:Y:S04]  /*5e7a0*/  STL [R1+0x17c], R10 ;  /* 0x00017c0a01007387 */ /* 0x0003e80000100800 */
[----:B------:R-:W2:Y:S04]  /*5e7b0*/  LDL.LU R19, [R1+0x204] ;  /* 0x0002040001137983 */ /* 0x000ea80000300800 */
[----:B------:R-:W3:Y:S01]  /*5e7c0*/  LDL.LU R18, [R1+0x244] ;  /* 0x0002440001127983 */ /* 0x000ee20000300800 */
[----:B------:R-:W-:-:S04]  /*5e7d0*/  ISETP.GT.AND P4, PT, R4, 0x7e, PT ;  /* 0x0000007e0400780c */ /* 0x000fc80003f84270 */
[----:B------:R-:W-:-:S04]  /*5e7e0*/  SEL R5, RZ, 0x4, !P4 ;  /* 0x00000004ff057807 */ /* 0x000fc80006000000 */
[----:B------:R-:W-:-:S04]  /*5e7f0*/  SEL R5, R5, RZ, !P2 ;  /* 0x000000ff05057207 */ /* 0x000fc80005000000 */
[----:B------:R-:W-:Y:S01]  /*5e800*/  ISETP.NE.U32.AND P4, PT, R5, RZ, PT ;  /* 0x000000ff0500720c */ /* 0x000fe20003f85070 */
[----:B------:R-:W-:Y:S01]  /*5e810*/  IMAD.MOV.U32 R7, RZ, RZ, R11 ;  /* 0x000000ffff077224 */ /* 0x000fe200078e000b */
[----:B------:R-:W-:Y:S01]  /*5e820*/  IADD3 R5, PT, PT, R249, 0x100000, RZ ;  /* 0x00100000f9057810 */ /* 0x000fe20007ffe0ff */
[----:B------:R-:W3:Y:S10]  /*5e830*/  LDL.LU R11, [R1+0x284] ;  /* 0x00028400010b7983 */ /* 0x000ef40000300800 */
[----:B------:R1:W-:Y:S01]  /*5e840*/  LDGSTS.E [R5+0x1f8], desc[UR22][R6.64], P4 ;  /* 0x001f800006057fae */ /* 0x0003e2000a1a1016 */
[----:B------:R-:W-:-:S04]  /*5e850*/  ISETP.GT.AND P4, PT, R4, 0x7f, PT ;  /* 0x0000007f0400780c */ /* 0x000fc80003f84270 */
[----:B-1----:R-:W-:-:S04]  /*5e860*/  SEL R5, RZ, 0x4, !P4 ;  /* 0x00000004ff057807 */ /* 0x002fc80006000000 */
[----:B------:R-:W-:-:S04]  /*5e870*/  SEL R5, R5, RZ, !P2 ;  /* 0x000000ff05057207 */ /* 0x000fc80005000000 */
[----:B------:R-:W-:Y:S01]  /*5e880*/  ISETP.NE.U32.AND P4, PT, R5, RZ, PT ;  /* 0x000000ff0500720c */ /* 0x000fe20003f85070 */
[----:B------:R-:W-:Y:S01]  /*5e890*/  VIADD R249, R249, 0x100000 ;  /* 0x00100000f9f97836 */ /* 0x000fe20000000000 */
[----:B------:R-:W-:Y:S01]  /*5e8a0*/  MOV R7, R10 ;  /* 0x0000000a00077202 */ /* 0x000fe20000000f00 */
[----:B------:R-:W-:Y:S01]  /*5e8b0*/  IMAD.MOV.U32 R6, RZ, RZ, R8 ;  /* 0x000000ffff067224 */ /* 0x000fe200078e0008 */
[----:B------:R-:W3:Y:S04]  /*5e8c0*/  LDL.LU R10, [R1+0x288] ;  /* 0x00028800010a7983 */ /* 0x000ee80000300800 */
[----:B------:R-:W3:Y:S01]  /*5e8d0*/  LDL.LU R16, [R1+0x2c4] ;  /* 0x0002c40001107983 */ /* 0x000ee20000300800 */
[----:B------:R-:W-:-:S03]  /*5e8e0*/  UIADD3 UR14, UPT, UPT, UR14, 0x1, URZ ;  /* 0x000000010e0e7890 */ /* 0x000fc6000fffe0ff */
[----:B------:R-:W3:Y:S04]  /*5e8f0*/  LDL.LU R12, [R1+0x2c8] ;  /* 0x0002c800010c7983 */ /* 0x000ee80000300800 */
[----:B------:R1:W-:Y:S01]  /*5e900*/  LDGSTS.E [R249+0x1fc], desc[UR22][R6.64], P4 ;  /* 0x001fc00006f97fae */ /* 0x0003e2000a1a1016 */
[----:B------:R-:W-:Y:S01]  /*5e910*/  ISETP.GE.AND P4, PT, R133, R4, PT ;  /* 0x000000048500720c */ /* 0x000fe20003f86270 */
[----:B------:R-:W-:Y:S02]  /*5e920*/  UISETP.GT.AND UP1, UPT, UR14, 0x7, UPT ;  /* 0x000000070e00788c */ /* 0x000fe4000bf24270 */
[----:B------:R-:W3:Y:S01]  /*5e930*/  LDL.LU R14, [R1+0x308] ;  /* 0x00030800010e7983 */ /* 0x000ee20000300800 */
[----:B------:R-:W-:Y:S01]  /*5e940*/  SEL R4, RZ, 0x4, P4 ;  /* 0x00000004ff047807 */ /* 0x000fe20002000000 */
[----:B------:R-:W-:-:S02]  /*5e950*/  USEL UR14, UR14, URZ, !UP1 ;  /* 0x000000ff0e0e7287 */ /* 0x000fc4000c800000 */
[----:B------:R-:W3:Y:S01]  /*5e960*/  LDL.LU R8, [R1+0x348] ;  /* 0x0003480001087983 */ /* 0x000ee20000300800 */
[----:B------:R-:W-:Y:S01]  /*5e970*/  SEL R4, R4, RZ, !P2 ;  /* 0x000000ff04047207 */ /* 0x000fe20005000000 */
[----:B------:R-:W-:Y:S02]  /*5e980*/  ULEA UR5, UR14, UR9, 0x11 ;  /* 0x000000090e057291 */ /* 0x000fe4000f8e88ff */
[----:B------:R-:W0:Y:S01]  /*5e990*/  LDGDEPBAR ;  /* 0x00000000000079af */ /* 0x000e220000000000 */
[----:B------:R-:W-:-:S03]  /*5e9a0*/  ISETP.NE.U32.AND P2, PT, R4, RZ, PT ;  /* 0x000000ff0400720c */ /* 0x000fc60003f45070 */
[----:B-1----:R-:W-:Y:S02]  /*5e9b0*/  IADD3 R6, PT, PT, R132, UR5, RZ ;  /* 0x0000000584067c10 */ /* 0x002fe4000fffe0ff */
[----:B------:R-:W-:-:S05]  /*5e9c0*/  IADD3 R13, P4, PT, R13, R134, RZ ;  /* 0x000000860d0d7210 */ /* 0x000fca0007f9e0ff */
[--C-:B------:R-:W-:Y:S01]  /*5e9d0*/  IMAD.X R15, R15, 0x1, R135.reuse, P4 ;  /* 0x000000010f0f7824 */ /* 0x100fe200020e0687 */
[----:B------:R-:W-:Y:S01]  /*5e9e0*/  IADD3 R20, P5, PT, R20, R134, RZ ;  /* 0x0000008614147210 */ /* 0x000fe20007fbe0ff */
[----:B------:R-:W-:Y:S04]  /*5e9f0*/  STL [R1+0x188], R13 ;  /* 0x0001880d01007387 */ /* 0x000fe80000100800 */
[----:B------:R-:W-:Y:S01]  /*5ea00*/  IMAD.X R21, R21, 0x1, R135, P5 ;  /* 0x0000000115157824 */ /* 0x000fe200028e0687 */
[----:B------:R1:W-:Y:S01]  /*5ea10*/  STL [R1+0x184], R15 ;  /* 0x0001840f01007387 */ /* 0x0003e20000100800 */
[----:B------:R-:W-:-:S03]  /*5ea20*/  IMAD.MOV.U32 R5, RZ, RZ, R15 ;  /* 0x000000ffff057224 */ /* 0x000fc600078e000f */
[----:B------:R-:W-:Y:S04]  /*5ea30*/  STL [R1+0x1c8], R20 ;  /* 0x0001c81401007387 */ /* 0x000fe80000100800 */
[----:B------:R-:W-:Y:S04]  /*5ea40*/  STL [R1+0x1c4], R21 ;  /* 0x0001c41501007387 */ /* 0x000fe80000100800 */
[----:B-1----:R-:W3:Y:S01]  /*5ea50*/  LDL.LU R15, [R1+0x304] ;  /* 0x00030400010f7983 */ /* 0x002ee20000300800 */
[----:B------:R-:W-:Y:S01]  /*5ea60*/  IMAD.MOV.U32 R4, RZ, RZ, R13 ;  /* 0x000000ffff047224 */ /* 0x000fe200078e000d */
[----:B----4-:R-:W-:-:S02]  /*5ea70*/  IADD3 R17, P4, PT, R17, R134, RZ ;  /* 0x0000008611117210 */ /* 0x010fc40007f9e0ff */
[----:B------:R-:W4:Y:S01]  /*5ea80*/  LDL.LU R13, [R1+0x344] ;  /* 0x00034400010d7983 */ /* 0x000f220000300800 */
[----:B-----5:R-:W-:-:S03]  /*5ea90*/  IADD3 R9, P5, PT, R9, R134, RZ ;  /* 0x0000008609097210 */ /* 0x020fc60007fbe0ff */
[----:B------:R1:W-:Y:S01]  /*5eaa0*/  LDGSTS.E [R6], desc[UR22][R4.64], P2 ;  /* 0x0000000004067fae */ /* 0x0003e200091a1016 */
[----:B--2---:R-:W-:Y:S01]  /*5eab0*/  IMAD.X R19, R19, 0x1, R135, P4 ;  /* 0x0000000113137824 */ /* 0x004fe200020e0687 */
[----:B-1----:R-:W-:Y:S01]  /*5eac0*/  MOV R4, R20 ;  /* 0x0000001400047202 */ /* 0x002fe20000000f00 */
[----:B------:R-:W-:Y:S01]  /*5ead0*/  IMAD.MOV.U32 R5, RZ, RZ, R21 ;  /* 0x000000ffff057224 */ /* 0x000fe200078e0015 */
[----:B------:R1:W-:Y:S01]  /*5eae0*/  STL [R1+0x208], R17 ;  /* 0x0002081101007387 */ /* 0x0003e20000100800 */
[----:B---3--:R-:W-:-:S03]  /*5eaf0*/  IADD3.X R18, PT, PT, R18, R135, RZ, P5, !PT ;  /* 0x0000008712127210 */ /* 0x008fc60002ffe4ff */
[----:B------:R2:W-:Y:S04]  /*5eb00*/  LDGSTS.E [R6+0x400], desc[UR22][R4.64], P2 ;  /* 0x0040000004067fae */ /* 0x0005e800091a1016 */
[----:B------:R-:W-:Y:S04]  /*5eb10*/  STL [R1+0x204], R19 ;  /* 0x0002041301007387 */ /* 0x000fe80000100800 */
[----:B------:R-:W-:Y:S01]  /*5eb20*/  STL [R1+0x248], R9 ;  /* 0x0002480901007387 */ /* 0x000fe20000100800 */
[----:B--2---:R-:W-:Y:S02]  /*5eb30*/  IMAD.MOV.U32 R4, RZ, RZ, R17 ;  /* 0x000000ffff047224 */ /* 0x004fe400078e0011 */
[----:B------:R-:W-:Y:S01]  /*5eb40*/  IMAD.MOV.U32 R5, RZ, RZ, R19 ;  /* 0x000000ffff057224 */ /* 0x000fe200078e0013 */
[----:B-1----:R-:W2:Y:S04]  /*5eb50*/  LDL.LU R17, [R1+0x388] ;  /* 0x0003880001117983 */ /* 0x002ea80000300800 */
[----:B------:R1:W-:Y:S04]  /*5eb60*/  STL [R1+0x244], R18 ;  /* 0x0002441201007387 */ /* 0x0003e80000100800 */
[----:B------:R3:W-:Y:S04]  /*5eb70*/  LDGSTS.E [R6+0x800], desc[UR22][R4.64], P2 ;  /* 0x0080000004067fae */ /* 0x0007e800091a1016 */
[----:B------:R-:W5:Y:S01]  /*5eb80*/  LDL.LU R7, [R1+0x3c8] ;  /* 0x0003c80001077983 */ /* 0x000f620000300800 */
[----:B---3--:R-:W-:-:S03]  /*5eb90*/  IMAD.MOV.U32 R5, RZ, RZ, R18 ;  /* 0x000000ffff057224 */ /* 0x008fc600078e0012 */
[----:B-1----:R-:W3:Y:S01]  /*5eba0*/  LDL.LU R18, [R1+0x384] ;  /* 0x0003840001127983 */ /* 0x002ee20000300800 */
[----:B------:R-:W-:-:S03]  /*5ebb0*/  MOV R4, R9 ;  /* 0x0000000900047202 */ /* 0x000fc60000000f00 */
[----:B------:R-:W3:Y:S01]  /*5ebc0*/  LDL.LU R9, [R1+0x3c4] ;  /* 0x0003c40001097983 */ /* 0x000ee20000300800 */
[----:B------:R-:W-:-:S03]  /*5ebd0*/  IADD3 R10, P4, PT, R10, R134, RZ ;  /* 0x000000860a0a7210 */ /* 0x000fc60007f9e0ff */
[----:B------:R1:W-:Y:S02]  /*5ebe0*/  LDGSTS.E [R6+0xc00], desc[UR22][R4.64], P2 ;  /* 0x00c0000004067fae */ /* 0x0003e400091a1016 */
[----:B------:R-:W-:Y:S01]  /*5ebf0*/  IMAD.X R11, R11, 0x1, R135, P4 ;  /* 0x000000010b0b7824 */ /* 0x000fe200020e0687 */
[----:B------:R-:W-:Y:S01]  /*5ec00*/  IADD3 R12, P5, PT, R12, R134, RZ ;  /* 0x000000860c0c7210 */ /* 0x000fe20007fbe0ff */
[----:B------:R1:W-:Y:S03]  /*5ec10*/  STL [R1+0x288], R10 ;  /* 0x0002880a01007387 */ /* 0x0003e60000100800 */
[----:B------:R-:W-:Y:S01]  /*5ec20*/  IADD3.X R16, PT, PT, R16, R135, RZ, P5, !PT ;  /* 0x0000008710107210 */ /* 0x000fe20002ffe4ff */
[----:B------:R1:W-:Y:S02]  /*5ec30*/  STL [R1+0x284], R11 ;  /* 0x0002840b01007387 */ /* 0x0003e40000100800 */
[----:B-1----:R-:W-:-:S02]  /*5ec40*/  IMAD.MOV.U32 R4, RZ, RZ, R10 ;  /* 0x000000ffff047224 */ /* 0x002fc400078e000a */
[----:B------:R-:W-:Y:S01]  /*5ec50*/  IMAD.MOV.U32 R5, RZ, RZ, R11 ;  /* 0x000000ffff057224 */ /* 0x000fe200078e000b */
[----:B------:R-:W-:Y:S04]  /*5ec60*/  STL [R1+0x2c8], R12 ;  /* 0x0002c80c01007387 */ /* 0x000fe80000100800 */
[----:B------:R-:W3:Y:S01]  /*5ec70*/  LDL.LU R10, [R1+0x408] ;  /* 0x00040800010a7983 */ /* 0x000ee20000300800 */
[----:B------:R-:W-:-:S03]  /*5ec80*/  IADD3 R14, P4, PT, R14, R134, RZ ;  /* 0x000000860e0e7210 */ /* 0x000fc60007f9e0ff */
[----:B------:R1:W-:Y:S04]  /*5ec90*/  STL [R1+0x2c4], R16 ;  /* 0x0002c41001007387 */ /* 0x0003e80000100800 */
[----:B------:R1:W-:Y:S04]  /*5eca0*/  LDGSTS.E [R6+0x1000], desc[UR22][R4.64], P2 ;  /* 0x0100000004067fae */ /* 0x0003e800091a1016 */
[----:B------:R-:W3:Y:S01]  /*5ecb0*/  LDL.LU R11, [R1+0x448] ;  /* 0x00044800010b7983 */ /* 0x000ee20000300800 */
[----:B-1----:R-:W-:-:S03]  /*5ecc0*/  IMAD.MOV.U32 R5, RZ, RZ, R16 ;  /* 0x000000ffff057224 */ /* 0x002fc600078e0010 */
[----:B------:R-:W3:Y:S01]  /*5ecd0*/  LDL.LU R16, [R1+0x404] ;  /* 0x0004040001107983 */ /* 0x000ee20000300800 */
[----:B------:R-:W-:Y:S02]  /*5ece0*/  MOV R4, R12 ;  /* 0x0000000c00047202 */ /* 0x000fe40000000f00 */
[----:B------:R-:W-:Y:S01]  /*5ecf0*/  IADD3 R8, P5, PT, R8, R134, RZ ;  /* 0x0000008608087210 */ /* 0x000fe20007fbe0ff */
[----:B------:R-:W3:Y:S04]  /*5ed00*/  LDL.LU R12, [R1+0x444] ;  /* 0x00044400010c7983 */ /* 0x000ee80000300800 */
[----:B------:R1:W-:Y:S04]  /*5ed10*/  STL [R1+0x308], R14 ;  /* 0x0003080e01007387 */ /* 0x0003e80000100800 */
[----:B------:R1:W-:Y:S02]  /*5ed20*/  LDGSTS.E [R6+0x1400], desc[UR22][R4.64], P2 ;  /* 0x0140000004067fae */ /* 0x0003e400091a1016 */
[----:B-1----:R-:W-:-:S02]  /*5ed30*/  IMAD.MOV.U32 R4, RZ, RZ, R14 ;  /* 0x000000ffff047224 */ /* 0x002fc400078e000e */
[----:B------:R-:W-:Y:S01]  /*5ed40*/  IMAD.X R15, R15, 0x1, R135, P4 ;  /* 0x000000010f0f7824 */ /* 0x000fe200020e0687 */
[----:B----4-:R-:W-:-:S04]  /*5ed50*/  IADD3.X R13, PT, PT, R13, R135, RZ, P5, !PT ;  /* 0x000000870d0d7210 */ /* 0x010fc80002ffe4ff */
[----:B------:R1:W-:Y:S04]  /*5ed60*/  STL [R1+0x304], R15 ;  /* 0x0003040f01007387 */ /* 0x0003e80000100800 */
[----:B------:R4:W-:Y:S04]  /*5ed70*/  STL [R1+0x348], R8 ;  /* 0x0003480801007387 */ /* 0x0009e80000100800 */
[----:B------:R-:W3:Y:S01]  /*5ed80*/  LDL.LU R14, [R1+0x488] ;  /* 0x00048800010e7983 */ /* 0x000ee20000300800 */
[----:B------:R-:W-:-:S03]  /*5ed90*/  IMAD.MOV.U32 R5, RZ, RZ, R15 ;  /* 0x000000ffff057224 */ /* 0x000fc600078e000f */
[----:B------:R2:W-:Y:S04]  /*5eda0*/  STL [R1+0x344], R13 ;  /* 0x0003440d01007387 */ /* 0x0005e80000100800 */
[----:B------:R-:W3:Y:S04]  /*5edb0*/  LDL.LU R19, [R1+0x4c8] ;  /* 0x0004c80001137983 */ /* 0x000ee80000300800 */
[----:B-1----:R-:W3:Y:S04]  /*5edc0*/  LDL.LU R15, [R1+0x484] ;  /* 0x00048400010f7983 */ /* 0x002ee80000300800 */
[----:B------:R-:W3:Y:S04]  /*5edd0*/  LDL.LU R20, [R1+0x4c4] ;  /* 0x0004c40001147983 */ /* 0x000ee80000300800 */
[----:B------:R1:W-:Y:S01]  /*5ede0*/  LDGSTS.E [R6+0x1800], desc[UR22][R4.64], P2 ;  /* 0x0180000004067fae */ /* 0x0003e200091a1016 */
[----:B--2---:R-:W-:-:S02]  /*5edf0*/  IADD3 R17, P4, PT, R17, R134, RZ ;  /* 0x0000008611117210 */ /* 0x004fc40007f9e0ff */
[----:B-1----:R-:W-:Y:S01]  /*5ee00*/  MOV R4, R8 ;  /* 0x0000000800047202 */ /* 0x002fe20000000f00 */
[----:B------:R-:W-:Y:S01]  /*5ee10*/  IMAD.MOV.U32 R5, RZ, RZ, R13 ;  /* 0x000000ffff057224 */ /* 0x000fe200078e000d */
[----:B----4-:R-:W2:Y:S04]  /*5ee20*/  LDL.LU R8, [R1+0x508] ;  /* 0x0005080001087983 */ /* 0x010ea80000300800 */
[----:B------:R-:W4:Y:S01]  /*5ee30*/  LDL.LU R13, [R1+0x548] ;  /* 0x00054800010d7983 */ /* 0x000f220000300800 */
[----:B-----5:R-:W-:-:S03]  /*5ee40*/  IADD3 R7, P5, PT, R7, R134, RZ ;  /* 0x0000008607077210 */ /* 0x020fc60007fbe0ff */
[----:B------:R1:W-:Y:S04]  /*5ee50*/  STL [R1+0x388], R17 ;  /* 0x0003881101007387 */ /* 0x0003e80000100800 */
[----:B------:R5:W-:Y:S01]  /*5ee60*/  LDGSTS.E [R6+0x1c00], desc[UR22][R4.64], P2 ;  /* 0x01c0000004067fae */ /* 0x000be200091a1016 */
[----:B---3--:R-:W-:Y:S01]  /*5ee70*/  IMAD.X R18, R18, 0x1, R135, P4 ;  /* 0x0000000112127824 */ /* 0x008fe200020e0687 */
[----:B------:R-:W-:-:S04]  /*5ee80*/  IADD3.X R9, PT, PT, R9, R135, RZ, P5, !PT ;  /* 0x0000008709097210 */ /* 0x000fc80002ffe4ff */
[----:B------:R3:W-:Y:S01]  /*5ee90*/  STL [R1+0x384], R18 ;  /* 0x0003841201007387 */ /* 0x0007e20000100800 */
[----:B-----5:R-:W-:-:S03]  /*5eea0*/  IMAD.MOV.U32 R4, RZ, RZ, R17 ;  /* 0x000000ffff047224 */ /* 0x020fc600078e0011 */
[----:B------:R5:W-:Y:S04]  /*5eeb0*/  STL [R1+0x3c8], R7 ;  /* 0x0003c80701007387 */ /* 0x000be80000100800 */
[----:B-1----:R-:W4:Y:S01]  /*5eec0*/  LDL.LU R17, [R1+0x504] ;  /* 0x0005040001117983 */ /* 0x002f220000300800 */
[----:B------:R-:W-:-:S03]  /*5eed0*/  IMAD.MOV.U32 R5, RZ, RZ, R18 ;  /* 0x000000ffff057224 */ /* 0x000fc600078e0012 */
[----:B------:R1:W-:Y:S04]  /*5eee0*/  STL [R1+0x3c4], R9 ;  /* 0x0003c40901007387 */ /* 0x0003e80000100800 */
[----:B---3--:R-:W3:Y:S04]  /*5eef0*/  LDL.LU R18, [R1+0x544] ;  /* 0x0005440001127983 */ /* 0x008ee80000300800 */
[----:B------:R1:W-:Y:S01]  /*5ef00*/  LDGSTS.E [R6+0x2000], desc[UR22][R4.64], P2 ;  /* 0x0200000004067fae */ /* 0x0003e200091a1016 */
[-C--:B------:R-:W-:Y:S02]  /*5ef10*/  IADD3 R10, P4, PT, R10, R134.reuse, RZ ;  /* 0x000000860a0a7210 */ /* 0x080fe40007f9e0ff */
[----:B-1----:R-:W-:Y:S01]  /*5ef20*/  MOV R4, R7 ;  /* 0x0000000700047202 */ /* 0x002fe20000000f00 */
[----:B------:R-:W-:Y:S01]  /*5ef30*/  IMAD.MOV.U32 R5, RZ, RZ, R9 ;  /* 0x000000ffff057224 */ /* 0x000fe200078e0009 */
[----:B------:R-:W-:Y:S01]  /*5ef40*/  IADD3 R11, P5, PT, R11, R134, RZ ;  /* 0x000000860b0b7210 */ /* 0x000fe20007fbe0ff */
[----:B-----5:R-:W5:Y:S04]  /*5ef50*/  LDL.LU R7, [R1+0x588] ;  /* 0x0005880001077983 */ /* 0x020f680000300800 */
[----:B------:R-:W5:Y:S01]  /*5ef60*/  LDL.LU R9, [R1+0x5c8] ;  /* 0x0005c80001097983 */ /* 0x000f620000300800 */
[----:B------:R-:W-:-:S03]  /*5ef70*/  IMAD.X R16, R16, 0x1, R135, P4 ;  /* 0x0000000110107824 */ /* 0x000fc600020e0687 */
[----:B------:R1:W-:Y:S01]  /*5ef80*/  STL [R1+0x408], R10 ;  /* 0x0004080a01007387 */ /* 0x0003e20000100800 */
[----:B------:R-:W-:-:S03]  /*5ef90*/  IADD3.X R12, PT, PT, R12, R135, RZ, P5, !PT ;  /* 0x000000870c0c7210 */ /* 0x000fc60002ffe4ff */
[----:B------:R1:W-:Y:S04]  /*5efa0*/  LDGSTS.E [R6+0x2400], desc[UR22][R4.64], P2 ;  /* 0x0240000004067fae */ /* 0x0003e800091a1016 */
[----:B------:R1:W-:Y:S04]  /*5efb0*/  STL [R1+0x404], R16 ;  /* 0x0004041001007387 */ /* 0x0003e80000100800 */
[----:B------:R1:W-:Y:S02]  /*5efc0*/  STL [R1+0x448], R11 ;  /* 0x0004480b01007387 */ /* 0x0003e40000100800 */
[----:B-1----:R-:W-:-:S02]  /*5efd0*/  IMAD.MOV.U32 R4, RZ, RZ, R10 ;  /* 0x000000ffff047224 */ /* 0x002fc400078e000a */
[----:B------:R-:W5:Y:S01]  /*5efe0*/  LDL.LU R10, [R1+0x584] ;  /* 0x00058400010a7983 */ /* 0x000f620000300800 */
[----:B------:R-:W-:-:S03]  /*5eff0*/  IMAD.MOV.U32 R5, RZ, RZ, R16 ;  /* 0x000000ffff057224 */ /* 0x000fc600078e0010 */
[----:B------:R1:W-:Y:S04]  /*5f000*/  STL [R1+0x444], R12 ;  /* 0x0004440c01007387 */ /* 0x0003e80000100800 */
[----:B------:R-:W5:Y:S04]  /*5f010*/  LDL.LU R16, [R1+0x5c4] ;  /* 0x0005c40001107983 */ /* 0x000f680000300800 */
[----:B------:R1:W-:Y:S02]  /*5f020*/  LDGSTS.E [R6+0x2800], desc[UR22][R4.64], P2 ;  /* 0x0280000004067fae */ /* 0x0003e400091a1016 */
[----:B-1----:R-:W-:Y:S01]  /*5f030*/  MOV R4, R11 ;  /* 0x0000000b00047202 */ /* 0x002fe20000000f00 */
[----:B------:R-:W-:Y:S01]  /*5f040*/  IMAD.MOV.U32 R5, RZ, RZ, R12 ;  /* 0x000000ffff057224 */ /* 0x000fe200078e000c */
[----:B------:R-:W5:Y:S04]  /*5f050*/  LDL.LU R11, [R1+0x608] ;  /* 0x00060800010b7983 */ /* 0x000f680000300800 */
[----:B------:R-:W5:Y:S04]  /*5f060*/  LDL.LU R12, [R1+0x648] ;  /* 0x00064800010c7983 */ /* 0x000f680000300800 */
[----:B------:R1:W-:Y:S01]  /*5f070*/  LDGSTS.E [R6+0x2c00], desc[UR22][R4.64], P2 ;  /* 0x02c0000004067fae */ /* 0x0003e200091a1016 */
[----:B------:R-:W-:-:S05]  /*5f080*/  IADD3 R14, P4, PT, R14, R134, RZ ;  /* 0x000000860e0e7210 */ /* 0x000fca0007f9e0ff */
[----:B------:R-:W-:Y:S01]  /*5f090*/  STL [R1+0x488], R14 ;  /* 0x0004880e01007387 */ /* 0x000fe20000100800 */
[----:B------:R-:W-:Y:S01]  /*5f0a0*/  IADD3 R19, P5, PT, R19, R134, RZ ;  /* 0x0000008613137210 */ /* 0x000fe20007fbe0ff */
[----:B------:R-:W-:-:S03]  /*5f0b0*/  IMAD.X R15, R15, 0x1, R135, P4 ;  /* 0x000000010f0f7824 */ /* 0x000fc600020e0687 */
[----:B------:R-:W-:Y:S02]  /*5f0c0*/  IADD3.X R20, PT, PT, R20, R135, RZ, P5, !PT ;  /* 0x0000008714147210 */ /* 0x000fe40002ffe4ff */
[----:B------:R1:W-:Y:S02]  /*5f0d0*/  STL [R1+0x484], R15 ;  /* 0x0004840f01007387 */ /* 0x0003e40000100800 */
[----:B-1----:R-:W-:Y:S02]  /*5f0e0*/  IMAD.MOV.U32 R5, RZ, RZ, R15 ;  /* 0x000000ffff057224 */ /* 0x002fe400078e000f */
[----:B------:R-:W-:Y:S01]  /*5f0f0*/  STL [R1+0x4c8], R19 ;  /* 0x0004c81301007387 */ /* 0x000fe20000100800 */
[----:B------:R-:W-:-:S03]  /*5f100*/  IMAD.MOV.U32 R4, RZ, RZ, R14 ;  /* 0x000000ffff047224 */ /* 0x000fc600078e000e */
[----:B------:R-:W5:Y:S04]  /*5f110*/  LDL.LU R15, [R1+0x604] ;  /* 0x00060400010f7983 */ /* 0x000f680000300800 */
[----:B------:R-:W-:Y:S01]  /*5f120*/  STL [R1+0x4c4], R20 ;  /* 0x0004c41401007387 */ /* 0x000fe20000100800 */
[----:B--2---:R-:W-:-:S03]  /*5f130*/  IADD3 R8, P4, PT, R8, R134, RZ ;  /* 0x0000008608087210 */ /* 0x004fc60007f9e0ff */
[----:B------:R-:W2:Y:S04]  /*5f140*/  LDL.LU R14, [R1+0x644] ;  /* 0x00064400010e7983 */ /* 0x000ea80000300800 */
[----:B------:R1:W-:Y:S01]  /*5f150*/  LDGSTS.E [R6+0x3000], desc[UR22][R4.64], P2 ;  /* 0x0300000004067fae */ /* 0x0003e200091a1016 */
[----:B----4-:R-:W-:-:S03]  /*5f160*/  IADD3 R13, P5, PT, R13, R134, RZ ;  /* 0x000000860d0d7210 */ /* 0x010fc60007fbe0ff */
[----:B------:R-:W-:Y:S01]  /*5f170*/  STL [R1+0x508], R8 ;  /* 0x0005080801007387 */ /* 0x000fe20000100800 */
[----:B-1----:R-:W-:Y:S01]  /*5f180*/  MOV R4, R19 ;  /* 0x0000001300047202 */ /* 0x002fe20000000f00 */
[----:B------:R-:W-:-:S05]  /*5f190*/  IMAD.MOV.U32 R5, RZ, RZ, R20 ;  /* 0x000000ffff057224 */ /* 0x000fca00078e0014 */
[----:B------:R1:W-:Y:S01]  /*5f1a0*/  LDGSTS.E [R6+0x3400], desc[UR22][R4.64], P2 ;  /* 0x0340000004067fae */ /* 0x0003e200091a1016 */
[----:B------:R-:W-:-:S05]  /*5f1b0*/  IMAD.X R17, R17, 0x1, R135, P4 ;  /* 0x0000000111117824 */ /* 0x000fca00020e0687 */
[----:B------:R4:W-:Y:S01]  /*5f1c0*/  STL [R1+0x504], R17 ;  /* 0x0005041101007387 */ /* 0x0009e20000100800 */
[----:B-1----:R-:W-:Y:S01]  /*5f1d0*/  IMAD.MOV.U32 R4, RZ, RZ, R8 ;  /* 0x000000ffff047224 */ /* 0x002fe200078e0008 */
[----:B---3--:R-:W-:Y:S01]  /*5f1e0*/  IADD3.X R18, PT, PT, R18, R135, RZ, P5, !PT ;  /* 0x0000008712127210 */ /* 0x008fe20002ffe4ff */
[----:B------:R-:W-:Y:S01]  /*5f1f0*/  IMAD.MOV.U32 R5, RZ, RZ, R17 ;  /* 0x000000ffff057224 */ /* 0x000fe200078e0011 */
[----:B------:R-:W-:Y:S04]  /*5f200*/  STL [R1+0x548], R13 ;  /* 0x0005480d01007387 */ /* 0x000fe80000100800 */
[----:B------:R1:W-:Y:S04]  /*5f210*/  LDGSTS.E [R6+0x3800], desc[UR22][R4.64], P2 ;  /* 0x0380000004067fae */ /* 0x0003e800091a1016 */
[----:B----4-:R-:W3:Y:S04]  /*5f220*/  LDL.LU R17, [R1+0x688] ;  /* 0x0006880001117983 */ /* 0x010ee80000300800 */
[----:B------:R4:W-:Y:S04]  /*5f230*/  STL [R1+0x544], R18 ;  /* 0x0005441201007387 */ /* 0x0009e80000100800 */
[----:B------:R-:W3:Y:S01]  /*5f240*/  LDL.LU R8, [R1+0x6c8] ;  /* 0x0006c80001087983 */ /* 0x000ee20000300800 */
[----:B-1----:R-:W-:-:S03]  /*5f250*/  IMAD.MOV.U32 R5, RZ, RZ, R18 ;  /* 0x000000ffff057224 */ /* 0x002fc600078e0012 */
[----:B----4-:R-:W4:Y:S01]  /*5f260*/  LDL.LU R18, [R1+0x684] ;  /* 0x0006840001127983 */ /* 0x010f220000300800 */
[----:B------:R-:W-:-:S03]  /*5f270*/  MOV R4, R13 ;  /* 0x0000000d00047202 */ /* 0x000fc60000000f00 */
[----:B------:R-:W4:Y:S01]  /*5f280*/  LDL.LU R13, [R1+0x6c4] ;  /* 0x0006c400010d7983 */ /* 0x000f220000300800 */
[-C--:B-----5:R-:W-:Y:S02]  /*5f290*/  IADD3 R7, P4, PT, R7, R134.reuse, RZ ;  /* 0x0000008607077210 */ /* 0x0a0fe40007f9e0ff */
[----:B------:R-:W-:Y:S01]  /*5f2a0*/  IADD3 R9, P5, PT, R9, R134, RZ ;  /* 0x0000008609097210 */ /* 0x000fe20007fbe0ff */
[----:B------:R1:W-:Y:S04]  /*5f2b0*/  LDGSTS.E [R6+0x3c00], desc[UR22][R4.64], P2 ;  /* 0x03c0000004067fae */ /* 0x0003e800091a1016 */
[----:B------:R-:W-:Y:S01]  /*5f2c0*/  STL [R1+0x588], R7 ;  /* 0x0005880701007387 */ /* 0x000fe20000100800 */
[----:B------:R-:W-:Y:S02]  /*5f2d0*/  IMAD.X R10, R10, 0x1, R135, P4 ;  /* 0x000000010a0a7824 */ /* 0x000fe400020e0687 */
[----:B-1----:R-:W-:-:S02]  /*5f2e0*/  IMAD.MOV.U32 R4, RZ, RZ, R7 ;  /* 0x000000ffff047224 */ /* 0x002fc400078e0007 */
[----:B------:R-:W-:Y:S01]  /*5f2f0*/  IMAD.MOV.U32 R5, RZ, RZ, R10 ;  /* 0x000000ffff057224 */ /* 0x000fe200078e000a */
[----:B------:R1:W-:Y:S01]  /*5f300*/  STL [R1+0x584], R10 ;  /* 0x0005840a01007387 */ /* 0x0003e20000100800 */
[----:B------:R-:W-:-:S03]  /*5f310*/  IADD3.X R16, PT, PT, R16, R135, RZ, P5, !PT ;  /* 0x0000008710107210 */ /* 0x000fc60002ffe4ff */
[----:B------:R-:W-:Y:S04]  /*5f320*/  STL [R1+0x5c8], R9 ;  /* 0x0005c80901007387 */ /* 0x000fe80000100800 */
[----:B------:R5:W-:Y:S04]  /*5f330*/  LDGSTS.E [R6+0x4000], desc[UR22][R4.64], P2 ;  /* 0x0400000004067fae */ /* 0x000be800091a1016 */
[----:B-1----:R-:W4:Y:S04]  /*5f340*/  LDL.LU R10, [R1+0x708] ;  /* 0x00070800010a7983 */ /* 0x002f280000300800 */
[----:B------:R1:W-:Y:S04]  /*5f350*/  STL [R1+0x5c4], R16 ;  /* 0x0005c41001007387 */ /* 0x0003e80000100800 */
[----:B------:R-:W4:Y:S01]  /*5f360*/  LDL.LU R7, [R1+0x748] ;  /* 0x0007480001077983 */ /* 0x000f220000300800 */
[----:B-----5:R-:W-:Y:S01]  /*5f370*/  IMAD.MOV.U32 R5, RZ, RZ, R16 ;  /* 0x000000ffff057224 */ /* 0x020fe200078e0010 */
[----:B------:R-:W-:-:S02]  /*5f380*/  IADD3 R11, P4, PT, R11, R134, RZ ;  /* 0x000000860b0b7210 */ /* 0x000fc40007f9e0ff */
[----:B-1----:R-:W5:Y:S01]  /*5f390*/  LDL.LU R16, [R1+0x704] ;  /* 0x0007040001107983 */ /* 0x002f620000300800 */
[----:B------:R-:W-:-:S03]  /*5f3a0*/  MOV R4, R9 ;  /* 0x0000000900047202 */ /* 0x000fc60000000f00 */
[----:B------:R-:W5:Y:S01]  /*5f3b0*/  LDL.LU R9, [R1+0x744] ;  /* 0x0007440001097983 */ /* 0x000f620000300800 */
[----:B------:R-:W-:-:S03]  /*5f3c0*/  IADD3 R12, P5, PT, R12, R134, RZ ;  /* 0x000000860c0c7210 */ /* 0x000fc60007fbe0ff */
[----:B------:R1:W-:Y:S04]  /*5f3d0*/  LDGSTS.E [R6+0x4400], desc[UR22][R4.64], P2 ;  /* 0x0440000004067fae */ /* 0x0003e800091a1016 */
[----:B------:R2:W-:Y:S01]  /*5f3e0*/  STL [R1+0x608], R11 ;  /* 0x0006080b01007387 */ /* 0x0005e20000100800 */
[----:B-1----:R-:W-:Y:S02]  /*5f3f0*/  IMAD.MOV.U32 R4, RZ, RZ, R11 ;  /* 0x000000ffff047224 */ /* 0x002fe400078e000b */
[----:B------:R-:W-:-:S04]  /*5f400*/  IMAD.X R15, R15, 0x1, R135, P4 ;  /* 0x000000010f0f7824 */ /* 0x000fc800020e0687 */
[----:B------:R-:W-:Y:S01]  /*5f410*/  IMAD.MOV.U32 R5, RZ, RZ, R15 ;  /* 0x000000ffff057224 */ /* 0x000fe200078e000f */
[----:B------:R-:W-:Y:S01]  /*5f420*/  STL [R1+0x604], R15 ;  /* 0x0006040f01007387 */ /* 0x000fe20000100800 */
[----:B--2---:R-:W-:-:S03]  /*5f430*/  IADD3.X R14, PT, PT, R14, R135, RZ, P5, !PT ;  /* 0x000000870e0e7210 */ /* 0x004fc60002ffe4ff */
[----:B------:R1:W-:Y:S04]  /*5f440*/  STL [R1+0x648], R12 ;  /* 0x0006480c01007387 */ /* 0x0003e80000100800 */
[----:B------:R-:W2:Y:S04]  /*5f450*/  LDL.LU R11, [R1+0x788] ;  /* 0x00078800010b7983 */ /* 0x000ea80000300800 */
[----:B------:R1:W-:Y:S04]  /*5f460*/  STL [R1+0x644], R14 ;  /* 0x0006440e01007387 */ /* 0x0003e80000100800 */
[----:B------:R1:W-:Y:S04]  /*5f470*/  LDGSTS.E [R6+0x4800], desc[UR22][R4.64], P2 ;  /* 0x0480000004067fae */ /* 0x0003e800091a1016 */
[----:B------:R-:W2:Y:S01]  /*5f480*/  LDL.LU R19, [R1+0x7c8] ;  /* 0x0007c80001137983 */ /* 0x000ea20000300800 */
[----:B-1----:R-:W-:-:S03]  /*5f490*/  MOV R4, R12 ;  /* 0x0000000c00047202 */ /* 0x002fc60000000f00 */
[----:B------:R-:W2:Y:S04]  /*5f4a0*/  LDL.LU R12, [R1+0x784] ;  /* 0x00078400010c7983 */ /* 0x000ea80000300800 */
[----:B------:R-:W2:Y:S01]  /*5f4b0*/  LDL.LU R20, [R1+0x7c4] ;  /* 0x0007c40001147983 */ /* 0x000ea20000300800 */
[----:B------:R-:W-:-:S03]  /*5f4c0*/  IMAD.MOV.U32 R5, RZ, RZ, R14 ;  /* 0x000000ffff057224 */ /* 0x000fc600078e000e */
[----:B------:R-:W2:Y:S04]  /*5f4d0*/  LDL.LU R14, [R1+0x808] ;  /* 0x00080800010e7983 */ /* 0x000ea80000300800 */
[----:B------:R-:W2:Y:S04]  /*5f4e0*/  LDL.LU R15, [R1+0x848] ;  /* 0x00084800010f7983 */ /* 0x000ea80000300800 */
[----:B------:R1:W-:Y:S01]  /*5f4f0*/  LDGSTS.E [R6+0x4c00], desc[UR22][R4.64], P2 ;  /* 0x04c0000004067fae */ /* 0x0003e200091a1016 */
[----:B---3--:R-:W-:-:S05]  /*5f500*/  IADD3 R17, P4, PT, R17, R134, RZ ;  /* 0x0000008611117210 */ /* 0x008fca0007f9e0ff */
[----:B------:R-:W-:Y:S01]  /*5f510*/  STL [R1+0x688], R17 ;  /* 0x0006881101007387 */ /* 0x000fe20000100800 */
[----:B------:R-:W-:Y:S01]  /*5f520*/  IADD3 R8, P5, PT, R8, R134, RZ ;  /* 0x0000008608087210 */ /* 0x000fe20007fbe0ff */
[----:B----4-:R-:W-:-:S03]  /*5f530*/  IMAD.X R18, R18, 0x1, R135, P4 ;  /* 0x0000000112127824 */ /* 0x010fc600020e0687 */
[----:B------:R-:W-:Y:S02]  /*5f540*/  IADD3.X R13, PT, PT, R13, R135, RZ, P5, !PT ;  /* 0x000000870d0d7210 */ /* 0x000fe40002ffe4ff */
[----:B------:R3:W-:Y:S01]  /*5f550*/  STL [R1+0x684], R18 ;  /* 0x0006841201007387 */ /* 0x0007e20000100800 */
[----:B-1----:R-:W-:-:S03]  /*5f560*/  IMAD.MOV.U32 R5, RZ, RZ, R18 ;  /* 0x000000ffff057224 */ /* 0x002fc600078e0012 */
[----:B------:R1:W-:Y:S01]  /*5f570*/  STL [R1+0x6c8], R8 ;  /* 0x0006c80801007387 */ /* 0x0003e20000100800 */
[----:B------:R-:W-:-:S03]  /*5f580*/  IMAD.MOV.U32 R4, RZ, RZ, R17 ;  /* 0x000000ffff047224 */ /* 0x000fc600078e0011 */
[----:B---3--:R-:W3:Y:S04]  /*5f590*/  LDL.LU R18, [R1+0x804] ;  /* 0x0008040001127983 */ /* 0x008ee80000300800 */
[----:B------:R4:W-:Y:S04]  /*5f5a0*/  STL [R1+0x6c4], R13 ;  /* 0x0006c40d01007387 */ /* 0x0009e80000100800 */
[----:B------:R-:W3:Y:S04]  /*5f5b0*/  LDL.LU R17, [R1+0x844] ;  /* 0x0008440001117983 */ /* 0x000ee80000300800 */
[----:B------:R1:W-:Y:S01]  /*5f5c0*/  LDGSTS.E [R6+0x5000], desc[UR22][R4.64], P2 ;  /* 0x0500000004067fae */ /* 0x0003e200091a1016 */
[----:B------:R-:W-:Y:S01]  /*5f5d0*/  IADD3 R10, P4, PT, R10, R134, RZ ;  /* 0x000000860a0a7210 */ /* 0x000fe20007f9e0ff */
[----:B-1----:R-:W-:Y:S01]  /*5f5e0*/  IMAD.MOV.U32 R5, RZ, RZ, R13 ;  /* 0x000000ffff057224 */ /* 0x002fe200078e000d */
[----:B------:R-:W-:-:S02]  /*5f5f0*/  MOV R4, R8 ;  /* 0x0000000800047202 */ /* 0x000fc40000000f00 */
[----:B------:R-:W3:Y:S01]  /*5f600*/  LDL.LU R8, [R1+0x888] ;  /* 0x0008880001087983 */ /* 0x000ee20000300800 */
[----:B------:R-:W-:-:S03]  /*5f610*/  IADD3 R7, P5, PT, R7, R134, RZ ;  /* 0x0000008607077210 */ /* 0x000fc60007fbe0ff */
[----:B----4-:R-:W4:Y:S01]  /*5f620*/  LDL.LU R13, [R1+0x8c8] ;  /* 0x0008c800010d7983 */ /* 0x010f220000300800 */
[----:B-----5:R-:W-:-:S03]  /*5f630*/  IMAD.X R16, R16, 0x1, R135, P4 ;  /* 0x0000000110107824 */ /* 0x020fc600020e0687 */
[----:B------:R1:W-:Y:S01]  /*5f640*/  STL [R1+0x708], R10 ;  /* 0x0007080a01007387 */ /* 0x0003e20000100800 */
[----:B------:R-:W-:-:S03]  /*5f650*/  IADD3.X R9, PT, PT, R9, R135, RZ, P5, !PT ;  /* 0x0000008709097210 */ /* 0x000fc60002ffe4ff */
[----:B------:R5:W-:Y:S04]  /*5f660*/  LDGSTS.E [R6+0x5400], desc[UR22][R4.64], P2 ;  /* 0x0540000004067fae */ /* 0x000be800091a1016 */
[----:B------:R1:W-:Y:S04]  /*5f670*/  STL [R1+0x704], R16 ;  /* 0x0007041001007387 */ /* 0x0003e80000100800 */
[----:B------:R-:W-:Y:S01]  /*5f680*/  STL [R1+0x748], R7 ;  /* 0x0007480701007387 */ /* 0x000fe20000100800 */
[----:B-----5:R-:W-:-:S03]  /*5f690*/  IMAD.MOV.U32 R4, RZ, RZ, R10 ;  /* 0x000000ffff047224 */ /* 0x020fc600078e000a */
[----:B-1----:R-:W5:Y:S01]  /*5f6a0*/  LDL.LU R10, [R1+0x884] ;  /* 0x00088400010a7983 */ /* 0x002f620000300800 */
[----:B------:R-:W-:-:S03]  /*5f6b0*/  IMAD.MOV.U32 R5, RZ, RZ, R16 ;  /* 0x000000ffff057224 */ /* 0x000fc600078e0010 */
[----:B------:R1:W-:Y:S04]  /*5f6c0*/  STL [R1+0x744], R9 ;  /* 0x0007440901007387 */ /* 0x0003e80000100800 */
[----:B------:R-:W5:Y:S04]  /*5f6d0*/  LDL.LU R16, [R1+0x8c4] ;  /* 0x0008c40001107983 */ /* 0x000f680000300800 */
[----:B------:R1:W-:Y:S02]  /*5f6e0*/  LDGSTS.E [R6+0x5800], desc[UR22][R4.64], P2 ;  /* 0x0580000004067fae */ /* 0x0003e400091a1016 */
[----:B-1----:R-:W-:Y:S01]  /*5f6f0*/  MOV R4, R7 ;  /* 0x0000000700047202 */ /* 0x002fe20000000f00 */
[----:B------:R-:W-:-:S02]  /*5f700*/  IMAD.MOV.U32 R5, RZ, RZ, R9 ;  /* 0x000000ffff057224 */ /* 0x000fc400078e0009 */
[----:B------:R-:W5:Y:S04]  /*5f710*/  LDL.LU R9, [R1+0x908] ;  /* 0x0009080001097983 */ /* 0x000f680000300800 */
[----:B------:R-:W5:Y:S04]  /*5f720*/  LDL.LU R7, [R1+0x948] ;  /* 0x0009480001077983 */ /* 0x000f680000300800 */
[----:B------:R1:W-:Y:S01]  /*5f730*/  LDGSTS.E [R6+0x5c00], desc[UR22][R4.64], P2 ;  /* 0x05c0000004067fae */ /* 0x0003e200091a1016 */
[----:B--2---:R-:W-:-:S05]  /*5f740*/  IADD3 R11, P4, PT, R11, R134, RZ ;  /* 0x000000860b0b7210 */ /* 0x004fca0007f9e0ff */
[----:B------:R-:W-:Y:S01]  /*5f750*/  STL [R1+0x788], R11 ;  /* 0x0007880b01007387 */ /* 0x000fe20000100800 */
[----:B------:R-:W-:Y:S01]  /*5f760*/  IADD3 R19, P5, PT, R19, R134, RZ ;  /* 0x0000008613137210 */ /* 0x000fe20007fbe0ff */
[----:B------:R-:W-:-:S03]  /*5f770*/  IMAD.X R12, R12, 0x1, R135, P4 ;  /* 0x000000010c0c7824 */ /* 0x000fc600020e0687 */
[----:B------:R-:W-:Y:S02]  /*5f780*/  IADD3.X R20, PT, PT, R20, R135, RZ, P5, !PT ;  /* 0x0000008714147210 */ /* 0x000fe40002ffe4ff */
[----:B------:R2:W-:Y:S01]  /*5f790*/  STL [R1+0x784], R12 ;  /* 0x0007840c01007387 */ /* 0x0005e20000100800 */
[----:B-1----:R-:W-:-:S03]  /*5f7a0*/  IMAD.MOV.U32 R5, RZ, RZ, R12 ;  /* 0x000000ffff057224 */ /* 0x002fc600078e000c */
[----:B------:R-:W-:Y:S01]  /*5f7b0*/  STL [R1+0x7c8], R19 ;  /* 0x0007c81301007387 */ /* 0x000fe20000100800 */
[----:B------:R-:W-:-:S03]  /*5f7c0*/  IMAD.MOV.U32 R4, RZ, RZ, R11 ;  /* 0x000000ffff047224 */ /* 0x000fc600078e000b */
[----:B--2---:R-:W2:Y:S01]  /*5f7d0*/  LDL.LU R12, [R1+0x904] ;  /* 0x00090400010c7983 */ /* 0x004ea20000300800 */
[----:B------:R-:W-:-:S03]  /*5f7e0*/  IADD3 R14, P4, PT, R14, R134, RZ ;  /* 0x000000860e0e7210 */ /* 0x000fc60007f9e0ff */
[----:B------:R-:W-:Y:S04]  /*5f7f0*/  STL [R1+0x7c4], R20 ;  /* 0x0007c41401007387 */ /* 0x000fe80000100800 */
[----:B------:R-:W2:Y:S01]  /*5f800*/  LDL.LU R11, [R1+0x944] ;  /* 0x00094400010b7983 */ /* 0x000ea20000300800 */
[----:B------:R-:W-:-:S03]  /*5f810*/  IADD3 R15, P5, PT, R15, R134, RZ ;  /* 0x000000860f0f7210 */ /* 0x000fc60007fbe0ff */
[----:B------:R1:W-:Y:S04]  /*5f820*/  LDGSTS.E [R6+0x6000], desc[UR22][R4.64], P2 ;  /* 0x0600000004067fae */ /* 0x0003e800091a1016 */
[----:B------:R3:W-:Y:S01]  /*5f830*/  STL [R1+0x808], R14 ;  /* 0x0008080e01007387 */ /* 0x0007e20000100800 */
[----:B-1----:R-:W-:Y:S01]  /*5f840*/  MOV R4, R19 ;  /* 0x0000001300047202 */ /* 0x002fe20000000f00 */
[----:B------:R-:W-:-:S05]  /*5f850*/  IMAD.MOV.U32 R5, RZ, RZ, R20 ;  /* 0x000000ffff057224 */ /* 0x000fca00078e0014 */
[----:B------:R1:W-:Y:S01]  /*5f860*/  LDGSTS.E [R6+0x6400], desc[UR22][R4.64], P2 ;  /* 0x0640000004067fae */ /* 0x0003e200091a1016 */
[----:B---3--:R-:W-:-:S05]  /*5f870*/  IMAD.X R18, R18, 0x1, R135, P4 ;  /* 0x0000000112127824 */ /* 0x008fca00020e0687 */
[----:B------:R-:W-:Y:S01]  /*5f880*/  STL [R1+0x804], R18 ;  /* 0x0008041201007387 */ /* 0x000fe20000100800 */
[----:B------:R-:W-:Y:S01]  /*5f890*/  IADD3.X R17, PT, PT, R17, R135, RZ, P5, !PT ;  /* 0x0000008711117210 */ /* 0x000fe20002ffe4ff */
[----:B-1----:R-:W-:Y:S02]  /*5f8a0*/  IMAD.MOV.U32 R4, RZ, RZ, R14 ;  /* 0x000000ffff047224 */ /* 0x002fe400078e000e */
[----:B------:R1:W-:Y:S01]  /*5f8b0*/  STL [R1+0x848], R15 ;  /* 0x0008480f01007387 */ /* 0x0003e20000100800 */
[----:B------:R-:W-:-:S03]  /*5f8c0*/  IMAD.MOV.U32 R5, RZ, RZ, R18 ;  /* 0x000000ffff057224 */ /* 0x000fc600078e0012 */
[----:B------:R-:W3:Y:S04]  /*5f8d0*/  LDL.LU R14, [R1+0x190] ;  /* 0x00019000010e7983 */ /* 0x000ee80000300800 */
[----:B------:R-:W-:Y:S04]  /*5f8e0*/  STL [R1+0x844], R17 ;  /* 0x0008441101007387 */ /* 0x000fe80000100800 */
[----:B------:R1:W-:Y:S04]  /*5f8f0*/  LDGSTS.E [R6+0x6800], desc[UR22][R4.64], P2 ;  /* 0x0680000004067fae */ /* 0x0003e800091a1016 */
[----:B------:R-:W3:Y:S01]  /*5f900*/  LDL.LU R19, [R1+0x1d0] ;  /* 0x0001d00001137983 */ /* 0x000ee20000300800 */
[----:B-1----:R-:W-:-:S03]  /*5f910*/  MOV R4, R15 ;  /* 0x0000000f00047202 */ /* 0x002fc60000000f00 */
[----:B------:R-:W3:Y:S01]  /*5f920*/  LDL.LU R15, [R1+0x18c] ;  /* 0x00018c00010f7983 */ /* 0x000ee20000300800 */
[-C--:B------:R-:W-:Y:S01]  /*5f930*/  IADD3 R8, P4, PT, R8, R134.reuse, RZ ;  /* 0x0000008608087210 */ /* 0x080fe20007f9e0ff */
[----:B------:R-:W-:Y:S01]  /*5f940*/  IMAD.MOV.U32 R5, RZ, RZ, R17 ;  /* 0x000000ffff057224 */ /* 0x000fe200078e0011 */
[----:B----4-:R-:W-:Y:S01]  /*5f950*/  IADD3 R13, P5, PT, R13, R134, RZ ;  /* 0x000000860d0d7210 */ /* 0x010fe20007fbe0ff */
[----:B------:R-:W4:Y:S04]  /*5f960*/  LDL.LU R20, [R1+0x1cc] ;  /* 0x0001cc0001147983 */ /* 0x000f280000300800 */
[----:B------:R1:W-:Y:S04]  /*5f970*/  STL [R1+0x888], R8 ;  /* 0x0008880801007387 */ /* 0x0003e80000100800 */
[----:B------:R1:W-:Y:S01]  /*5f980*/  LDGSTS.E [R6+0x6c00], desc[UR22][R4.64], P2 ;  /* 0x06c0000004067fae */ /* 0x0003e200091a1016 */
[----:B-----5:R-:W-:-:S02]  /*5f990*/  IMAD.X R10, R10, 0x1, R135, P4 ;  /* 0x000000010a0a7824 */ /* 0x020fc400020e0687 */
[----:B-1----:R-:W-:-:S03]  /*5f9a0*/  IMAD.MOV.U32 R4, RZ, RZ, R8 ;  /* 0x000000ffff047224 */ /* 0x002fc600078e0008 */
[----:B------:R1:W-:Y:S01]  /*5f9b0*/  STL [R1+0x884], R10 ;  /* 0x0008840a01007387 */ /* 0x0003e20000100800 */
[----:B------:R-:W-:-:S03]  /*5f9c0*/  IADD3.X R16, PT, PT, R16, R135, RZ, P5, !PT ;  /* 0x0000008710107210 */ /* 0x000fc60002ffe4ff */
[----:B------:R-:W-:Y:S01]  /*5f9d0*/  STL [R1+0x8c8], R13 ;  /* 0x0008c80d01007387 */ /* 0x000fe20000100800 */
[----:B------:R-:W-:-:S03]  /*5f9e0*/  IMAD.MOV.U32 R5, RZ, RZ, R10 ;  /* 0x000000ffff057224 */ /* 0x000fc600078e000a */
[----:B------:R-:W5:Y:S04]  /*5f9f0*/  LDL.LU R8, [R1+0x210] ;  /* 0x0002100001087983 */ /* 0x000f680000300800 */
[----:B------:R-:W-:Y:S04]  /*5fa00*/  STL [R1+0x8c4], R16 ;  /* 0x0008c41001007387 */ /* 0x000fe80000100800 */
[----:B-1----:R-:W5:Y:S04]  /*5fa10*/  LDL.LU R10, [R1+0x250] ;  /* 0x00025000010a7983 */ /* 0x002f680000300800 */
[----:B------:R-:W5:Y:S01]  /*5fa20*/  LDL.LU R17, [R1+0x20c] ;  /* 0x00020c0001117983 */ /* 0x000f620000300800 */
[----:B------:R-:W-:-:S03]  /*5fa30*/  IADD3 R9, P4, PT, R9, R134, RZ ;  /* 0x0000008609097210 */ /* 0x000fc60007f9e0ff */
[----:B------:R1:W-:Y:S04]  /*5fa40*/  LDGSTS.E [R6+0x7000], desc[UR22][R4.64], P2 ;  /* 0x0700000004067fae */ /* 0x0003e800091a1016 */
[----:B------:R-:W5:Y:S01]  /*5fa50*/  LDL.LU R18, [R1+0x24c] ;  /* 0x00024c0001127983 */ /* 0x000f620000300800 */
[----:B------:R-:W-:Y:S02]  /*5fa60*/  IADD3 R7, P5, PT, R7, R134, RZ ;  /* 0x0000008607077210 */ /* 0x000fe40007fbe0ff */
[----:B-1----:R-:W-:Y:S01]  /*5fa70*/  MOV R4, R13 ;  /* 0x0000000d00047202 */ /* 0x002fe20000000f00 */
[----:B------:R-:W-:Y:S01]  /*5fa80*/  IMAD.MOV.U32 R5, RZ, RZ, R16 ;  /* 0x000000ffff057224 */ /* 0x000fe200078e0010 */
[----:B------:R1:W-:Y:S04]  /*5fa90*/  STL [R1+0x908], R9 ;  /* 0x0009080901007387 */ /* 0x0003e80000100800 */
[----:B------:R1:W-:Y:S02]  /*5faa0*/  LDGSTS.E [R6+0x7400], desc[UR22][R4.64], P2 ;  /* 0x0740000004067fae */ /* 0x0003e400091a1016 */
[----:B-1----:R-:W-:-:S02]  /*5fab0*/  IMAD.MOV.U32 R4, RZ, RZ, R9 ;  /* 0x000000ffff047224 */ /* 0x002fc400078e0009 */
[----:B--2---:R-:W-:-:S04]  /*5fac0*/  IMAD.X R12, R12, 0x1, R135, P4 ;  /* 0x000000010c0c7824 */ /* 0x004fc800020e0687 */
[----:B------:R-:W-:Y:S01]  /*5fad0*/  IMAD.MOV.U32 R5, RZ, RZ, R12 ;  /* 0x000000ffff057224 */ /* 0x000fe200078e000c */
[----:B------:R1:W-:Y:S01]  /*5fae0*/  STL [R1+0x904], R12 ;  /* 0x0009040c01007387 */ /* 0x0003e20000100800 */
[----:B------:R-:W-:-:S03]  /*5faf0*/  IADD3.X R11, PT, PT, R11, R135, RZ, P5, !PT ;  /* 0x000000870b0b7210 */ /* 0x000fc60002ffe4ff */
[----:B------:R-:W-:Y:S04]  /*5fb00*/  STL [R1+0x948], R7 ;  /* 0x0009480701007387 */ /* 0x000fe80000100800 */
[----:B------:R-:W2:Y:S04]  /*5fb10*/  LDL.LU R9, [R1+0x290] ;  /* 0x0002900001097983 */ /* 0x000ea80000300800 */
[----:B------:R1:W-:Y:S04]  /*5fb20*/  STL [R1+0x944], R11 ;  /* 0x0009440b01007387 */ /* 0x0003e80000100800 */
[----:B------:R1:W-:Y:S04]  /*5fb30*/  LDGSTS.E [R6+0x7800], desc[UR22][R4.64], P2 ;  /* 0x0780000004067fae */ /* 0x0003e800091a1016 */
[----:B-1----:R-:W2:Y:S01]  /*5fb40*/  LDL.LU R12, [R1+0x2d0] ;  /* 0x0002d000010c7983 */ /* 0x002ea20000300800 */
[----:B------:R-:W-:-:S03]  /*5fb50*/  IMAD.MOV.U32 R5, RZ, RZ, R11 ;  /* 0x000000ffff057224 */ /* 0x000fc600078e000b */
[----:B------:R-:W2:Y:S04]  /*5fb60*/  LDL.LU R11, [R1+0x28c] ;  /* 0x00028c00010b7983 */ /* 0x000ea80000300800 */
[----:B------:R-:W2:Y:S01]  /*5fb70*/  LDL.LU R16, [R1+0x2cc] ;  /* 0x0002cc0001107983 */ /* 0x000ea20000300800 */
[----:B------:R-:W-:-:S03]  /*5fb80*/  MOV R4, R7 ;  /* 0x0000000700047202 */ /* 0x000fc60000000f00 */
[----:B------:R-:W2:Y:S01]  /*5fb90*/  LDL.LU R13, [R1+0x310] ;  /* 0x00031000010d7983 */ /* 0x000ea20000300800 */
[----:B---3--:R-:W-:-:S03]  /*5fba0*/  IADD3 R14, P4, PT, R14, R134, RZ ;  /* 0x000000860e0e7210 */ /* 0x008fc60007f9e0ff */
[----:B------:R-:W3:Y:S04]  /*5fbb0*/  LDL.LU R7, [R1+0x350] ;  /* 0x0003500001077983 */ /* 0x000ee80000300800 */
[----:B------:R-:W-:Y:S04]  /*5fbc0*/  STL [R1+0x190], R14 ;  /* 0x0001900e01007387 */ /* 0x000fe80000100800 */
[----:B------:R1:W-:Y:S01]  /*5fbd0*/  LDGSTS.E [R6+0x7c00], desc[UR22][R4.64], P2 ;  /* 0x07c0000004067fae */ /* 0x0003e200091a1016 */
[----:B------:R-:W-:-:S05]  /*5fbe0*/  IADD3 R19, P5, PT, R19, R134, RZ ;  /* 0x0000008613137210 */ /* 0x000fca0007fbe0ff */
[----:B------:R-:W-:Y:S01]  /*5fbf0*/  STL [R1+0x1d0], R19 ;  /* 0x0001d01301007387 */ /* 0x000fe20000100800 */
[----:B------:R-:W-:-:S05]  /*5fc00*/  IMAD.X R15, R15, 0x1, R135, P4 ;  /* 0x000000010f0f7824 */ /* 0x000fca00020e0687 */
[----:B------:R4:W-:Y:S01]  /*5fc10*/  STL [R1+0x18c], R15 ;  /* 0x00018c0f01007387 */ /* 0x0009e20000100800 */
[----:B-1----:R-:W-:Y:S01]  /*5fc20*/  MOV R5, R15 ;  /* 0x0000000f00057202 */ /* 0x002fe20000000f00 */
[----:B------:R-:W-:Y:S02]  /*5fc30*/  IMAD.MOV.U32 R4, RZ, RZ, R14 ;  /* 0x000000ffff047224 */ /* 0x000fe400078e000e */
[----:B----4-:R-:W4:Y:S04]  /*5fc40*/  LDL.LU R15, [R1+0x30c] ;  /* 0x00030c00010f7983 */ /* 0x010f280000300800 */
[----:B------:R-:W4:Y:S01]  /*5fc50*/  LDL.LU R14, [R1+0x34c] ;  /* 0x00034c00010e7983 */ /* 0x000f220000300800 */
[----:B------:R-:W-:Y:S01]  /*5fc60*/  LOP3.LUT R6, R132, 0x10, RZ, 0x3c, !PT ;  /* 0x0000001084067812 */ /* 0x000fe200078e3cff */
[----:B------:R-:W-:-:S03]  /*5fc70*/  IMAD.X R20, R20, 0x1, R135, P5 ;  /* 0x0000000114147824 */ /* 0x000fc600028e0687 */
[----:B------:R-:W-:-:S05]  /*5fc80*/  IADD3 R6, PT, PT, R6, UR5, RZ ;  /* 0x0000000506067c10 */ /* 0x000fca000fffe0ff */
[----:B------:R1:W-:Y:S01]  /*5fc90*/  LDGSTS.E [R6+0x80], desc[UR22][R4.64], P2 ;  /* 0x0008000004067fae */ /* 0x0003e200091a1016 */
[----:B-----5:R-:W-:-:S03]  /*5fca0*/  IADD3 R8, P4, PT, R8, R134, RZ ;  /* 0x0000008608087210 */ /* 0x020fc60007f9e0ff */
[----:B------:R-:W-:Y:S01]  /*5fcb0*/  STL [R1+0x1cc], R20 ;  /* 0x0001cc1401007387 */ /* 0x000fe20000100800 */
[----:B-1----:R-:W-:Y:S02]  /*5fcc0*/  IMAD.MOV.U32 R4, RZ, RZ, R19 ;  /* 0x000000ffff047224 */ /* 0x002fe400078e0013 */
[----:B------:R-:W-:Y:S01]  /*5fcd0*/  IMAD.MOV.U32 R5, RZ, RZ, R20 ;  /* 0x000000ffff057224 */ /* 0x000fe200078e0014 */
[----:B------:R-:W-:Y:S02]  /*5fce0*/  IADD3 R10, P5, PT, R10, R134, RZ ;  /* 0x000000860a0a7210 */ /* 0x000fe40007fbe0ff */
[----:B------:R-:W-:Y:S02]  /*5fcf0*/  IADD3.X R17, PT, PT, R17, R135, RZ, P4, !PT ;  /* 0x0000008711117210 */ /* 0x000fe400027fe4ff */
[----:B------:R1:W-:Y:S04]  /*5fd00*/  LDGSTS.E [R6+0x480], desc[UR22][R4.64], P2 ;  /* 0x0048000004067fae */ /* 0x0003e800091a1016 */
[----:B------:R-:W-:Y:S01]  /*5fd10*/  STL [R1+0x210], R8 ;  /* 0x0002100801007387 */ /* 0x000fe20000100800 */
[----:B------:R-:W-:-:S03]  /*5fd20*/  IMAD.X R18, R18, 0x1, R135, P5 ;  /* 0x0000000112127824 */ /* 0x000fc600028e0687 */
[----:B------:R5:W-:Y:S01]  /*5fd30*/  STL [R1+0x20c], R17 ;  /* 0x00020c1101007387 */ /* 0x000be20000100800 */
[----:B-1----:R-:W-:Y:S01]  /*5fd40*/  IMAD.MOV.U32 R4, RZ, RZ, R8 ;  /* 0x000000ffff047224 */ /* 0x002fe200078e0008 */
[----:B------:R-:W-:Y:S02]  /*5fd50*/  MOV R5, R17 ;  /* 0x0000001100057202 */ /* 0x000fe40000000f00 */
[----:B------:R-:W-:Y:S04]  /*5fd60*/  STL [R1+0x250], R10 ;  /* 0x0002500a01007387 */ /* 0x000fe80000100800 */
[----:B-----5:R-:W5:Y:S04]  /*5fd70*/  LDL.LU R17, [R1+0x390] ;  /* 0x0003900001117983 */ /* 0x020f680000300800 */
[----:B------:R1:W-:Y:S04]  /*5fd80*/  STL [R1+0x24c], R18 ;  /* 0x00024c1201007387 */ /* 0x0003e80000100800 */
[----:B------:R1:W-:Y:S04]  /*5fd90*/  LDGSTS.E [R6+0x880], desc[UR22][R4.64], P2 ;  /* 0x0088000004067fae */ /* 0x0003e800091a1016 */
[----:B------:R-:W5:Y:S01]  /*5fda0*/  LDL.LU R8, [R1+0x3d0] ;  /* 0x0003d00001087983 */ /* 0x000f620000300800 */
[----:B-1----:R-:W-:-:S03]  /*5fdb0*/  IMAD.MOV.U32 R5, RZ, RZ, R18 ;  /* 0x000000ffff057224 */ /* 0x002fc600078e0012 */
[----:B------:R-:W5:Y:S01]  /*5fdc0*/  LDL.LU R18, [R1+0x38c] ;  /* 0x00038c0001127983 */ /* 0x000f620000300800 */
[----:B------:R-:W-:-:S03]  /*5fdd0*/  IMAD.MOV.U32 R4, RZ, RZ, R10 ;  /* 0x000000ffff047224 */ /* 0x000fc600078e000a */
[----:B------:R-:W5:Y:S04]  /*5fde0*/  LDL.LU R10, [R1+0x3cc] ;  /* 0x0003cc00010a7983 */ /* 0x000f680000300800 */
[----:B------:R1:W-:Y:S01]  /*5fdf0*/  LDGSTS.E [R6+0xc80], desc[UR22][R4.64], P2 ;  /* 0x00c8000004067fae */ /* 0x0003e200091a1016 */
[----:B--2---:R-:W-:-:S05]  /*5fe00*/  IADD3 R9, P4, PT, R9, R134, RZ ;  /* 0x0000008609097210 */ /* 0x004fca0007f9e0ff */
[----:B------:R2:W-:Y:S01]  /*5fe10*/  STL [R1+0x290], R9 ;  /* 0x0002900901007387 */ /* 0x0005e20000100800 */
[----:B-1----:R-:W-:Y:S01]  /*5fe20*/  IMAD.MOV.U32 R4, RZ, RZ, R9 ;  /* 0x000000ffff047224 */ /* 0x002fe200078e0009 */
[----:B------:R-:W-:Y:S02]  /*5fe30*/  IADD3 R12, P5, PT, R12, R134, RZ ;  /* 0x000000860c0c7210 */ /* 0x000fe40007fbe0ff */
[----:B------:R-:W-:-:S03]  /*5fe40*/  IADD3.X R11, PT, PT, R11, R135, RZ, P4, !PT ;  /* 0x000000870b0b7210 */ /* 0x000fc600027fe4ff */
[----:B------:R-:W-:Y:S01]  /*5fe50*/  IMAD.X R16, R16, 0x1, R135, P5 ;  /* 0x0000000110107824 */ /* 0x000fe200028e0687 */
[----:B------:R-:W-:Y:S01]  /*5fe60*/  MOV R5, R11 ;  /* 0x0000000b00057202 */ /* 0x000fe20000000f00 */
[----:B------:R1:W-:Y:S04]  /*5fe70*/  STL [R1+0x28c], R11 ;  /* 0x00028c0b01007387 */ /* 0x0003e80000100800 */
[----:B------:R-:W-:Y:S04]  /*5fe80*/  STL [R1+0x2d0], R12 ;  /* 0x0002d00c01007387 */ /* 0x000fe80000100800 */
[----:B--2---:R-:W2:Y:S04]  /*5fe90*/  LDL.LU R9, [R1+0x410] ;  /* 0x0004100001097983 */ /* 0x004ea80000300800 */
[----:B------:R3:W-:Y:S04]  /*5fea0*/  STL [R1+0x2cc], R16 ;  /* 0x0002cc1001007387 */ /* 0x0007e80000100800 */
[----:B------:R3:W-:Y:S04]  /*5feb0*/  LDGSTS.E [R6+0x1080], desc[UR22][R4.64], P2 ;  /* 0x0108000004067fae */ /* 0x0007e800091a1016 */
[----:B-1----:R-:W2:Y:S01]  /*5fec0*/  LDL.LU R11, [R1+0x450] ;  /* 0x00045000010b7983 */ /* 0x002ea20000300800 */
[----:B------:R-:W-:Y:S01]  /*5fed0*/  IADD3 R13, P4, PT, R13, R134, RZ ;  /* 0x000000860d0d7210 */ /* 0x000fe20007f9e0ff */
[----:B---3--:R-:W-:-:S02]  /*5fee0*/  IMAD.MOV.U32 R5, RZ, RZ, R16 ;  /* 0x000000ffff057224 */ /* 0x008fc400078e0010 */
[----:B------:R-:W3:Y:S01]  /*5fef0*/  LDL.LU R16, [R1+0x40c] ;  /* 0x00040c0001107983 */ /* 0x000ee20000300800 */
[----:B------:R-:W-:Y:S01]  /*5ff00*/  IMAD.MOV.U32 R4, RZ, RZ, R12 ;  /* 0x000000ffff047224 */ /* 0x000fe200078e000c */
[----:B------:R-:W-:Y:S02]  /*5ff10*/  IADD3 R7, P5, PT, R7, R134, RZ ;  /* 0x0000008607077210 */ /* 0x000fe40007fbe0ff */
[----:B------:R-:W3:Y:S04]  /*5ff20*/  LDL.LU R12, [R1+0x44c] ;  /* 0x00044c00010c7983 */ /* 0x000ee80000300800 */
[----:B------:R1:W-:Y:S04]  /*5ff30*/  STL [R1+0x310], R13 ;  /* 0x0003100d01007387 */ /* 0x0003e80000100800 */
[----:B------:R1:W-:Y:S01]  /*5ff40*/  LDGSTS.E [R6+0x1480], desc[UR22][R4.64], P2 ;  /* 0x0148000004067fae */ /* 0x0003e200091a1016 */
[----:B----4-:R-:W-:Y:S01]  /*5ff50*/  IADD3.X R15, PT, PT, R15, R135, RZ, P4, !PT ;  /* 0x000000870f0f7210 */ /* 0x010fe200027fe4ff */
[----:B------:R-:W-:-:S04]  /*5ff60*/  IMAD.X R14, R14, 0x1, R135, P5 ;  /* 0x000000010e0e7824 */ /* 0x000fc800028e0687 */
[----:B------:R4:W-:Y:S04]  /*5ff70*/  STL [R1+0x30c], R15 ;  /* 0x00030c0f01007387 */ /* 0x0009e80000100800 */
[----:B------:R4:W-:Y:S01]  /*5ff80*/  STL [R1+0x350], R7 ;  /* 0x0003500701007387 */ /* 0x0009e20000100800 */
[----:B-1----:R-:W-:-:S03]  /*5ff90*/  IMAD.MOV.U32 R4, RZ, RZ, R13 ;  /* 0x000000ffff047224 */ /* 0x002fc600078e000d */
[----:B------:R-:W3:Y:S01]  /*5ffa0*/  LDL.LU R13, [R1+0x490] ;  /* 0x00049000010d7983 */ /* 0x000ee20000300800 */
[----:B------:R-:W-:-:S03]  /*5ffb0*/  MOV R5, R15 ;  /* 0x0000000f00057202 */ /* 0x000fc60000000f00 */
[----:B------:R1:W-:Y:S04]  /*5ffc0*/  STL [R1+0x34c], R14 ;  /* 0x00034c0e01007387 */ /* 0x0003e80000100800 */
[----:B------:R-:W3:Y:S04]  /*5ffd0*/  LDL.LU R19, [R1+0x4d0] ;  /* 0x0004d00001137983 */ /* 0x000ee80000300800 */
[----:B----4-:R-:W4:Y:S04]  /*5ffe0*/  LDL.LU R15, [R1+0x48c] ;  /* 0x00048c00010f7983 */ /* 0x010f280000300800 */
[----:B------:R-:W4:Y:S04]  /*5fff0*/  LDL.LU R20, [R1+0x4cc] ;  /* 0x0004cc0001147983 */ /* 0x000f280000300800 */
[----:B------:R1:W-:Y:S02]  /*60000*/  LDGSTS.E [R6+0x1880], desc[UR22][R4.64], P2 ;  /* 0x0188000004067fae */ /* 0x0003e400091a1016 */
[----:B-1----:R-:W-:-:S02]  /*60010*/  IMAD.MOV.U32 R4, RZ, RZ, R7 ;  /* 0x000000ffff047224 */ /* 0x002fc400078e0007 */
[----:B------:R-:W-:Y:S01]  /*60020*/  IMAD.MOV.U32 R5, RZ, RZ, R14 ;  /* 0x000000ffff057224 */ /* 0x000fe200078e000e */
[----:B------:R-:W4:Y:S01]  /*60030*/  LDL.LU R7, [R1+0x510] ;  /* 0x0005100001077983 */ /* 0x000f220000300800 */
[----:B-----5:R-:W-:-:S03]  /*60040*/  IADD3 R17, P4, PT, R17, R134, RZ ;  /* 0x0000008611117210 */ /* 0x020fc60007f9e0ff */
[----:B------:R-:W5:Y:S04]  /*60050*/  LDL.LU R14, [R1+0x550] ;  /* 0x00055000010e7983 */ /* 0x000f680000300800 */
[----:B------:R1:W-:Y:S04]  /*60060*/  STL [R1+0x390], R17 ;  /* 0x0003901101007387 */ /* 0x0003e80000100800 */
[----:B------:R1:W-:Y:S01]  /*60070*/  LDGSTS.E [R6+0x1c80], desc[UR22][R4.64], P2 ;  /* 0x01c8000004067fae */ /* 0x0003e200091a1016 */
[----:B------:R-:W-:Y:S02]  /*60080*/  IADD3 R8, P5, PT, R8, R134, RZ ;  /* 0x0000008608087210 */ /* 0x000fe40007fbe0ff */
[----:B------:R-:W-:Y:S01]  /*60090*/  IADD3.X R18, PT, PT, R18, R135, RZ, P4, !PT ;  /* 0x0000008712127210 */ /* 0x000fe200027fe4ff */
[----:B-1----:R-:W-:-:S02]  /*600a0*/  IMAD.MOV.U32 R4, RZ, RZ, R17 ;  /* 0x000000ffff047224 */ /* 0x002fc400078e0011 */
[----:B------:R-:W-:Y:S02]  /*600b0*/  IMAD.X R10, R10, 0x1, R135, P5 ;  /* 0x000000010a0a7824 */ /* 0x000fe400028e0687 */
[----:B------:R1:W-:Y:S04]  /*600c0*/  STL [R1+0x38c], R18 ;  /* 0x00038c1201007387 */ /* 0x0003e80000100800 */
[----:B------:R1:W-:Y:S01]  /*600d0*/  STL [R1+0x3d0], R8 ;  /* 0x0003d00801007387 */ /* 0x0003e20000100800 */
[----:B------:R-:W-:-:S03]  /*600e0*/  MOV R5, R18 ;  /* 0x0000001200057202 */ /* 0x000fc60000000f00 */
[----:B------:R-:W5:Y:S04]  /*600f0*/  LDL.LU R17, [R1+0x50c] ;  /* 0x00050c0001117983 */ /* 0x000f680000300800 */
[----:B------:R1:W-:Y:S04]  /*60100*/  STL [R1+0x3cc], R10 ;  /* 0x0003cc0a01007387 */ /* 0x0003e80000100800 */
[----:B-1----:R-:W5:Y:S04]  /*60110*/  LDL.LU R18, [R1+0x54c] ;  /* 0x00054c0001127983 */ /* 0x002f680000300800 */
[----:B------:R1:W-:Y:S02]  /*60120*/  LDGSTS.E [R6+0x2080], desc[UR22][R4.64], P2 ;  /* 0x0208000004067fae */ /* 0x0003e400091a1016 */
[----:B-1----:R-:W-:-:S02]  /*60130*/  IMAD.MOV.U32 R4, RZ, RZ, R8 ;  /* 0x000000ffff047224 */ /* 0x002fc400078e0008 */
[----:B------:R-:W-:Y:S01]  /*60140*/  IMAD.MOV.U32 R5, RZ, RZ, R10 ;  /* 0x000000ffff057224 */ /* 0x000fe200078e000a */
[----:B------:R-:W5:Y:S04]  /*60150*/  LDL.LU R8, [R1+0x590] ;  /* 0x0005900001087983 */ /* 0x000f680000300800 */
[----:B------:R-:W5:Y:S04]  /*60160*/  LDL.LU R10, [R1+0x5d0] ;  /* 0x0005d000010a7983 */ /* 0x000f680000300800 */
[----:B------:R1:W-:Y:S01]  /*60170*/  LDGSTS.E [R6+0x2480], desc[UR22][R4.64], P2 ;  /* 0x0248000004067fae */ /* 0x0003e200091a1016 */
[----:B--2---:R-:W-:-:S05]  /*60180*/  IADD3 R9, P4, PT, R9, R134, RZ ;  /* 0x0000008609097210 */ /* 0x004fca0007f9e0ff */
[----:B------:R2:W-:Y:S01]  /*60190*/  STL [R1+0x410], R9 ;  /* 0x0004100901007387 */ /* 0x0005e20000100800 */
[----:B-1----:R-:W-:Y:S01]  /*601a0*/  IMAD.MOV.U32 R4, RZ, RZ, R9 ;  /* 0x000000ffff047224 */ /* 0x002fe200078e0009 */
[----:B------:R-:W-:Y:S02]  /*601b0*/  IADD3 R11, P5, PT, R11, R134, RZ ;  /* 0x000000860b0b7210 */ /* 0x000fe40007fbe0ff */
[----:B---3--:R-:W-:-:S03]  /*601c0*/  IADD3.X R16, PT, PT, R16, R135, RZ, P4, !PT ;  /* 0x0000008710107210 */ /* 0x008fc600027fe4ff */
[----:B------:R-:W-:Y:S02]  /*601d0*/  IMAD.X R12, R12, 0x1, R135, P5 ;  /* 0x000000010c0c7824 */ /* 0x000fe400028e0687 */
[----:B------:R1:W-:Y:S04]  /*601e0*/  STL [R1+0x40c], R16 ;  /* 0x00040c1001007387 */ /* 0x0003e80000100800 */
[----:B------:R3:W-:Y:S01]  /*601f0*/  STL [R1+0x450], R11 ;  /* 0x0004500b01007387 */ /* 0x0007e20000100800 */
[----:B------:R-:W-:-:S03]  /*60200*/  MOV R5, R16 ;  /* 0x0000001000057202 */ /* 0x000fc60000000f00 */
[----:B--2---:R-:W2:Y:S04]  /*60210*/  LDL.LU R9, [R1+0x58c] ;  /* 0x00058c0001097983 */ /* 0x004ea80000300800 */
[----:B------:R3:W-:Y:S04]  /*60220*/  STL [R1+0x44c], R12 ;  /* 0x00044c0c01007387 */ /* 0x0007e80000100800 */
[----:B-1----:R-:W2:Y:S04]  /*60230*/  LDL.LU R16, [R1+0x5cc] ;  /* 0x0005cc0001107983 */ /* 0x002ea80000300800 */
[----:B------:R1:W-:Y:S01]  /*60240*/  LDGSTS.E [R6+0x2880], desc[UR22][R4.64], P2 ;  /* 0x0288000004067fae */ /* 0x0003e200091a1016 */
[----:B------:R-:W-:-:S02]  /*60250*/  IADD3 R13, P4, PT, R13, R134, RZ ;  /* 0x000000860d0d7210 */ /* 0x000fc40007f9e0ff */
[----:B------:R-:W-:Y:S01]  /*60260*/  IADD3 R19, P5, PT, R19, R134, RZ ;  /* 0x0000008613137210 */ /* 0x000fe20007fbe0ff */
[----:B-1----:R-:W-:Y:S01]  /*60270*/  IMAD.MOV.U32 R4, RZ, RZ, R11 ;  /* 0x000000ffff047224 */ /* 0x002fe200078e000b */
[----:B----4-:R-:W-:Y:S01]  /*60280*/  IADD3.X R15, PT, PT, R15, R135, RZ, P4, !PT ;  /* 0x000000870f0f7210 */ /* 0x010fe200027fe4ff */
[----:B------:R-:W-:Y:S01]  /*60290*/  IMAD.MOV.U32 R5, RZ, RZ, R12 ;  /* 0x000000ffff057224 */ /* 0x000fe200078e000c */
[----:B---3--:R-:W3:Y:S01]  /*602a0*/  LDL.LU R11, [R1+0x610] ;  /* 0x00061000010b7983 */ /* 0x008ee20000300800 */
[----:B------:R-:W-:-:S03]  /*602b0*/  IMAD.X R20, R20, 0x1, R135, P5 ;  /* 0x0000000114147824 */ /* 0x000fc600028e0687 */
[----:B------:R-:W4:Y:S04]  /*602c0*/  LDL.LU R12, [R1+0x650] ;  /* 0x00065000010c7983 */ /* 0x000f280000300800 */
[----:B------:R-:W-:Y:S04]  /*602d0*/  STL [R1+0x490], R13 ;  /* 0x0004900d01007387 */ /* 0x000fe80000100800 */
[----:B------:R1:W-:Y:S04]  /*602e0*/  LDGSTS.E [R6+0x2c80], desc[UR22][R4.64], P2 ;  /* 0x02c8000004067fae */ /* 0x0003e800091a1016 */
[----:B------:R1:W-:Y:S04]  /*602f0*/  STL [R1+0x48c], R15 ;  /* 0x00048c0f01007387 */ /* 0x0003e80000100800 */
[----:B------:R-:W-:Y:S01]  /*60300*/  STL [R1+0x4d0], R19 ;  /* 0x0004d01301007387 */ /* 0x000fe20000100800 */
[----:B-1----:R-:W-:-:S03]  /*60310*/  MOV R5, R15 ;  /* 0x0000000f00057202 */ /* 0x002fc60000000f00 */
[----:B------:R-:W4:Y:S01]  /*60320*/  LDL.LU R15, [R1+0x60c] ;  /* 0x00060c00010f7983 */ /* 0x000f220000300800 */
[----:B------:R-:W-:-:S03]  /*60330*/  IMAD.MOV.U32 R4, RZ, RZ, R13 ;  /* 0x000000ffff047224 */ /* 0x000fc600078e000d */
[----:B------:R-:W-:Y:S04]  /*60340*/  STL [R1+0x4cc], R20 ;  /* 0x0004cc1401007387 */ /* 0x000fe80000100800 */
[----:B------:R-:W4:Y:S01]  /*60350*/  LDL.LU R13, [R1+0x64c] ;  /* 0x00064c00010d7983 */ /* 0x000f220000300800 */
[----:B------:R-:W-:-:S03]  /*60360*/  IADD3 R7, P4, PT, R7, R134, RZ ;  /* 0x0000008607077210 */ /* 0x000fc60007f9e0ff */
[----:B------:R1:W-:Y:S01]  /*60370*/  LDGSTS.E [R6+0x3080], desc[UR22][R4.64], P2 ;  /* 0x0308000004067fae */ /* 0x0003e200091a1016 */
[----:B-----5:R-:W-:-:S03]  /*60380*/  IADD3 R14, P5, PT, R14, R134, RZ ;  /* 0x000000860e0e7210 */ /* 0x020fc60007fbe0ff */
[----:B------:R-:W-:Y:S01]  /*60390*/  STL [R1+0x510], R7 ;  /* 0x0005100701007387 */ /* 0x000fe20000100800 */
[----:B-1----:R-:W-:Y:S02]  /*603a0*/  IMAD.MOV.U32 R4, RZ, RZ, R19 ;  /* 0x000000ffff047224 */ /* 0x002fe400078e0013 */
[----:B------:R-:W-:-:S05]  /*603b0*/  IMAD.MOV.U32 R5, RZ, RZ, R20 ;  /* 0x000000ffff057224 */ /* 0x000fca00078e0014 */
[----:B------:R1:W-:Y:S01]  /*603c0*/  LDGSTS.E [R6+0x3480], desc[UR22][R4.64], P2 ;  /* 0x0348000004067fae */ /* 0x0003e200091a1016 */
[----:B------:R-:W-:-:S05]  /*603d0*/  IADD3.X R17, PT, PT, R17, R135, RZ, P4, !PT ;  /* 0x0000008711117210 */ /* 0x000fca00027fe4ff */
[----:B------:R5:W-:Y:S01]  /*603e0*/  STL [R1+0x50c], R17 ;  /* 0x00050c1101007387 */ /* 0x000be20000100800 */
[----:B------:R-:W-:Y:S02]  /*603f0*/  IMAD.X R18, R18, 0x1, R135, P5 ;  /* 0x0000000112127824 */ /* 0x000fe400028e0687 */
[----:B-1----:R-:W-:Y:S01]  /*60400*/  IMAD.MOV.U32 R4, RZ, RZ, R7 ;  /* 0x000000ffff047224 */ /* 0x002fe200078e0007 */
[----:B------:R-:W-:Y:S01]  /*60410*/  MOV R5, R17 ;  /* 0x0000001100057202 */ /* 0x000fe20000000f00 */
[----:B------:R-:W-:Y:S04]  /*60420*/  STL [R1+0x550], R14 ;  /* 0x0005500e01007387 */ /* 0x000fe80000100800 */
[----:B-----5:R-:W5:Y:S04]  /*60430*/  LDL.LU R17, [R1+0x690] ;  /* 0x0006900001117983 */ /* 0x020f680000300800 */
[----:B------:R1:W-:Y:S04]  /*60440*/  STL [R1+0x54c], R18 ;  /* 0x00054c1201007387 */ /* 0x0003e80000100800 */
[----:B------:R1:W-:Y:S04]  /*60450*/  LDGSTS.E [R6+0x3880], desc[UR22][R4.64], P2 ;  /* 0x0388000004067fae */ /* 0x0003e800091a1016 */
[----:B------:R-:W5:Y:S01]  /*60460*/  LDL.LU R7, [R1+0x6d0] ;  /* 0x0006d00001077983 */ /* 0x000f620000300800 */
[----:B------:R-:W-:Y:S01]  /*60470*/  IADD3 R8, P4, PT, R8, R134, RZ ;  /* 0x0000008608087210 */ /* 0x000fe20007f9e0ff */
[----:B-1----:R-:W-:-:S02]  /*60480*/  IMAD.MOV.U32 R5, RZ, RZ, R18 ;  /* 0x000000ffff057224 */ /* 0x002fc400078e0012 */
[----:B------:R-:W5:Y:S01]  /*60490*/  LDL.LU R18, [R1+0x68c] ;  /* 0x00068c0001127983 */ /* 0x000f620000300800 */
[----:B------:R-:W-:Y:S01]  /*604a0*/  IMAD.MOV.U32 R4, RZ, RZ, R14 ;  /* 0x000000ffff047224 */ /* 0x000fe200078e000e */
[----:B------:R-:W-:Y:S02]  /*604b0*/  IADD3 R10, P5, PT, R10, R134, RZ ;  /* 0x000000860a0a7210 */ /* 0x000fe40007fbe0ff */
[----:B------:R-:W5:Y:S04]  /*604c0*/  LDL.LU R14, [R1+0x6cc] ;  /* 0x0006cc00010e7983 */ /* 0x000f680000300800 */
[----:B------:R1:W-:Y:S04]  /*604d0*/  LDGSTS.E [R6+0x3c80], desc[UR22][R4.64], P2 ;  /* 0x03c8000004067fae */ /* 0x0003e800091a1016 */
[----:B------:R-:W-:Y:S01]  /*604e0*/  STL [R1+0x590], R8 ;  /* 0x0005900801007387 */ /* 0x000fe20000100800 */
[----:B-1----:R-:W-:Y:S01]  /*604f0*/  IMAD.MOV.U32 R4, RZ, RZ, R8 ;  /* 0x000000ffff047224 */ /* 0x002fe200078e0008 */
[----:B--2---:R-:W-:-:S04]  /*60500*/  IADD3.X R9, PT, PT, R9, R135, RZ, P4, !PT ;  /* 0x0000008709097210 */ /* 0x004fc800027fe4ff */
[----:B------:R-:W-:Y:S01]  /*60510*/  MOV R5, R9 ;  /* 0x0000000900057202 */ /* 0x000fe20000000f00 */
[----:B------:R1:W-:Y:S01]  /*60520*/  STL [R1+0x58c], R9 ;  /* 0x00058c0901007387 */ /* 0x0003e20000100800 */
[----:B------:R-:W-:-:S03]  /*60530*/  IMAD.X R16, R16, 0x1, R135, P5 ;  /* 0x0000000110107824 */ /* 0x000fc600028e0687 */
[----:B------:R-:W-:Y:S04]  /*60540*/  STL [R1+0x5d0], R10 ;  /* 0x0005d00a01007387 */ /* 0x000fe80000100800 */
[----:B------:R2:W-:Y:S04]  /*60550*/  LDGSTS.E [R6+0x4080], desc[UR22][R4.64], P2 ;  /* 0x0408000004067fae */ /* 0x0005e800091a1016 */
[----:B-1----:R-:W5:Y:S04]  /*60560*/  LDL.LU R9, [R1+0x710] ;  /* 0x0007100001097983 */ /* 0x002f680000300800 */
[----:B------:R1:W-:Y:S04]  /*60570*/  STL [R1+0x5cc], R16 ;  /* 0x0005cc1001007387 */ /* 0x0003e80000100800 */
[----:B------:R-:W5:Y:S01]  /*60580*/  LDL.LU R8, [R1+0x750] ;  /* 0x0007500001087983 */ /* 0x000f620000300800 */
[----:B--2---:R-:W-:Y:S01]  /*60590*/  IMAD.MOV.U32 R5, RZ, RZ, R16 ;  /* 0x000000ffff057224 */ /* 0x004fe200078e0010 */
[----:B---3--:R-:W-:-:S02]  /*605a0*/  IADD3 R11, P4, PT, R11, R134, RZ ;  /* 0x000000860b0b7210 */ /* 0x008fc40007f9e0ff */
[----:B-1----:R-:W2:Y:S01]  /*605b0*/  LDL.LU R16, [R1+0x70c] ;  /* 0x00070c0001107983 */ /* 0x002ea20000300800 */
[----:B------:R-:W-:Y:S01]  /*605c0*/  IMAD.MOV.U32 R4, RZ, RZ, R10 ;  /* 0x000000ffff047224 */ /* 0x000fe200078e000a */
[----:B----4-:R-:W-:Y:S02]  /*605d0*/  IADD3 R12, P5, PT, R12, R134, RZ ;  /* 0x000000860c0c7210 */ /* 0x010fe40007fbe0ff */
[----:B------:R-:W3:Y:S04]  /*605e0*/  LDL.LU R10, [R1+0x74c] ;  /* 0x00074c00010a7983 */ /* 0x000ee80000300800 */
[----:B------:R1:W-:Y:S04]  /*605f0*/  LDGSTS.E [R6+0x4480], desc[UR22][R4.64], P2 ;  /* 0x0448000004067fae */ /* 0x0003e800091a1016 */
[----:B------:R4:W-:Y:S01]  /*60600*/  STL [R1+0x610], R11 ;  /* 0x0006100b01007387 */ /* 0x0009e20000100800 */
[----:B------:R-:W-:Y:S01]  /*60610*/  IADD3.X R15, PT, PT, R15, R135, RZ, P4, !PT ;  /* 0x000000870f0f7210 */ /* 0x000fe200027fe4ff */
[----:B-1----:R-:W-:-:S03]  /*60620*/  IMAD.MOV.U32 R4, RZ, RZ, R11 ;  /* 0x000000ffff047224 */ /* 0x002fc600078e000b */
[----:B------:R-:W-:Y:S01]  /*60630*/  MOV R5, R15 ;  /* 0x0000000f00057202 */ /* 0x000fe20000000f00 */
[----:B------:R-:W-:Y:S01]  /*60640*/  STL [R1+0x60c], R15 ;  /* 0x00060c0f01007387 */ /* 0x000fe20000100800 */
[----:B------:R-:W-:-:S03]  /*60650*/  IMAD.X R13, R13, 0x1, R135, P5 ;  /* 0x000000010d0d7824 */ /* 0x000fc600028e0687 */
[----:B------:R1:W-:Y:S04]  /*60660*/  STL [R1+0x650], R12 ;  /* 0x0006500c01007387 */ /* 0x0003e80000100800 */
[----:B----4-:R-:W4:Y:S04]  /*60670*/  LDL.LU R11, [R1+0x790] ;  /* 0x00079000010b7983 */ /* 0x010f280000300800 */
[----:B------:R1:W-:Y:S04]  /*60680*/  STL [R1+0x64c], R13 ;  /* 0x00064c0d01007387 */ /* 0x0003e80000100800 */
[----:B------:R1:W-:Y:S04]  /*60690*/  LDGSTS.E [R6+0x4880], desc[UR22][R4.64], P2 ;  /* 0x0488000004067fae */ /* 0x0003e800091a1016 */
[----:B------:R-:W4:Y:S01]  /*606a0*/  LDL.LU R19, [R1+0x7d0] ;  /* 0x0007d00001137983 */ /* 0x000f220000300800 */
[----:B-1----:R-:W-:-:S03]  /*606b0*/  IMAD.MOV.U32 R4, RZ, RZ, R12 ;  /* 0x000000ffff047224 */ /* 0x002fc600078e000c */
[----:B------:R-:W4:Y:S04]  /*606c0*/  LDL.LU R12, [R1+0x78c] ;  /* 0x00078c00010c7983 */ /* 0x000f280000300800 */
[----:B------:R-:W4:Y:S01]  /*606d0*/  LDL.LU R20, [R1+0x7cc] ;  /* 0x0007cc0001147983 */ /* 0x000f220000300800 */
[----:B------:R-:W-:-:S03]  /*606e0*/  IMAD.MOV.U32 R5, RZ, RZ, R13 ;  /* 0x000000ffff057224 */ /* 0x000fc600078e000d */
[----:B------:R-:W4:Y:S04]  /*606f0*/  LDL.LU R13, [R1+0x810] ;  /* 0x00081000010d7983 */ /* 0x000f280000300800 */
[----:B------:R-:W4:Y:S01]  /*60700*/  LDL.LU R15, [R1+0x850] ;  /* 0x00085000010f7983 */ /* 0x000f220000300800 */
[----:B-----5:R-:W-:-:S03]  /*60710*/  IADD3 R17, P4, PT, R17, R134, RZ ;  /* 0x0000008611117210 */ /* 0x020fc60007f9e0ff */
[----:B------:R1:W-:Y:S04]  /*60720*/  LDGSTS.E [R6+0x4c80], desc[UR22][R4.64], P2 ;  /* 0x04c8000004067fae */ /* 0x0003e800091a1016 */
[----:B------:R-:W-:Y:S01]  /*60730*/  STL [R1+0x690], R17 ;  /* 0x0006901101007387 */ /* 0x000fe20000100800 */
[----:B------:R-:W-:Y:S02]  /*60740*/  IADD3 R7, P5, PT, R7, R134, RZ ;  /* 0x0000008607077210 */ /* 0x000fe40007fbe0ff */
[----:B------:R-:W-:-:S03]  /*60750*/  IADD3.X R18, PT, PT, R18, R135, RZ, P4, !PT ;  /* 0x0000008712127210 */ /* 0x000fc600027fe4ff */
[----:B------:R-:W-:Y:S02]  /*60760*/  IMAD.X R14, R14, 0x1, R135, P5 ;  /* 0x000000010e0e7824 */ /* 0x000fe400028e0687 */
[----:B------:R5:W-:Y:S01]  /*60770*/  STL [R1+0x68c], R18 ;  /* 0x00068c1201007387 */ /* 0x000be20000100800 */
[----:B-1----:R-:W-:-:S03]  /*60780*/  MOV R5, R18 ;  /* 0x0000001200057202 */ /* 0x002fc60000000f00 */
[----:B------:R1:W-:Y:S01]  /*60790*/  STL [R1+0x6d0], R7 ;  /* 0x0006d00701007387 */ /* 0x0003e20000100800 */
[----:B------:R-:W-:-:S03]  /*607a0*/  IMAD.MOV.U32 R4, RZ, RZ, R17 ;  /* 0x000000ffff047224 */ /* 0x000fc600078e0011 */
[----:B-----5:R-:W5:Y:S04]  /*607b0*/  LDL.LU R18, [R1+0x80c] ;  /* 0x00080c0001127983 */ /* 0x020f680000300800 */
[----:B------:R1:W-:Y:S04]  /*607c0*/  STL [R1+0x6cc], R14 ;  /* 0x0006cc0e01007387 */ /* 0x0003e80000100800 */
[----:B------:R-:W5:Y:S04]  /*607d0*/  LDL.LU R17, [R1+0x84c] ;  /* 0x00084c0001117983 */ /* 0x000f680000300800 */
[----:B------:R1:W-:Y:S02]  /*607e0*/  LDGSTS.E [R6+0x5080], desc[UR22][R4.64], P2 ;  /* 0x0508000004067fae */ /* 0x0003e400091a1016 */
[----:B-1----:R-:W-:-:S02]  /*607f0*/  IMAD.MOV.U32 R4, RZ, RZ, R7 ;  /* 0x000000ffff047224 */ /* 0x002fc400078e0007 */
[----:B------:R-:W-:Y:S01]  /*60800*/  IMAD.MOV.U32 R5, RZ, RZ, R14 ;  /* 0x000000ffff057224 */ /* 0x000fe200078e000e */
[----:B------:R-:W5:Y:S04]  /*60810*/  LDL.LU R7, [R1+0x890] ;  /* 0x0008900001077983 */ /* 0x000f680000300800 */
[----:B------:R-:W5:Y:S04]  /*60820*/  LDL.LU R14, [R1+0x8d0] ;  /* 0x0008d000010e7983 */ /* 0x000f680000300800 */
[----:B------:R1:W-:Y:S01]  /*60830*/  LDGSTS.E [R6+0x5480], desc[UR22][R4.64], P2 ;  /* 0x0548000004067fae */ /* 0x0003e200091a1016 */
[----:B------:R-:W-:-:S05]  /*60840*/  IADD3 R9, P4, PT, R9, R134, RZ ;  /* 0x0000008609097210 */ /* 0x000fca0007f9e0ff */
[----:B------:R3:W-:Y:S01]  /*60850*/  STL [R1+0x710], R9 ;  /* 0x0007100901007387 */ /* 0x0007e20000100800 */
[----:B------:R-:W-:Y:S02]  /*60860*/  IADD3 R8, P5, PT, R8, R134, RZ ;  /* 0x0000008608087210 */ /* 0x000fe40007fbe0ff */
[----:B--2---:R-:W-:Y:S01]  /*60870*/  IADD3.X R16, PT, PT, R16, R135, RZ, P4, !PT ;  /* 0x0000008710107210 */ /* 0x004fe200027fe4ff */
[----:B-1----:R-:W-:Y:S02]  /*60880*/  IMAD.MOV.U32 R4, RZ, RZ, R9 ;  /* 0x000000ffff047224 */ /* 0x002fe400078e0009 */
[----:B---3--:R-:W-:Y:S02]  /*60890*/  IMAD.X R10, R10, 0x1, R135, P5 ;  /* 0x000000010a0a7824 */ /* 0x008fe400028e0687 */
[----:B------:R1:W-:Y:S04]  /*608a0*/  STL [R1+0x70c], R16 ;  /* 0x00070c1001007387 */ /* 0x0003e80000100800 */
[----:B------:R-:W-:Y:S04]  /*608b0*/  STL [R1+0x750], R8 ;  /* 0x0007500801007387 */ /* 0x000fe80000100800 */
[----:B------:R-:W2:Y:S01]  /*608c0*/  LDL.LU R9, [R1+0x88c] ;  /* 0x00088c0001097983 */ /* 0x000ea20000300800 */
[----:B------:R-:W-:-:S03]  /*608d0*/  MOV R5, R16 ;  /* 0x0000001000057202 */ /* 0x000fc60000000f00 */
[----:B------:R3:W-:Y:S04]  /*608e0*/  STL [R1+0x74c], R10 ;  /* 0x00074c0a01007387 */ /* 0x0007e80000100800 */
[----:B-1----:R-:W2:Y:S04]  /*608f0*/  LDL.LU R16, [R1+0x8cc] ;  /* 0x0008cc0001107983 */ /* 0x002ea80000300800 */
[----:B------:R1:W-:Y:S01]  /*60900*/  LDGSTS.E [R6+0x5880], desc[UR22][R4.64], P2 ;  /* 0x0588000004067fae */ /* 0x0003e200091a1016 */
[----:B----4-:R-:W-:Y:S01]  /*60910*/  IADD3 R11, P4, PT, R11, R134, RZ ;  /* 0x000000860b0b7210 */ /* 0x010fe20007f9e0ff */
[----:B-1----:R-:W-:-:S02]  /*60920*/  IMAD.MOV.U32 R4, RZ, RZ, R8 ;  /* 0x000000ffff047224 */ /* 0x002fc400078e0008 */
[----:B------:R-:W-:Y:S02]  /*60930*/  IMAD.MOV.U32 R5, RZ, RZ, R10 ;  /* 0x000000ffff057224 */ /* 0x000fe400078e000a */
[----:B---3--:R-:W3:Y:S04]  /*60940*/  LDL.LU R10, [R1+0x910] ;  /* 0x00091000010a7983 */ /* 0x008ee80000300800 */
[----:B------:R-:W4:Y:S01]  /*60950*/  LDL.LU R8, [R1+0x950] ;  /* 0x0009500001087983 */ /* 0x000f220000300800 */
[----:B------:R-:W-:-:S03]  /*60960*/  IADD3 R19, P5, PT, R19, R134, RZ ;  /* 0x0000008613137210 */ /* 0x000fc60007fbe0ff */
[----:B------:R-:W-:Y:S04]  /*60970*/  STL [R1+0x790], R11 ;  /* 0x0007900b01007387 */ /* 0x000fe80000100800 */
[----:B------:R1:W-:Y:S01]  /*60980*/  LDGSTS.E [R6+0x5c80], desc[UR22][R4.64], P2 ;  /* 0x05c8000004067fae */ /* 0x0003e200091a1016 */
[----:B------:R-:W-:Y:S01]  /*60990*/  IADD3.X R12, PT, PT, R12, R135, RZ, P4, !PT ;  /* 0x000000870c0c7210 */ /* 0x000fe200027fe4ff */
[----:B------:R-:W-:-:S04]  /*609a0*/  IMAD.X R20, R20, 0x1, R135, P5 ;  /* 0x0000000114147824 */ /* 0x000fc800028e0687 */
[----:B------:R1:W-:Y:S02]  /*609b0*/  STL [R1+0x78c], R12 ;  /* 0x00078c0c01007387 */ /* 0x0003e40000100800 */
[----:B-1----:R-:W-:Y:S02]  /*609c0*/  MOV R5, R12 ;  /* 0x0000000c00057202 */ /* 0x002fe40000000f00 */
[----:B------:R-:W-:Y:S01]  /*609d0*/  STL [R1+0x7d0], R19 ;  /* 0x0007d01301007387 */ /* 0x000fe20000100800 */
[----:B------:R-:W-:-:S03]  /*609e0*/  IMAD.MOV.U32 R4, RZ, RZ, R11 ;  /* 0x000000ffff047224 */ /* 0x000fc600078e000b */
[----:B------:R-:W4:Y:S04]  /*609f0*/  LDL.LU R12, [R1+0x90c] ;  /* 0x00090c00010c7983 */ /* 0x000f280000300800 */
[----:B------:R-:W-:Y:S04]  /*60a00*/  STL [R1+0x7cc], R20 ;  /* 0x0007cc1401007387 */ /* 0x000fe80000100800 */
[----:B------:R-:W4:Y:S01]  /*60a10*/  LDL.LU R11, [R1+0x94c] ;  /* 0x00094c00010b7983 */ /* 0x000f220000300800 */
[----:B------:R-:W-:-:S03]  /*60a20*/  IADD3 R13, P4, PT, R13, R134, RZ ;  /* 0x000000860d0d7210 */ /* 0x000fc60007f9e0ff */
[----:B------:R1:W-:Y:S01]  /*60a30*/  LDGSTS.E [R6+0x6080], desc[UR22][R4.64], P2 ;  /* 0x0608000004067fae */ /* 0x0003e200091a1016 */
[----:B------:R-:W-:-:S03]  /*60a40*/  IADD3 R15, P5, PT, R15, R134, RZ ;  /* 0x000000860f0f7210 */ /* 0x000fc60007fbe0ff */
[----:B------:R5:W-:Y:S01]  /*60a50*/  STL [R1+0x810], R13 ;  /* 0x0008100d01007387 */ /* 0x000be20000100800 */
[----:B-1----:R-:W-:Y:S02]  /*60a60*/  IMAD.MOV.U32 R4, RZ, RZ, R19 ;  /* 0x000000ffff047224 */ /* 0x002fe400078e0013 */
[----:B------:R-:W-:-:S05]  /*60a70*/  IMAD.MOV.U32 R5, RZ, RZ, R20 ;  /* 0x000000ffff057224 */ /* 0x000fca00078e0014 */
[----:B------:R1:W-:Y:S01]  /*60a80*/  LDGSTS.E [R6+0x6480], desc[UR22][R4.64], P2 ;  /* 0x0648000004067fae */ /* 0x0003e200091a1016 */
[----:B-----5:R-:W-:-:S05]  /*60a90*/  IADD3.X R18, PT, PT, R18, R135, RZ, P4, !PT ;  /* 0x0000008712127210 */ /* 0x020fca00027fe4ff */
[----:B------:R-:W-:Y:S01]  /*60aa0*/  STL [R1+0x80c], R18 ;  /* 0x00080c1201007387 */ /* 0x000fe20000100800 */
[----:B-1----:R-:W-:Y:S01]  /*60ab0*/  IMAD.MOV.U32 R4, RZ, RZ, R13 ;  /* 0x000000ffff047224 */ /* 0x002fe200078e000d */
[----:B------:R-:W-:Y:S01]  /*60ac0*/  MOV R5, R18 ;  /* 0x0000001200057202 */ /* 0x000fe20000000f00 */
[----:B------:R-:W-:Y:S01]  /*60ad0*/  IMAD.X R17, R17, 0x1, R135, P5 ;  /* 0x0000000111117824 */ /* 0x000fe200028e0687 */
[----:B------:R1:W-:Y:S04]  /*60ae0*/  STL [R1+0x850], R15 ;  /* 0x0008500f01007387 */ /* 0x0003e80000100800 */
[----:B------:R-:W5:Y:S04]  /*60af0*/  LDL.LU R13, [R1+0x198] ;  /* 0x00019800010d7983 */ /* 0x000f680000300800 */
[----:B------:R-:W-:Y:S04]  /*60b00*/  STL [R1+0x84c], R17 ;  /* 0x00084c1101007387 */ /* 0x000fe80000100800 */
        /* <DEDUP_REMOVED lines=8> */
[----:B------:R1:W-:Y:S04]  /*60b90*/  STL [R1+0x890], R7 ;  /* 0x0008900701007387 */ /* 0x0003e80000100800 */
[----:B------:R1:W-:Y:S02]  /*60ba0*/  LDGSTS.E [R6+0x6c80], desc[UR22][R4.64], P2 ;  /* 0x06c8000004067fae */ /* 0x0003e400091a1016 */
[----:B-1----:R-:W-:Y:S01]  /*60bb0*/  IMAD.MOV.U32 R4, RZ, RZ, R7 ;  /* 0x000000ffff047224 */ /* 0x002fe200078e0007 */
[----:B--2---:R-:W-:-:S05]  /*60bc0*/  IADD3.X R9, PT, PT, R9, R135, RZ, P4, !PT ;  /* 0x0000008709097210 */ /* 0x004fca00027fe4ff */
[----:B------:R1:W-:Y:S01]  /*60bd0*/  STL [R1+0x88c], R9 ;  /* 0x00088c0901007387 */ /* 0x0003e20000100800 */
[----:B------:R-:W-:-:S03]  /*60be0*/  IMAD.X R16, R16, 0x1, R135, P5 ;  /* 0x0000000110107824 */ /* 0x000fc600028e0687 */
[----:B------:R-:W-:Y:S01]  /*60bf0*/  STL [R1+0x8d0], R14 ;  /* 0x0008d00e01007387 */ /* 0x000fe20000100800 */
[----:B------:R-:W-:-:S03]  /*60c00*/  MOV R5, R9 ;  /* 0x0000000900057202 */ /* 0x000fc60000000f00 */
[----:B------:R-:W2:Y:S04]  /*60c10*/  LDL.LU R7, [R1+0x218] ;  /* 0x0002180001077983 */ /* 0x000ea80000300800 */
[----:B------:R-:W-:Y:S04]  /*60c20*/  STL [R1+0x8cc], R16 ;  /* 0x0008cc1001007387 */ /* 0x000fe80000100800 */
[----:B-1----:R-:W2:Y:S04]  /*60c30*/  LDL.LU R9, [R1+0x258] ;  /* 0x0002580001097983 */ /* 0x002ea80000300800 */
[----:B------:R-:W2:Y:S01]  /*60c40*/  LDL.LU R17, [R1+0x214] ;  /* 0x0002140001117983 */ /* 0x000ea20000300800 */
[----:B---3--:R-:W-:-:S03]  /*60c50*/  IADD3 R10, P4, PT, R10, R134, RZ ;  /* 0x000000860a0a7210 */ /* 0x008fc60007f9e0ff */
[----:B------:R1:W-:Y:S01]  /*60c60*/  LDGSTS.E [R6+0x7080], desc[UR22][R4.64], P2 ;  /* 0x0708000004067fae */ /* 0x0003e200091a1016 */
[----:B----4-:R-:W-:-:S03]  /*60c70*/  IADD3 R8, P5, PT, R8, R134, RZ ;  /* 0x0000008608087210 */ /* 0x010fc60007fbe0ff */
[----:B------:R-:W3:Y:S01]  /*60c80*/  LDL.LU R18, [R1+0x254] ;  /* 0x0002540001127983 */ /* 0x000ee20000300800 */
[----:B-1----:R-:W-:Y:S02]  /*60c90*/  IMAD.MOV.U32 R4, RZ, RZ, R14 ;  /* 0x000000ffff047224 */ /* 0x002fe400078e000e */
[----:B------:R-:W-:Y:S01]  /*60ca0*/  IMAD.MOV.U32 R5, RZ, RZ, R16 ;  /* 0x000000ffff057224 */ /* 0x000fe200078e0010 */
[----:B------:R1:W-:Y:S04]  /*60cb0*/  STL [R1+0x910], R10 ;  /* 0x0009100a01007387 */ /* 0x0003e80000100800 */
[----:B------:R4:W-:Y:S01]  /*60cc0*/  LDGSTS.E [R6+0x7480], desc[UR22][R4.64], P2 ;  /* 0x0748000004067fae */ /* 0x0009e200091a1016 */
[----:B------:R-:W-:Y:S01]  /*60cd0*/  IADD3.X R12, PT, PT, R12, R135, RZ, P4, !PT ;  /* 0x000000870c0c7210 */ /* 0x000fe200027fe4ff */
[----:B----4-:R-:W-:-:S03]  /*60ce0*/  IMAD.MOV.U32 R4, RZ, RZ, R10 ;  /* 0x000000ffff047224 */ /* 0x010fc600078e000a */
[----:B------:R-:W-:Y:S01]  /*60cf0*/  MOV R5, R12 ;  /* 0x0000000c00057202 */ /* 0x000fe20000000f00 */
[----:B------:R4:W-:Y:S01]  /*60d00*/  STL [R1+0x90c], R12 ;  /* 0x00090c0c01007387 */ /* 0x0009e20000100800 */
[----:B------:R-:W-:-:S03]  /*60d10*/  IMAD.X R11, R11, 0x1, R135, P5 ;  /* 0x000000010b0b7824 */ /* 0x000fc600028e0687 */
[----:B------:R-:W-:Y:S04]  /*60d20*/  STL [R1+0x950], R8 ;  /* 0x0009500801007387 */ /* 0x000fe80000100800 */
[----:B-1----:R-:W3:Y:S04]  /*60d30*/  LDL.LU R10, [R1+0x298] ;  /* 0x00029800010a7983 */ /* 0x002ee80000300800 */
[----:B------:R1:W-:Y:S04]  /*60d40*/  STL [R1+0x94c], R11 ;  /* 0x00094c0b01007387 */ /* 0x0003e80000100800 */
[----:B------:R1:W-:Y:S04]  /*60d50*/  LDGSTS.E [R6+0x7880], desc[UR22][R4.64], P2 ;  /* 0x0788000004067fae */ /* 0x0003e800091a1016 */
[----:B----4-:R-:W4:Y:S01]  /*60d60*/  LDL.LU R12, [R1+0x2d8] ;  /* 0x0002d800010c7983 */ /* 0x010f220000300800 */
        /* <DEDUP_REMOVED lines=10> */
[----:B-1----:R-:W-:-:S03]  /*60e10*/  LOP3.LUT R6, R132, 0x20, RZ, 0x3c, !PT ;  /* 0x0000002084067812 */ /* 0x002fc600078e3cff */
[----:B------:R-:W-:Y:S01]  /*60e20*/  STL [R1+0x1d8], R19 ;  /* 0x0001d81301007387 */ /* 0x000fe20000100800 */
[----:B------:R-:W-:-:S05]  /*60e30*/  IADD3.X R15, PT, PT, R15, R135, RZ, P4, !PT ;  /* 0x000000870f0f7210 */ /* 0x000fca00027fe4ff */
[----:B------:R1:W-:Y:S01]  /*60e40*/  STL [R1+0x194], R15 ;  /* 0x0001940f01007387 */ /* 0x0003e20000100800 */
[----:B------:R-:W-:Y:S01]  /*60e50*/  IMAD.MOV.U32 R5, RZ, RZ, R15 ;  /* 0x000000ffff057224 */ /* 0x000fe200078e000f */
[----:B------:R-:W-:Y:S01]  /*60e60*/  MOV R4, R13 ;  /* 0x0000000d00047202 */ /* 0x000fe20000000f00 */
[----:B------:R-:W-:Y:S02]  /*60e70*/  VIADD R6, R6, UR5 ;  /* 0x0000000506067c36 */ /* 0x000fe40008000000 */
[----:B------:R-:W-:-:S03]  /*60e80*/  IMAD.X R20, R20, 0x1, R135, P5 ;  /* 0x0000000114147824 */ /* 0x000fc600028e0687 */
[----:B------:R5:W-:Y:S04]  /*60e90*/  LDGSTS.E [R6+0x100], desc[UR22][R4.64], P2 ;  /* 0x0010000004067fae */ /* 0x000be800091a1016 */
[----:B-1----:R-:W4:Y:S04]  /*60ea0*/  LDL.LU R15, [R1+0x314] ;  /* 0x00031400010f7983 */ /* 0x002f280000300800 */
[----:B------:R-:W4:Y:S01]  /*60eb0*/  LDL.LU R13, [R1+0x354] ;  /* 0x00035400010d7983 */ /* 0x000f220000300800 */
[----:B-----5:R-:W-:Y:S01]  /*60ec0*/  IMAD.MOV.U32 R4, RZ, RZ, R19 ;  /* 0x000000ffff047224 */ /* 0x020fe200078e0013 */
[----:B------:R-:W-:-:S02]  /*60ed0*/  MOV R5, R20 ;  /* 0x0000001400057202 */ /* 0x000fc40000000f00 */
[----:B------:R-:W-:Y:S04]  /*60ee0*/  STL [R1+0x1d4], R20 ;  /* 0x0001d41401007387 */ /* 0x000fe80000100800 */
[----:B------:R1:W-:Y:S01]  /*60ef0*/  LDGSTS.E [R6+0x500], desc[UR22][R4.64], P2 ;  /* 0x0050000004067fae */ /* 0x0003e200091a1016 */
[-C--:B--2---:R-:W-:Y:S02]  /*60f00*/  IADD3 R7, P4, PT, R7, R134.reuse, RZ ;  /* 0x0000008607077210 */ /* 0x084fe40007f9e0ff */
[----:B------:R-:W-:-:S03]  /*60f10*/  IADD3 R9, P5, PT, R9, R134, RZ ;  /* 0x0000008609097210 */ /* 0x000fc60007fbe0ff */
[----:B------:R-:W-:Y:S01]  /*60f20*/  IMAD.X R17, R17, 0x1, R135, P4 ;  /* 0x0000000111117824 */ /* 0x000fe200020e0687 */
[----:B------:R-:W-:Y:S01]  /*60f30*/  STL [R1+0x218], R7 ;  /* 0x0002180701007387 */ /* 0x000fe20000100800 */
[----:B-1----:R-:W-:Y:S02]  /*60f40*/  MOV R4, R7 ;  /* 0x0000000700047202 */ /* 0x002fe40000000f00 */
[----:B------:R-:W-:Y:S01]  /*60f50*/  IMAD.MOV.U32 R5, RZ, RZ, R17 ;  /* 0x000000ffff057224 */ /* 0x000fe200078e0011 */
[----:B------:R1:W-:Y:S01]  /*60f60*/  STL [R1+0x214], R17 ;  /* 0x0002141101007387 */ /* 0x0003e20000100800 */
[----:B---3--:R-:W-:-:S03]  /*60f70*/  IMAD.X R18, R18, 0x1, R135, P5 ;  /* 0x0000000112127824 */ /* 0x008fc600028e0687 */
[----:B------:R-:W-:Y:S04]  /*60f80*/  STL [R1+0x258], R9 ;  /* 0x0002580901007387 */ /* 0x000fe80000100800 */
[----:B------:R2:W-:Y:S04]  /*60f90*/  LDGSTS.E [R6+0x900], desc[UR22][R4.64], P2 ;  /* 0x0090000004067fae */ /* 0x0005e800091a1016 */
[----:B-1----:R-:W3:Y:S04]  /*60fa0*/  LDL.LU R17, [R1+0x398] ;  /* 0x0003980001117983 */ /* 0x002ee80000300800 */
[----:B------:R1:W-:Y:S04]  /*60fb0*/  STL [R1+0x254], R18 ;  /* 0x0002541201007387 */ /* 0x0003e80000100800 */
[----:B------:R-:W5:Y:S01]  /*60fc0*/  LDL.LU R7, [R1+0x3d8] ;  /* 0x0003d80001077983 */ /* 0x000f620000300800 */
[----:B--2---:R-:W-:-:S03]  /*60fd0*/  MOV R5, R18 ;  /* 0x0000001200057202 */ /* 0x004fc60000000f00 */
[----:B-1----:R-:W2:Y:S01]  /*60fe0*/  LDL.LU R18, [R1+0x394] ;  /* 0x0003940001127983 */ /* 0x002ea20000300800 */
[----:B------:R-:W-:-:S03]  /*60ff0*/  IMAD.MOV.U32 R4, RZ, RZ, R9 ;  /* 0x000000ffff047224 */ /* 0x000fc600078e0009 */
[----:B------:R-:W2:Y:S04]  /*61000*/  LDL.LU R9, [R1+0x3d4] ;  /* 0x0003d40001097983 */ /* 0x000ea80000300800 */
[----:B------:R1:W-:Y:S01]  /*61010*/  LDGSTS.E [R6+0xd00], desc[UR22][R4.64], P2 ;  /* 0x00d0000004067fae */ /* 0x0003e200091a1016 */
[----:B------:R-:W-:-:S04]  /*61020*/  IADD3 R10, P4, PT, R10, R134, RZ ;  /* 0x000000860a0a7210 */ /* 0x000fc80007f9e0ff */
[----:B-1----:R-:W-:Y:S01]  /*61030*/  MOV R4, R10 ;  /* 0x0000000a00047202 */ /* 0x002fe20000000f00 */
[----:B------:R1:W-:Y:S01]  /*61040*/  STL [R1+0x298], R10 ;  /* 0x0002980a01007387 */ /* 0x0003e20000100800 */
[----:B----4-:R-:W-:Y:S01]  /*61050*/  IADD3 R12, P5, PT, R12, R134, RZ ;  /* 0x000000860c0c7210 */ /* 0x010fe20007fbe0ff */
[----:B------:R-:W-:-:S04]  /*61060*/  IMAD.X R11, R11, 0x1, R135, P4 ;  /* 0x000000010b0b7824 */ /* 0x000fc800020e0687 */
[----:B------:R-:W-:Y:S01]  /*61070*/  IMAD.X R16, R16, 0x1, R135, P5 ;  /* 0x0000000110107824 */ /* 0x000fe200028e0687 */
[----:B------:R4:W-:Y:S01]  /*61080*/  STL [R1+0x294], R11 ;  /* 0x0002940b01007387 */ /* 0x0009e20000100800 */
[----:B------:R-:W-:-:S03]  /*61090*/  IMAD.MOV.U32 R5, RZ, RZ, R11 ;  /* 0x000000ffff057224 */ /* 0x000fc600078e000b */
[----:B------:R-:W-:Y:S04]  /*610a0*/  STL [R1+0x2d8], R12 ;  /* 0x0002d80c01007387 */ /* 0x000fe80000100800 */
[----:B-1----:R-:W2:Y:S04]  /*610b0*/  LDL.LU R10, [R1+0x418] ;  /* 0x00041800010a7983 */ /* 0x002ea80000300800 */
[----:B------:R1:W-:Y:S04]  /*610c0*/  STL [R1+0x2d4], R16 ;  /* 0x0002d41001007387 */ /* 0x0003e80000100800 */
[----:B------:R1:W-:Y:S04]  /*610d0*/  LDGSTS.E [R6+0x1100], desc[UR22][R4.64], P2 ;  /* 0x0110000004067fae */ /* 0x0003e800091a1016 */
[----:B----4-:R-:W4:Y:S01]  /*610e0*/  LDL.LU R11, [R1+0x458] ;  /* 0x00045800010b7983 */ /* 0x010f220000300800 */
[----:B-1----:R-:W-:-:S03]  /*610f0*/  MOV R5, R16 ;  /* 0x0000001000057202 */ /* 0x002fc60000000f00 */
[----:B------:R-:W4:Y:S01]  /*61100*/  LDL.LU R16, [R1+0x414] ;  /* 0x0004140001107983 */ /* 0x000f220000300800 */
[----:B------:R-:W-:-:S03]  /*61110*/  IMAD.MOV.U32 R4, RZ, RZ, R12 ;  /* 0x000000ffff047224 */ /* 0x000fc600078e000c */
[----:B------:R-:W4:Y:S01]  /*61120*/  LDL.LU R12, [R1+0x454] ;  /* 0x00045400010c7983 */ /* 0x000f220000300800 */
[-C--:B------:R-:W-:Y:S02]  /*61130*/  IADD3 R14, P4, PT, R14, R134.reuse, RZ ;  /* 0x000000860e0e7210 */ /* 0x080fe40007f9e0ff */
[----:B------:R-:W-:Y:S01]  /*61140*/  IADD3 R8, P5, PT, R8, R134, RZ ;  /* 0x0000008608087210 */ /* 0x000fe20007fbe0ff */
[----:B------:R1:W-:Y:S04]  /*61150*/  LDGSTS.E [R6+0x1500], desc[UR22][R4.64], P2 ;  /* 0x0150000004067fae */ /* 0x0003e800091a1016 */
[----:B------:R1:W-:Y:S01]  /*61160*/  STL [R1+0x318], R14 ;  /* 0x0003180e01007387 */ /* 0x0003e20000100800 */
[--C-:B------:R-:W-:Y:S01]  /*61170*/  IMAD.X R15, R15, 0x1, R135.reuse, P4 ;  /* 0x000000010f0f7824 */ /* 0x100fe200020e0687 */
[----:B-1----:R-:W-:Y:S01]  /*61180*/  MOV R4, R14 ;  /* 0x0000000e00047202 */ /* 0x002fe20000000f00 */
[----:B------:R-:W-:-:S03]  /*61190*/  IMAD.X R13, R13, 0x1, R135, P5 ;  /* 0x000000010d0d7824 */ /* 0x000fc600028e0687 */
[----:B------:R1:W-:Y:S04]  /*611a0*/  STL [R1+0x314], R15 ;  /* 0x0003140f01007387 */ /* 0x0003e80000100800 */
[----:B------:R1:W-:Y:S04]  /*611b0*/  STL [R1+0x358], R8 ;  /* 0x0003580801007387 */ /* 0x0003e80000100800 */
[----:B------:R-:W4:Y:S01]  /*611c0*/  LDL.LU R14, [R1+0x498] ;  /* 0x00049800010e7983 */ /* 0x000f220000300800 */
[----:B------:R-:W-:-:S03]  /*611d0*/  IMAD.MOV.U32 R5, RZ, RZ, R15 ;  /* 0x000000ffff057224 */ /* 0x000fc600078e000f */
[----:B------:R1:W-:Y:S04]  /*611e0*/  STL [R1+0x354], R13 ;  /* 0x0003540d01007387 */ /* 0x0003e80000100800 */
[----:B------:R-:W4:Y:S04]  /*611f0*/  LDL.LU R19, [R1+0x4d8] ;  /* 0x0004d80001137983 */ /* 0x000f280000300800 */
[----:B-1----:R-:W4:Y:S04]  /*61200*/  LDL.LU R15, [R1+0x494] ;  /* 0x00049400010f7983 */ /* 0x002f280000300800 */
[----:B------:R-:W4:Y:S04]  /*61210*/  LDL.LU R20, [R1+0x4d4] ;  /* 0x0004d40001147983 */ /* 0x000f280000300800 */
[----:B------:R1:W-:Y:S02]  /*61220*/  LDGSTS.E [R6+0x1900], desc[UR22][R4.64], P2 ;  /* 0x0190000004067fae */ /* 0x0003e400091a1016 */
[----:B-1----:R-:W-:Y:S01]  /*61230*/  IMAD.MOV.U32 R4, RZ, RZ, R8 ;  /* 0x000000ffff047224 */ /* 0x002fe200078e0008 */
[----:B------:R-:W-:Y:S01]  /*61240*/  MOV R5, R13 ;  /* 0x0000000d00057202 */ /* 0x000fe20000000f00 */
[----:B------:R-:W4:Y:S04]  /*61250*/  LDL.LU R8, [R1+0x518] ;  /* 0x0005180001087983 */ /* 0x000f280000300800 */
[----:B------:R-:W4:Y:S04]  /*61260*/  LDL.LU R13, [R1+0x558] ;  /* 0x00055800010d7983 */ /* 0x000f280000300800 */
[----:B------:R1:W-:Y:S01]  /*61270*/  LDGSTS.E [R6+0x1d00], desc[UR22][R4.64], P2 ;  /* 0x01d0000004067fae */ /* 0x0003e200091a1016 */
[----:B---3--:R-:W-:-:S05]  /*61280*/  IADD3 R17, P4, PT, R17, R134, RZ ;  /* 0x0000008611117210 */ /* 0x008fca0007f9e0ff */
[----:B------:R3:W-:Y:S01]  /*61290*/  STL [R1+0x398], R17 ;  /* 0x0003981101007387 */ /* 0x0007e20000100800 */
[----:B-----5:R-:W-:Y:S01]  /*612a0*/  IADD3 R7, P5, PT, R7, R134, RZ ;  /* 0x0000008607077210 */ /* 0x020fe20007fbe0ff */
[----:B--2---:R-:W-:Y:S01]  /*612b0*/  IMAD.X R18, R18, 0x1, R135, P4 ;  /* 0x0000000112127824 */ /* 0x004fe200020e0687 */
[----:B-1----:R-:W-:-:S03]  /*612c0*/  MOV R4, R17 ;  /* 0x0000001100047202 */ /* 0x002fc60000000f00 */
[----:B------:R-:W-:Y:S01]  /*612d0*/  IMAD.X R9, R9, 0x1, R135, P5 ;  /* 0x0000000109097824 */ /* 0x000fe200028e0687 */
[----:B------:R1:W-:Y:S04]  /*612e0*/  STL [R1+0x394], R18 ;  /* 0x0003941201007387 */ /* 0x0003e80000100800 */
[----:B------:R2:W-:Y:S04]  /*612f0*/  STL [R1+0x3d8], R7 ;  /* 0x0003d80701007387 */ /* 0x0005e80000100800 */
[----:B---3--:R-:W3:Y:S01]  /*61300*/  LDL.LU R17, [R1+0x514] ;  /* 0x0005140001117983 */ /* 0x008ee20000300800 */
[----:B------:R-:W-:-:S03]  /*61310*/  IMAD.MOV.U32 R5, RZ, RZ, R18 ;  /* 0x000000ffff057224 */ /* 0x000fc600078e0012 */
[----:B------:R5:W-:Y:S04]  /*61320*/  STL [R1+0x3d4], R9 ;  /* 0x0003d40901007387 */ /* 0x000be80000100800 */
[----:B-1----:R-:W3:Y:S04]  /*61330*/  LDL.LU R18, [R1+0x554] ;  /* 0x0005540001127983 */ /* 0x002ee80000300800 */
[----:B------:R1:W-:Y:S02]  /*61340*/  LDGSTS.E [R6+0x2100], desc[UR22][R4.64], P2 ;  /* 0x0210000004067fae */ /* 0x0003e400091a1016 */
[----:B-1----:R-:W-:Y:S01]  /*61350*/  IMAD.MOV.U32 R4, RZ, RZ, R7 ;  /* 0x000000ffff047224 */ /* 0x002fe200078e0007 */
[----:B------:R-:W-:Y:S01]  /*61360*/  MOV R5, R9 ;  /* 0x0000000900057202 */ /* 0x000fe20000000f00 */
[----:B--2---:R-:W2:Y:S04]  /*61370*/  LDL.LU R7, [R1+0x598] ;  /* 0x0005980001077983 */ /* 0x004ea80000300800 */
[----:B-----5:R-:W5:Y:S04]  /*61380*/  LDL.LU R9, [R1+0x5d8] ;  /* 0x0005d80001097983 */ /* 0x020f680000300800 */
[----:B------:R1:W-:Y:S01]  /*61390*/  LDGSTS.E [R6+0x2500], desc[UR22][R4.64], P2 ;  /* 0x0250000004067fae */ /* 0x0003e200091a1016 */
[----:B------:R-:W-:-:S05]  /*613a0*/  IADD3 R10, P4, PT, R10, R134, RZ ;  /* 0x000000860a0a7210 */ /* 0x000fca0007f9e0ff */
[----:B------:R4:W-:Y:S02]  /*613b0*/  STL [R1+0x418], R10 ;  /* 0x0004180a01007387 */ /* 0x0009e40000100800 */
[----:B----4-:R-:W-:Y:S02]  /*613c0*/  IADD3 R11, P5, PT, R11, R134, RZ ;  /* 0x000000860b0b7210 */ /* 0x010fe40007fbe0ff */
[----:B-1----:R-:W-:Y:S01]  /*613d0*/  MOV R4, R10 ;  /* 0x0000000a00047202 */ /* 0x002fe20000000f00 */
[--C-:B------:R-:W-:Y:S02]  /*613e0*/  IMAD.X R16, R16, 0x1, R135.reuse, P4 ;  /* 0x0000000110107824 */ /* 0x100fe400020e0687 */
[----:B------:R-:W-:-:S03]  /*613f0*/  IMAD.X R12, R12, 0x1, R135, P5 ;  /* 0x000000010c0c7824 */ /* 0x000fc600028e0687 */
[----:B------:R1:W-:Y:S04]  /*61400*/  STL [R1+0x414], R16 ;  /* 0x0004141001007387 */ /* 0x0003e80000100800 */
[----:B------:R4:W-:Y:S04]  /*61410*/  STL [R1+0x458], R11 ;  /* 0x0004580b01007387 */ /* 0x0009e80000100800 */
[----:B------:R-:W5:Y:S01]  /*61420*/  LDL.LU R10, [R1+0x594] ;  /* 0x00059400010a7983 */ /* 0x000f620000300800 */
[----:B------:R-:W-:-:S03]  /*61430*/  IMAD.MOV.U32 R5, RZ, RZ, R16 ;  /* 0x000000ffff057224 */ /* 0x000fc600078e0010 */
[----:B------:R4:W-:Y:S04]  /*61440*/  STL [R1+0x454], R12 ;  /* 0x0004540c01007387 */ /* 0x0009e80000100800 */
[----:B-1----:R-:W5:Y:S04]  /*61450*/  LDL.LU R16, [R1+0x5d4] ;  /* 0x0005d40001107983 */ /* 0x002f680000300800 */
[----:B------:R1:W-:Y:S01]  /*61460*/  LDGSTS.E [R6+0x2900], desc[UR22][R4.64], P2 ;  /* 0x0290000004067fae */ /* 0x0003e200091a1016 */
[----:B------:R-:W-:Y:S01]  /*61470*/  IADD3 R14, P4, PT, R14, R134, RZ ;  /* 0x000000860e0e7210 */ /* 0x000fe20007f9e0ff */
[----:B-1----:R-:W-:Y:S01]  /*61480*/  IMAD.MOV.U32 R4, RZ, RZ, R11 ;  /* 0x000000ffff047224 */ /* 0x002fe200078e000b */
[----:B------:R-:W-:Y:S01]  /*61490*/  MOV R5, R12 ;  /* 0x0000000c00057202 */ /* 0x000fe20000000f00 */
[----:B----4-:R-:W4:Y:S01]  /*614a0*/  LDL.LU R11, [R1+0x618] ;  /* 0x00061800010b7983 */ /* 0x010f220000300800 */
[----:B------:R-:W-:-:S03]  /*614b0*/  IADD3 R19, P5, PT, R19, R134, RZ ;  /* 0x0000008613137210 */ /* 0x000fc60007fbe0ff */
[----:B------:R-:W4:Y:S01]  /*614c0*/  LDL.LU R12, [R1+0x658] ;  /* 0x00065800010c7983 */ /* 0x000f220000300800 */
[----:B------:R-:W-:-:S03]  /*614d0*/  IMAD.X R15, R15, 0x1, R135, P4 ;  /* 0x000000010f0f7824 */ /* 0x000fc600020e0687 */
[----:B------:R-:W-:Y:S01]  /*614e0*/  STL [R1+0x498], R14 ;  /* 0x0004980e01007387 */ /* 0x000fe20000100800 */
[----:B------:R-:W-:-:S03]  /*614f0*/  IMAD.X R20, R20, 0x1, R135, P5 ;  /* 0x0000000114147824 */ /* 0x000fc600028e0687 */
[----:B------:R1:W-:Y:S04]  /*61500*/  LDGSTS.E [R6+0x2d00], desc[UR22][R4.64], P2 ;  /* 0x02d0000004067fae */ /* 0x0003e800091a1016 */
[----:B------:R1:W-:Y:S04]  /*61510*/  STL [R1+0x494], R15 ;  /* 0x0004940f01007387 */ /* 0x0003e80000100800 */
[----:B------:R-:W-:Y:S01]  /*61520*/  STL [R1+0x4d8], R19 ;  /* 0x0004d81301007387 */ /* 0x000fe20000100800 */
[----:B-1----:R-:W-:-:S03]  /*61530*/  IMAD.MOV.U32 R5, RZ, RZ, R15 ;  /* 0x000000ffff057224 */ /* 0x002fc600078e000f */
[----:B------:R-:W4:Y:S01]  /*61540*/  LDL.LU R15, [R1+0x614] ;  /* 0x00061400010f7983 */ /* 0x000f220000300800 */
[----:B------:R-:W-:-:S03]  /*61550*/  MOV R4, R14 ;  /* 0x0000000e00047202 */ /* 0x000fc60000000f00 */
[----:B------:R-:W-:Y:S01]  /*61560*/  STL [R1+0x4d4], R20 ;  /* 0x0004d41401007387 */ /* 0x000fe20000100800 */
[----:B------:R-:W-:-:S03]  /*61570*/  IADD3 R8, P4, PT, R8, R134, RZ ;  /* 0x0000008608087210 */ /* 0x000fc60007f9e0ff */
[----:B------:R-:W4:Y:S01]  /*61580*/  LDL.LU R14, [R1+0x654] ;  /* 0x00065400010e7983 */ /* 0x000f220000300800 */
[----:B------:R-:W-:-:S03]  /*61590*/  IADD3 R13, P5, PT, R13, R134, RZ ;  /* 0x000000860d0d7210 */ /* 0x000fc60007fbe0ff */
[----:B------:R1:W-:Y:S04]  /*615a0*/  LDGSTS.E [R6+0x3100], desc[UR22][R4.64], P2 ;  /* 0x0310000004067fae */ /* 0x0003e800091a1016 */
[----:B------:R-:W-:Y:S01]  /*615b0*/  STL [R1+0x518], R8 ;  /* 0x0005180801007387 */ /* 0x000fe20000100800 */
[----:B-1----:R-:W-:Y:S01]  /*615c0*/  IMAD.MOV.U32 R4, RZ, RZ, R19 ;  /* 0x000000ffff047224 */ /* 0x002fe200078e0013 */
[----:B------:R-:W-:-:S05]  /*615d0*/  MOV R5, R20 ;  /* 0x0000001400057202 */ /* 0x000fca0000000f00 */
[----:B------:R1:W-:Y:S02]  /*615e0*/  LDGSTS.E [R6+0x3500], desc[UR22][R4.64], P2 ;  /* 0x0350000004067fae */ /* 0x0003e400091a1016 */
[----:B-1----:R-:W-:Y:S01]  /*615f0*/  MOV R4, R8 ;  /* 0x0000000800047202 */ /* 0x002fe20000000f00 */
[----:B---3--:R-:W-:-:S04]  /*61600*/  IMAD.X R17, R17, 0x1, R135, P4 ;  /* 0x0000000111117824 */ /* 0x008fc800020e0687 */
[----:B------:R-:W-:Y:S01]  /*61610*/  IMAD.MOV.U32 R5, RZ, RZ, R17 ;  /* 0x000000ffff057224 */ /* 0x000fe200078e0011 */
[----:B------:R1:W-:Y:S01]  /*61620*/  STL [R1+0x514], R17 ;  /* 0x0005141101007387 */ /* 0x0003e20000100800 */
[----:B------:R-:W-:-:S03]  /*61630*/  IMAD.X R18, R18, 0x1, R135, P5 ;  /* 0x0000000112127824 */ /* 0x000fc600028e0687 */
[----:B------:R-:W-:Y:S04]  /*61640*/  STL [R1+0x558], R13 ;  /* 0x0005580d01007387 */ /* 0x000fe80000100800 */
[----:B------:R3:W-:Y:S04]  /*61650*/  LDGSTS.E [R6+0x3900], desc[UR22][R4.64], P2 ;  /* 0x0390000004067fae */ /* 0x0007e800091a1016 */
[----:B-1----:R-:W4:Y:S04]  /*61660*/  LDL.LU R17, [R1+0x698] ;  /* 0x0006980001117983 */ /* 0x002f280000300800 */
[----:B------:R1:W-:Y:S04]  /*61670*/  STL [R1+0x554], R18 ;  /* 0x0005541201007387 */ /* 0x0003e80000100800 */
[----:B------:R-:W4:Y:S01]  /*61680*/  LDL.LU R8, [R1+0x6d8] ;  /* 0x0006d80001087983 */ /* 0x000f220000300800 */
[----:B---3--:R-:W-:-:S02]  /*61690*/  MOV R5, R18 ;  /* 0x0000001200057202 */ /* 0x008fc40000000f00 */
[-C--:B--2---:R-:W-:Y:S01]  /*616a0*/  IADD3 R7, P4, PT, R7, R134.reuse, RZ ;  /* 0x0000008607077210 */ /* 0x084fe20007f9e0ff */
[----:B-1----:R-:W2:Y:S01]  /*616b0*/  LDL.LU R18, [R1+0x694] ;  /* 0x0006940001127983 */ /* 0x002ea20000300800 */
[----:B------:R-:W-:Y:S01]  /*616c0*/  IMAD.MOV.U32 R4, RZ, RZ, R13 ;  /* 0x000000ffff047224 */ /* 0x000fe200078e000d */
[----:B-----5:R-:W-:Y:S02]  /*616d0*/  IADD3 R9, P5, PT, R9, R134, RZ ;  /* 0x0000008609097210 */ /* 0x020fe40007fbe0ff */
[----:B------:R-:W3:Y:S04]  /*616e0*/  LDL.LU R13, [R1+0x6d4] ;  /* 0x0006d400010d7983 */ /* 0x000ee80000300800 */
[----:B------:R1:W-:Y:S04]  /*616f0*/  LDGSTS.E [R6+0x3d00], desc[UR22][R4.64], P2 ;  /* 0x03d0000004067fae */ /* 0x0003e800091a1016 */
[----:B------:R-:W-:Y:S01]  /*61700*/  STL [R1+0x598], R7 ;  /* 0x0005980701007387 */ /* 0x000fe20000100800 */
[----:B-1----:R-:W-:Y:S01]  /*61710*/  MOV R4, R7 ;  /* 0x0000000700047202 */ /* 0x002fe20000000f00 */
[----:B------:R-:W-:-:S04]  /*61720*/  IMAD.X R10, R10, 0x1, R135, P4 ;  /* 0x000000010a0a7824 */ /* 0x000fc800020e0687 */
[----:B------:R-:W-:Y:S01]  /*61730*/  IMAD.MOV.U32 R5, RZ, RZ, R10 ;  /* 0x000000ffff057224 */ /* 0x000fe200078e000a */
[----:B------:R1:W-:Y:S01]  /*61740*/  STL [R1+0x594], R10 ;  /* 0x0005940a01007387 */ /* 0x0003e20000100800 */
[----:B------:R-:W-:-:S03]  /*61750*/  IMAD.X R16, R16, 0x1, R135, P5 ;  /* 0x0000000110107824 */ /* 0x000fc600028e0687 */
[----:B------:R-:W-:Y:S04]  /*61760*/  STL [R1+0x5d8], R9 ;  /* 0x0005d80901007387 */ /* 0x000fe80000100800 */
[----:B------:R5:W-:Y:S04]  /*61770*/  LDGSTS.E [R6+0x4100], desc[UR22][R4.64], P2 ;  /* 0x0410000004067fae */ /* 0x000be800091a1016 */
[----:B-1----:R-:W3:Y:S04]  /*61780*/  LDL.LU R10, [R1+0x718] ;  /* 0x00071800010a7983 */ /* 0x002ee80000300800 */
[----:B------:R1:W-:Y:S04]  /*61790*/  STL [R1+0x5d4], R16 ;  /* 0x0005d41001007387 */ /* 0x0003e80000100800 */
[----:B------:R-:W3:Y:S01]  /*617a0*/  LDL.LU R7, [R1+0x758] ;  /* 0x0007580001077983 */ /* 0x000ee20000300800 */
[----:B-----5:R-:W-:-:S03]  /*617b0*/  MOV R5, R16 ;  /* 0x0000001000057202 */ /* 0x020fc60000000f00 */
[----:B-1----:R-:W5:Y:S01]  /*617c0*/  LDL.LU R16, [R1+0x714] ;  /* 0x0007140001107983 */ /* 0x002f620000300800 */
[----:B------:R-:W-:-:S03]  /*617d0*/  IMAD.MOV.U32 R4, RZ, RZ, R9 ;  /* 0x000000ffff047224 */ /* 0x000fc600078e0009 */
[----:B------:R-:W5:Y:S01]  /*617e0*/  LDL.LU R9, [R1+0x754] ;  /* 0x0007540001097983 */ /* 0x000f620000300800 */
[-C--:B----4-:R-:W-:Y:S02]  /*617f0*/  IADD3 R11, P4, PT, R11, R134.reuse, RZ ;  /* 0x000000860b0b7210 */ /* 0x090fe40007f9e0ff */
[----:B------:R-:W-:Y:S01]  /*61800*/  IADD3 R12, P5, PT, R12, R134, RZ ;  /* 0x000000860c0c7210 */ /* 0x000fe20007fbe0ff */
[----:B------:R1:W-:Y:S04]  /*61810*/  LDGSTS.E [R6+0x4500], desc[UR22][R4.64], P2 ;  /* 0x0450000004067fae */ /* 0x0003e800091a1016 */
[----:B------:R4:W-:Y:S01]  /*61820*/  STL [R1+0x618], R11 ;  /* 0x0006180b01007387 */ /* 0x0009e20000100800 */
[----:B------:R-:W-:Y:S01]  /*61830*/  IMAD.X R15, R15, 0x1, R135, P4 ;  /* 0x000000010f0f7824 */ /* 0x000fe200020e0687 */
[----:B-1----:R-:W-:-:S03]  /*61840*/  MOV R4, R11 ;  /* 0x0000000b00047202 */ /* 0x002fc60000000f00 */
[----:B------:R-:W-:Y:S01]  /*61850*/  IMAD.MOV.U32 R5, RZ, RZ, R15 ;  /* 0x000000ffff057224 */ /* 0x000fe200078e000f */
        /* <DEDUP_REMOVED lines=10> */
[----:B------:R-:W-:-:S03]  /*61900*/  MOV R5, R14 ;  /* 0x0000000e00057202 */ /* 0x000fc60000000f00 */
[----:B------:R-:W4:Y:S04]  /*61910*/  LDL.LU R14, [R1+0x818] ;  /* 0x00081800010e7983 */ /* 0x000f280000300800 */
[----:B------:R-:W4:Y:S04]  /*61920*/  LDL.LU R15, [R1+0x858] ;  /* 0x00085800010f7983 */ /* 0x000f280000300800 */
[----:B------:R1:W-:Y:S01]  /*61930*/  LDGSTS.E [R6+0x4d00], desc[UR22][R4.64], P2 ;  /* 0x04d0000004067fae */ /* 0x0003e200091a1016 */
[----:B------:R-:W-:-:S05]  /*61940*/  IADD3 R17, P4, PT, R17, R134, RZ ;  /* 0x0000008611117210 */ /* 0x000fca0007f9e0ff */
[----:B------:R-:W-:Y:S01]  /*61950*/  STL [R1+0x698], R17 ;  /* 0x0006981101007387 */ /* 0x000fe20000100800 */
[----:B------:R-:W-:Y:S01]  /*61960*/  IADD3 R8, P5, PT, R8, R134, RZ ;  /* 0x0000008608087210 */ /* 0x000fe20007fbe0ff */
[----:B--2---:R-:W-:-:S04]  /*61970*/  IMAD.X R18, R18, 0x1, R135, P4 ;  /* 0x0000000112127824 */ /* 0x004fc800020e0687 */
[----:B---3--:R-:W-:Y:S01]  /*61980*/  IMAD.X R13, R13, 0x1, R135, P5 ;  /* 0x000000010d0d7824 */ /* 0x008fe200028e0687 */
[----:B------:R2:W-:Y:S01]  /*61990*/  STL [R1+0x694], R18 ;  /* 0x0006941201007387 */ /* 0x0005e20000100800 */
[----:B-1----:R-:W-:-:S03]  /*619a0*/  IMAD.MOV.U32 R5, RZ, RZ, R18 ;  /* 0x000000ffff057224 */ /* 0x002fc600078e0012 */
[----:B------:R1:W-:Y:S01]  /*619b0*/  STL [R1+0x6d8], R8 ;  /* 0x0006d80801007387 */ /* 0x0003e20000100800 */
[----:B------:R-:W-:-:S03]  /*619c0*/  MOV R4, R17 ;  /* 0x0000001100047202 */ /* 0x000fc60000000f00 */
[----:B--2---:R-:W2:Y:S04]  /*619d0*/  LDL.LU R18, [R1+0x814] ;  /* 0x0008140001127983 */ /* 0x004ea80000300800 */
[----:B------:R3:W-:Y:S04]  /*619e0*/  STL [R1+0x6d4], R13 ;  /* 0x0006d40d01007387 */ /* 0x0007e80000100800 */
[----:B------:R-:W2:Y:S04]  /*619f0*/  LDL.LU R17, [R1+0x854] ;  /* 0x0008540001117983 */ /* 0x000ea80000300800 */
[----:B------:R1:W-:Y:S02]  /*61a00*/  LDGSTS.E [R6+0x5100], desc[UR22][R4.64], P2 ;  /* 0x0510000004067fae */ /* 0x0003e400091a1016 */
[----:B-1----:R-:W-:Y:S01]  /*61a10*/  IMAD.MOV.U32 R4, RZ, RZ, R8 ;  /* 0x000000ffff047224 */ /* 0x002fe200078e0008 */
[----:B------:R-:W-:Y:S01]  /*61a20*/  MOV R5, R13 ;  /* 0x0000000d00057202 */ /* 0x000fe20000000f00 */
[----:B------:R-:W2:Y:S04]  /*61a30*/  LDL.LU R8, [R1+0x898] ;  /* 0x0008980001087983 */ /* 0x000ea80000300800 */
[----:B---3--:R-:W3:Y:S04]  /*61a40*/  LDL.LU R13, [R1+0x8d8] ;  /* 0x0008d800010d7983 */ /* 0x008ee80000300800 */
[----:B------:R1:W-:Y:S01]  /*61a50*/  LDGSTS.E [R6+0x5500], desc[UR22][R4.64], P2 ;  /* 0x0550000004067fae */ /* 0x0003e200091a1016 */
[----:B------:R-:W-:-:S05]  /*61a60*/  IADD3 R10, P4, PT, R10, R134, RZ ;  /* 0x000000860a0a7210 */ /* 0x000fca0007f9e0ff */
[----:B------:R5:W-:Y:S01]  /*61a70*/  STL [R1+0x718], R10 ;  /* 0x0007180a01007387 */ /* 0x000be20000100800 */
[----:B------:R-:W-:Y:S01]  /*61a80*/  IADD3 R7, P5, PT, R7, R134, RZ ;  /* 0x0000008607077210 */ /* 0x000fe20007fbe0ff */
[----:B-----5:R-:W-:Y:S01]  /*61a90*/  IMAD.X R16, R16, 0x1, R135, P4 ;  /* 0x0000000110107824 */ /* 0x020fe200020e0687 */
[----:B-1----:R-:W-:-:S03]  /*61aa0*/  MOV R4, R10 ;  /* 0x0000000a00047202 */ /* 0x002fc60000000f00 */
[----:B------:R-:W-:Y:S01]  /*61ab0*/  IMAD.X R9, R9, 0x1, R135, P5 ;  /* 0x0000000109097824 */ /* 0x000fe200028e0687 */
[----:B------:R1:W-:Y:S04]  /*61ac0*/  STL [R1+0x714], R16 ;  /* 0x0007141001007387 */ /* 0x0003e80000100800 */
[----:B------:R-:W-:Y:S04]  /*61ad0*/  STL [R1+0x758], R7 ;  /* 0x0007580701007387 */ /* 0x000fe80000100800 */
[----:B------:R-:W5:Y:S01]  /*61ae0*/  LDL.LU R10, [R1+0x894] ;  /* 0x00089400010a7983 */ /* 0x000f620000300800 */
[----:B------:R-:W-:-:S03]  /*61af0*/  IMAD.MOV.U32 R5, RZ, RZ, R16 ;  /* 0x000000ffff057224 */ /* 0x000fc600078e0010 */
[----:B------:R4:W-:Y:S04]  /*61b00*/  STL [R1+0x754], R9 ;  /* 0x0007540901007387 */ /* 0x0009e80000100800 */
[----:B-1----:R-:W5:Y:S04]  /*61b10*/  LDL.LU R16, [R1+0x8d4] ;  /* 0x0008d40001107983 */ /* 0x002f680000300800 */
[----:B------:R1:W-:Y:S01]  /*61b20*/  LDGSTS.E [R6+0x5900], desc[UR22][R4.64], P2 ;  /* 0x0590000004067fae */ /* 0x0003e200091a1016 */
[----:B----4-:R-:W-:Y:S01]  /*61b30*/  IADD3 R11, P4, PT, R11, R134, RZ ;  /* 0x000000860b0b7210 */ /* 0x010fe20007f9e0ff */
[----:B-1----:R-:W-:Y:S01]  /*61b40*/  IMAD.MOV.U32 R4, RZ, RZ, R7 ;  /* 0x000000ffff047224 */ /* 0x002fe200078e0007 */
[----:B------:R-:W-:-:S02]  /*61b50*/  MOV R5, R9 ;  /* 0x0000000900057202 */ /* 0x000fc40000000f00 */
[----:B------:R-:W4:Y:S04]  /*61b60*/  LDL.LU R9, [R1+0x918] ;  /* 0x0009180001097983 */ /* 0x000f280000300800 */
[----:B------:R-:W4:Y:S01]  /*61b70*/  LDL.LU R7, [R1+0x958] ;  /* 0x0009580001077983 */ /* 0x000f220000300800 */
[----:B------:R-:W-:-:S03]  /*61b80*/  IADD3 R19, P5, PT, R19, R134, RZ ;  /* 0x0000008613137210 */ /* 0x000fc60007fbe0ff */
[----:B------:R-:W-:Y:S04]  /*61b90*/  STL [R1+0x798], R11 ;  /* 0x0007980b01007387 */ /* 0x000fe80000100800 */
[----:B------:R1:W-:Y:S01]  /*61ba0*/  LDGSTS.E [R6+0x5d00], desc[UR22][R4.64], P2 ;  /* 0x05d0000004067fae */ /* 0x0003e200091a1016 */
[--C-:B------:R-:W-:Y:S02]  /*61bb0*/  IMAD.X R12, R12, 0x1, R135.reuse, P4 ;  /* 0x000000010c0c7824 */ /* 0x100fe400020e0687 */
[----:B------:R-:W-:-:S03]  /*61bc0*/  IMAD.X R20, R20, 0x1, R135, P5 ;  /* 0x0000000114147824 */ /* 0x000fc600028e0687 */
[----:B------:R1:W-:Y:S02]  /*61bd0*/  STL [R1+0x794], R12 ;  /* 0x0007940c01007387 */ /* 0x0003e40000100800 */
[----:B-1----:R-:W-:Y:S02]  /*61be0*/  IMAD.MOV.U32 R5, RZ, RZ, R12 ;  /* 0x000000ffff057224 */ /* 0x002fe400078e000c */
[----:B------:R-:W-:Y:S01]  /*61bf0*/  STL [R1+0x7d8], R19 ;  /* 0x0007d81301007387 */ /* 0x000fe20000100800 */
[----:B------:R-:W-:-:S03]  /*61c00*/  MOV R4, R11 ;  /* 0x0000000b00047202 */ /* 0x000fc60000000f00 */
[----:B------:R-:W4:Y:S04]  /*61c10*/  LDL.LU R12, [R1+0x914] ;  /* 0x00091400010c7983 */ /* 0x000f280000300800 */
[----:B------:R-:W-:Y:S01]  /*61c20*/  STL [R1+0x7d4], R20 ;  /* 0x0007d41401007387 */ /* 0x000fe20000100800 */
[----:B------:R-:W-:-:S03]  /*61c30*/  IADD3 R14, P4, PT, R14, R134, RZ ;  /* 0x000000860e0e7210 */ /* 0x000fc60007f9e0ff */
[----:B------:R-:W4:Y:S01]  /*61c40*/  LDL.LU R11, [R1+0x954] ;  /* 0x00095400010b7983 */ /* 0x000f220000300800 */
[----:B------:R-:W-:-:S03]  /*61c50*/  IADD3 R15, P5, PT, R15, R134, RZ ;  /* 0x000000860f0f7210 */ /* 0x000fc60007fbe0ff */
[----:B------:R1:W-:Y:S04]  /*61c60*/  LDGSTS.E [R6+0x6100], desc[UR22][R4.64], P2 ;  /* 0x0610000004067fae */ /* 0x0003e800091a1016 */
[----:B------:R2:W-:Y:S01]  /*61c70*/  STL [R1+0x818], R14 ;  /* 0x0008180e01007387 */ /* 0x0005e20000100800 */
[----:B-1----:R-:W-:Y:S01]  /*61c80*/  IMAD.MOV.U32 R4, RZ, RZ, R19 ;  /* 0x000000ffff047224 */ /* 0x002fe200078e0013 */
[----:B------:R-:W-:-:S05]  /*61c90*/  MOV R5, R20 ;  /* 0x0000001400057202 */ /* 0x000fca0000000f00 */
[----:B------:R1:W-:Y:S02]  /*61ca0*/  LDGSTS.E [R6+0x6500], desc[UR22][R4.64], P2 ;  /* 0x0650000004067fae */ /* 0x0003e400091a1016 */
[----:B-1----:R-:W-:Y:S01]  /*61cb0*/  MOV R4, R14 ;  /* 0x0000000e00047202 */ /* 0x002fe20000000f00 */
[----:B--2---:R-:W-:-:S04]  /*61cc0*/  IMAD.X R18, R18, 0x1, R135, P4 ;  /* 0x0000000112127824 */ /* 0x004fc800020e0687 */
[----:B------:R-:W-:Y:S01]  /*61cd0*/  IMAD.MOV.U32 R5, RZ, RZ, R18 ;  /* 0x000000ffff057224 */ /* 0x000fe200078e0012 */
[----:B------:R-:W-:Y:S01]  /*61ce0*/  STL [R1+0x814], R18 ;  /* 0x0008141201007387 */ /* 0x000fe20000100800 */
[----:B------:R-:W-:-:S03]  /*61cf0*/  IMAD.X R17, R17, 0x1, R135, P5 ;  /* 0x0000000111117824 */ /* 0x000fc600028e0687 */
[----:B------:R1:W-:Y:S04]  /*61d00*/  STL [R1+0x858], R15 ;  /* 0x0008580f01007387 */ /* 0x0003e80000100800 */
[----:B------:R-:W2:Y:S04]  /*61d10*/  LDL.LU R14, [R1+0x1a0] ;  /* 0x0001a000010e7983 */ /* 0x000ea80000300800 */
[----:B------:R-:W-:Y:S04]  /*61d20*/  STL [R1+0x854], R17 ;  /* 0x0008541101007387 */ /* 0x000fe80000100800 */
[----:B------:R1:W-:Y:S04]  /*61d30*/  LDGSTS.E [R6+0x6900], desc[UR22][R4.64], P2 ;  /* 0x0690000004067fae */ /* 0x0003e800091a1016 */
[----:B------:R-:W2:Y:S01]  /*61d40*/  LDL.LU R19, [R1+0x1e0] ;  /* 0x0001e00001137983 */ /* 0x000ea20000300800 */
[----:B------:R-:W-:Y:S01]  /*61d50*/  IADD3 R8, P4, PT, R8, R134, RZ ;  /* 0x0000008608087210 */ /* 0x000fe20007f9e0ff */
[----:B-1----:R-:W-:-:S02]  /*61d60*/  IMAD.MOV.U32 R4, RZ, RZ, R15 ;  /* 0x000000ffff047224 */ /* 0x002fc400078e000f */
[----:B------:R-:W2:Y:S01]  /*61d70*/  LDL.LU R15, [R1+0x19c] ;  /* 0x00019c00010f7983 */ /* 0x000ea20000300800 */
[----:B------:R-:W-:Y:S02]  /*61d80*/  MOV R5, R17 ;  /* 0x0000001100057202 */ /* 0x000fe40000000f00 */
[----:B---3--:R-:W-:Y:S01]  /*61d90*/  IADD3 R13, P5, PT, R13, R134, RZ ;  /* 0x000000860d0d7210 */ /* 0x008fe20007fbe0ff */
[----:B------:R-:W3:Y:S04]  /*61da0*/  LDL.LU R20, [R1+0x1dc] ;  /* 0x0001dc0001147983 */ /* 0x000ee80000300800 */
[----:B------:R1:W-:Y:S04]  /*61db0*/  STL [R1+0x898], R8 ;  /* 0x0008980801007387 */ /* 0x0003e80000100800 */
[----:B------:R1:W-:Y:S02]  /*61dc0*/  LDGSTS.E [R6+0x6d00], desc[UR22][R4.64], P2 ;  /* 0x06d0000004067fae */ /* 0x0003e400091a1016 */
[----:B-1----:R-:W-:Y:S01]  /*61dd0*/  MOV R4, R8 ;  /* 0x0000000800047202 */ /* 0x002fe20000000f00 */
[----:B-----5:R-:W-:-:S05]  /*61de0*/  IMAD.X R10, R10, 0x1, R135, P4 ;  /* 0x000000010a0a7824 */ /* 0x020fca00020e0687 */
[----:B------:R1:W-:Y:S01]  /*61df0*/  STL [R1+0x894], R10 ;  /* 0x0008940a01007387 */ /* 0x0003e20000100800 */
[----:B------:R-:W-:-:S03]  /*61e00*/  IMAD.X R16, R16, 0x1, R135, P5 ;  /* 0x0000000110107824 */ /* 0x000fc600028e0687 */
[----:B------:R-:W-:Y:S01]  /*61e10*/  STL [R1+0x8d8], R13 ;  /* 0x0008d80d01007387 */ /* 0x000fe20000100800 */
[----:B------:R-:W-:-:S03]  /*61e20*/  IMAD.MOV.U32 R5, RZ, RZ, R10 ;  /* 0x000000ffff057224 */ /* 0x000fc600078e000a */
[----:B------:R-:W5:Y:S04]  /*61e30*/  LDL.LU R8, [R1+0x220] ;  /* 0x0002200001087983 */ /* 0x000f680000300800 */
[----:B------:R-:W-:Y:S04]  /*61e40*/  STL [R1+0x8d4], R16 ;  /* 0x0008d41001007387 */ /* 0x000fe80000100800 */
[----:B-1----:R-:W5:Y:S04]  /*61e50*/  LDL.LU R10, [R1+0x260] ;  /* 0x00026000010a7983 */ /* 0x002f680000300800 */
[----:B------:R-:W5:Y:S04]  /*61e60*/  LDL.LU R17, [R1+0x21c] ;  /* 0x00021c0001117983 */ /* 0x000f680000300800 */
[----:B------:R-:W5:Y:S01]  /*61e70*/  LDL.LU R18, [R1+0x25c] ;  /* 0x00025c0001127983 */ /* 0x000f620000300800 */
[----:B----4-:R-:W-:-:S03]  /*61e80*/  IADD3 R9, P4, PT, R9, R134, RZ ;  /* 0x0000008609097210 */ /* 0x010fc60007f9e0ff */
[----:B------:R1:W-:Y:S01]  /*61e90*/  LDGSTS.E [R6+0x7100], desc[UR22][R4.64], P2 ;  /* 0x0710000004067fae */ /* 0x0003e200091a1016 */
[----:B------:R-:W-:-:S03]  /*61ea0*/  IADD3 R7, P5, PT, R7, R134, RZ ;  /* 0x0000008607077210 */ /* 0x000fc60007fbe0ff */
[----:B------:R4:W-:Y:S01]  /*61eb0*/  STL [R1+0x918], R9 ;  /* 0x0009180901007387 */ /* 0x0009e20000100800 */
[----:B-1----:R-:W-:Y:S01]  /*61ec0*/  IMAD.MOV.U32 R4, RZ, RZ, R13 ;  /* 0x000000ffff047224 */ /* 0x002fe200078e000d */
[----:B------:R-:W-:-:S05]  /*61ed0*/  MOV R5, R16 ;  /* 0x0000001000057202 */ /* 0x000fca0000000f00 */
[----:B------:R1:W-:Y:S01]  /*61ee0*/  LDGSTS.E [R6+0x7500], desc[UR22][R4.64], P2 ;  /* 0x0750000004067fae */ /* 0x0003e200091a1016 */
[----:B------:R-:W-:-:S05]  /*61ef0*/  IMAD.X R12, R12, 0x1, R135, P4 ;  /* 0x000000010c0c7824 */ /* 0x000fca00020e0687 */
[----:B------:R4:W-:Y:S01]  /*61f00*/  STL [R1+0x914], R12 ;  /* 0x0009140c01007387 */ /* 0x0009e20000100800 */
[----:B-1----:R-:W-:Y:S01]  /*61f10*/  MOV R4, R9 ;  /* 0x0000000900047202 */ /* 0x002fe20000000f00 */
[----:B------:R-:W-:Y:S02]  /*61f20*/  IMAD.MOV.U32 R5, RZ, RZ, R12 ;  /* 0x000000ffff057224 */ /* 0x000fe400078e000c */
[----:B------:R-:W-:Y:S01]  /*61f30*/  IMAD.X R11, R11, 0x1, R135, P5 ;  /* 0x000000010b0b7824 */ /* 0x000fe200028e0687 */
[----:B------:R-:W-:Y:S04]  /*61f40*/  STL [R1+0x958], R7 ;  /* 0x0009580701007387 */ /* 0x000fe80000100800 */
[----:B----4-:R-:W4:Y:S04]  /*61f50*/  LDL.LU R9, [R1+0x2a0] ;  /* 0x0002a00001097983 */ /* 0x010f280000300800 */
[----:B------:R1:W-:Y:S04]  /*61f60*/  STL [R1+0x954], R11 ;  /* 0x0009540b01007387 */ /* 0x0003e80000100800 */
[----:B------:R1:W-:Y:S04]  /*61f70*/  LDGSTS.E [R6+0x7900], desc[UR22][R4.64], P2 ;  /* 0x0790000004067fae */ /* 0x0003e800091a1016 */
[----:B------:R-:W4:Y:S01]  /*61f80*/  LDL.LU R12, [R1+0x2e0] ;  /* 0x0002e000010c7983 */ /* 0x000f220000300800 */
[----:B-1----:R-:W-:-:S03]  /*61f90*/  MOV R5, R11 ;  /* 0x0000000b00057202 */ /* 0x002fc60000000f00 */
[----:B------:R-:W4:Y:S04]  /*61fa0*/  LDL.LU R11, [R1+0x29c] ;  /* 0x00029c00010b7983 */ /* 0x000f280000300800 */
[----:B------:R-:W4:Y:S01]  /*61fb0*/  LDL.LU R16, [R1+0x2dc] ;  /* 0x0002dc0001107983 */ /* 0x000f220000300800 */
[----:B------:R-:W-:-:S03]  /*61fc0*/  IMAD.MOV.U32 R4, RZ, RZ, R7 ;  /* 0x000000ffff047224 */ /* 0x000fc600078e0007 */
[----:B------:R-:W4:Y:S04]  /*61fd0*/  LDL.LU R13, [R1+0x320] ;  /* 0x00032000010d7983 */ /* 0x000f280000300800 */
[----:B------:R-:W4:Y:S04]  /*61fe0*/  LDL.LU R7, [R1+0x360] ;  /* 0x0003600001077983 */ /* 0x000f280000300800 */
[----:B------:R1:W-:Y:S02]  /*61ff0*/  LDGSTS.E [R6+0x7d00], desc[UR22][R4.64], P2 ;  /* 0x07d0000004067fae */ /* 0x0003e400091a1016 */
[----:B-1----:R-:W-:-:S05]  /*62000*/  LOP3.LUT R6, R132, 0x30, RZ, 0x3c, !PT ;  /* 0x0000003084067812 */ /* 0x002fca00078e3cff */
[----:B------:R-:W-:Y:S01]  /*62010*/  VIADD R6, R6, UR5 ;  /* 0x0000000506067c36 */ /* 0x000fe20008000000 */
[----:B--2---:R-:W-:-:S05]  /*62020*/  IADD3 R14, P4, PT, R14, R134, RZ ;  /* 0x000000860e0e7210 */ /* 0x004fca0007f9e0ff */
[----:B------:R-:W-:Y:S01]  /*62030*/  STL [R1+0x1a0], R14 ;  /* 0x0001a00e01007387 */ /* 0x000fe20000100800 */
[----:B------:R-:W-:-:S05]  /*62040*/  IADD3 R19, P5, PT, R19, R134, RZ ;  /* 0x0000008613137210 */ /* 0x000fca0007fbe0ff */
[----:B------:R-:W-:Y:S01]  /*62050*/  STL [R1+0x1e0], R19 ;  /* 0x0001e01301007387 */ /* 0x000fe20000100800 */
[----:B------:R-:W-:-:S04]  /*62060*/  IMAD.X R15, R15, 0x1, R135, P4 ;  /* 0x000000010f0f7824 */ /* 0x000fc800020e0687 */
[----:B------:R-:W-:Y:S01]  /*62070*/  IMAD.MOV.U32 R5, RZ, RZ, R15 ;  /* 0x000000ffff057224 */ /* 0x000fe200078e000f */
[----:B------:R1:W-:Y:S01]  /*62080*/  STL [R1+0x19c], R15 ;  /* 0x00019c0f01007387 */ /* 0x0003e20000100800 */
[----:B------:R-:W-:Y:S01]  /*62090*/  IMAD.MOV.U32 R4, RZ, RZ, R14 ;  /* 0x000000ffff047224 */ /* 0x000fe200078e000e */
[----:B---3--:R-:W-:-:S04]  /*620a0*/  IADD3.X R20, PT, PT, R20, R135, RZ, P5, !PT ;  /* 0x0000008714147210 */ /* 0x008fc80002ffe4ff */
[----:B------:R2:W-:Y:S04]  /*620b0*/  LDGSTS.E [R6+0x180], desc[UR22][R4.64], P2 ;  /* 0x0018000004067fae */ /* 0x0005e800091a1016 */
[----:B-1----:R-:W3:Y:S04]  /*620c0*/  LDL.LU R15, [R1+0x31c] ;  /* 0x00031c00010f7983 */ /* 0x002ee80000300800 */
[----:B------:R-:W3:Y:S01]  /*620d0*/  LDL.LU R14, [R1+0x35c] ;  /* 0x00035c00010e7983 */ /* 0x000ee20000300800 */
[----:B--2---:R-:W-:Y:S01]  /*620e0*/  MOV R4, R19 ;  /* 0x0000001300047202 */ /* 0x004fe20000000f00 */
[----:B------:R-:W-:-:S02]  /*620f0*/  IMAD.MOV.U32 R5, RZ, RZ, R20 ;  /* 0x000000ffff057224 */ /* 0x000fc400078e0014 */
[----:B------:R-:W-:Y:S04]  /*62100*/  STL [R1+0x1dc], R20 ;  /* 0x0001dc1401007387 */ /* 0x000fe80000100800 */
[----:B------:R1:W-:Y:S01]  /*62110*/  LDGSTS.E [R6+0x580], desc[UR22][R4.64], P2 ;  /* 0x0058000004067fae */ /* 0x0003e200091a1016 */
[----:B-----5:R-:W-:-:S05]  /*62120*/  IADD3 R8, P4, PT, R8, R134, RZ ;  /* 0x0000008608087210 */ /* 0x020fca0007f9e0ff */
[----:B------:R-:W-:Y:S01]  /*62130*/  STL [R1+0x220], R8 ;  /* 0x0002200801007387 */ /* 0x000fe20000100800 */
[----:B------:R-:W-:Y:S01]  /*62140*/  IADD3 R10, P5, PT, R10, R134, RZ ;  /* 0x000000860a0a7210 */ /* 0x000fe20007fbe0ff */
[----:B------:R-:W-:Y:S02]  /*62150*/  IMAD.X R17, R17, 0x1, R135, P4 ;  /* 0x0000000111117824 */ /* 0x000fe400020e0687 */
[----:B-1----:R-:W-:Y:S01]  /*62160*/  IMAD.MOV.U32 R4, RZ, RZ, R8 ;  /* 0x000000ffff047224 */ /* 0x002fe200078e0008 */
[----:B------:R-:W-:Y:S02]  /*62170*/  IADD3.X R18, PT, PT, R18, R135, RZ, P5, !PT ;  /* 0x0000008712127210 */ /* 0x000fe40002ffe4ff */
[----:B------:R1:W-:Y:S01]  /*62180*/  STL [R1+0x21c], R17 ;  /* 0x00021c1101007387 */ /* 0x0003e20000100800 */
[----:B------:R-:W-:-:S03]  /*62190*/  IMAD.MOV.U32 R5, RZ, RZ, R17 ;  /* 0x000000ffff057224 */ /* 0x000fc600078e0011 */
[----:B------:R-:W-:Y:S04]  /*621a0*/  STL [R1+0x260], R10 ;  /* 0x0002600a01007387 */ /* 0x000fe80000100800 */
[----:B------:R2:W-:Y:S04]  /*621b0*/  LDGSTS.E [R6+0x980], desc[UR22][R4.64], P2 ;  /* 0x0098000004067fae */ /* 0x0005e800091a1016 */
[----:B-1----:R-:W5:Y:S04]  /*621c0*/  LDL.LU R17, [R1+0x3a0] ;  /* 0x0003a00001117983 */ /* 0x002f680000300800 */
[----:B------:R1:W-:Y:S04]  /*621d0*/  STL [R1+0x25c], R18 ;  /* 0x00025c1201007387 */ /* 0x0003e80000100800 */
[----:B------:R-:W5:Y:S01]  /*621e0*/  LDL.LU R8, [R1+0x3e0] ;  /* 0x0003e00001087983 */ /* 0x000f620000300800 */
[----:B--2---:R-:W-:-:S03]  /*621f0*/  IMAD.MOV.U32 R5, RZ, RZ, R18 ;  /* 0x000000ffff057224 */ /* 0x004fc600078e0012 */
[----:B-1----:R-:W2:Y:S01]  /*62200*/  LDL.LU R18, [R1+0x39c] ;  /* 0x00039c0001127983 */ /* 0x002ea20000300800 */
[----:B------:R-:W-:-:S03]  /*62210*/  MOV R4, R10 ;  /* 0x0000000a00047202 */ /* 0x000fc60000000f00 */
[----:B------:R-:W2:Y:S04]  /*62220*/  LDL.LU R10, [R1+0x3dc] ;  /* 0x0003dc00010a7983 */ /* 0x000ea80000300800 */
[----:B------:R1:W-:Y:S01]  /*62230*/  LDGSTS.E [R6+0xd80], desc[UR22][R4.64], P2 ;  /* 0x00d8000004067fae */ /* 0x0003e200091a1016 */
[----:B----4-:R-:W-:-:S05]  /*62240*/  IADD3 R9, P4, PT, R9, R134, RZ ;  /* 0x0000008609097210 */ /* 0x010fca0007f9e0ff */
[----:B------:R4:W-:Y:S01]  /*62250*/  STL [R1+0x2a0], R9 ;  /* 0x0002a00901007387 */ /* 0x0009e20000100800 */
[----:B-1----:R-:W-:Y:S01]  /*62260*/  IMAD.MOV.U32 R4, RZ, RZ, R9 ;  /* 0x000000ffff047224 */ /* 0x002fe200078e0009 */
[----:B------:R-:W-:Y:S01]  /*62270*/  IADD3 R12, P5, PT, R12, R134, RZ ;  /* 0x000000860c0c7210 */ /* 0x000fe20007fbe0ff */
[----:B------:R-:W-:-:S03]  /*62280*/  IMAD.X R11, R11, 0x1, R135, P4 ;  /* 0x000000010b0b7824 */ /* 0x000fc600020e0687 */
[----:B------:R-:W-:Y:S02]  /*62290*/  IADD3.X R16, PT, PT, R16, R135, RZ, P5, !PT ;  /* 0x0000008710107210 */ /* 0x000fe40002ffe4ff */
[----:B------:R1:W-:Y:S01]  /*622a0*/  STL [R1+0x29c], R11 ;  /* 0x00029c0b01007387 */ /* 0x0003e20000100800 */
[----:B------:R-:W-:-:S03]  /*622b0*/  IMAD.MOV.U32 R5, RZ, RZ, R11 ;  /* 0x000000ffff057224 */ /* 0x000fc600078e000b */
[----:B------:R-:W-:Y:S04]  /*622c0*/  STL [R1+0x2e0], R12 ;  /* 0x0002e00c01007387 */ /* 0x000fe80000100800 */
[----:B----4-:R-:W4:Y:S04]  /*622d0*/  LDL.LU R9, [R1+0x420] ;  /* 0x0004200001097983 */ /* 0x010f280000300800 */
[----:B------:R1:W-:Y:S04]  /*622e0*/  STL [R1+0x2dc], R16 ;  /* 0x0002dc1001007387 */ /* 0x0003e80000100800 */
[----:B------:R1:W-:Y:S01]  /*622f0*/  LDGSTS.E [R6+0x1180], desc[UR22][R4.64], P2 ;  /* 0x0118000004067fae */ /* 0x0003e200091a1016 */
[----:B------:R-:W-:-:S03]  /*62300*/  IADD3 R13, P4, PT, R13, R134, RZ ;  /* 0x000000860d0d7210 */ /* 0x000fc60007f9e0ff */
[----:B-1----:R-:W4:Y:S01]  /*62310*/  LDL.LU R11, [R1+0x460] ;  /* 0x00046000010b7983 */ /* 0x002f220000300800 */
[----:B------:R-:W-:-:S03]  /*62320*/  IMAD.MOV.U32 R5, RZ, RZ, R16 ;  /* 0x000000ffff057224 */ /* 0x000fc600078e0010 */
[----:B------:R-:W4:Y:S01]  /*62330*/  LDL.LU R16, [R1+0x41c] ;  /* 0x00041c0001107983 */ /* 0x000f220000300800 */
[----:B------:R-:W-:-:S03]  /*62340*/  MOV R4, R12 ;  /* 0x0000000c00047202 */ /* 0x000fc60000000f00 */
[----:B------:R-:W4:Y:S01]  /*62350*/  LDL.LU R12, [R1+0x45c] ;  /* 0x00045c00010c7983 */ /* 0x000f220000300800 */
[----:B------:R-:W-:-:S03]  /*62360*/  IADD3 R7, P5, PT, R7, R134, RZ ;  /* 0x0000008607077210 */ /* 0x000fc60007fbe0ff */
[----:B------:R1:W-:Y:S04]  /*62370*/  STL [R1+0x320], R13 ;  /* 0x0003200d01007387 */ /* 0x0003e80000100800 */
[----:B------:R1:W-:Y:S02]  /*62380*/  LDGSTS.E [R6+0x1580], desc[UR22][R4.64], P2 ;  /* 0x0158000004067fae */ /* 0x0003e400091a1016 */
[----:B-1----:R-:W-:Y:S02]  /*62390*/  IMAD.MOV.U32 R4, RZ, RZ, R13 ;  /* 0x000000ffff047224 */ /* 0x002fe400078e000d */
[----:B---3--:R-:W-:Y:S01]  /*623a0*/  IMAD.X R15, R15, 0x1, R135, P4 ;  /* 0x000000010f0f7824 */ /* 0x008fe200020e0687 */
[----:B------:R-:W-:-:S04]  /*623b0*/  IADD3.X R14, PT, PT, R14, R135, RZ, P5, !PT ;  /* 0x000000870e0e7210 */ /* 0x000fc80002ffe4ff */
        /* <DEDUP_REMOVED lines=9> */
[----:B-1----:R-:W-:Y:S01]  /*62450*/  MOV R4, R7 ;  /* 0x0000000700047202 */ /* 0x002fe20000000f00 */
[----:B------:R-:W-:Y:S01]  /*62460*/  IMAD.MOV.U32 R5, RZ, RZ, R14 ;  /* 0x000000ffff057224 */ /* 0x000fe200078e000e */
[----:B---3--:R-:W3:Y:S04]  /*62470*/  LDL.LU R7, [R1+0x520] ;  /* 0x0005200001077983 */ /* 0x008ee80000300800 */
[----:B------:R-:W3:Y:S04]  /*62480*/  LDL.LU R14, [R1+0x560] ;  /* 0x00056000010e7983 */ /* 0x000ee80000300800 */
[----:B------:R1:W-:Y:S01]  /*62490*/  LDGSTS.E [R6+0x1d80], desc[UR22][R4.64], P2 ;  /* 0x01d8000004067fae */ /* 0x0003e200091a1016 */
[----:B-----5:R-:W-:-:S05]  /*624a0*/  IADD3 R17, P4, PT, R17, R134, RZ ;  /* 0x0000008611117210 */ /* 0x020fca0007f9e0ff */
[----:B------:R5:W-:Y:S01]  /*624b0*/  STL [R1+0x3a0], R17 ;  /* 0x0003a01101007387 */ /* 0x000be20000100800 */
[----:B------:R-:W-:Y:S01]  /*624c0*/  IADD3 R8, P5, PT, R8, R134, RZ ;  /* 0x0000008608087210 */ /* 0x000fe20007fbe0ff */
[----:B--2---:R-:W-:Y:S02]  /*624d0*/  IMAD.X R18, R18, 0x1, R135, P4 ;  /* 0x0000000112127824 */ /* 0x004fe400020e0687 */
[----:B-1----:R-:W-:Y:S01]  /*624e0*/  IMAD.MOV.U32 R4, RZ, RZ, R17 ;  /* 0x000000ffff047224 */ /* 0x002fe200078e0011 */
[----:B------:R-:W-:Y:S02]  /*624f0*/  IADD3.X R10, PT, PT, R10, R135, RZ, P5, !PT ;  /* 0x000000870a0a7210 */ /* 0x000fe40002ffe4ff */
[----:B------:R1:W-:Y:S04]  /*62500*/  STL [R1+0x39c], R18 ;  /* 0x00039c1201007387 */ /* 0x0003e80000100800 */
[----:B------:R2:W-:Y:S04]  /*62510*/  STL [R1+0x3e0], R8 ;  /* 0x0003e00801007387 */ /* 0x0005e80000100800 */
[----:B-----5:R-:W5:Y:S01]  /*62520*/  LDL.LU R17, [R1+0x51c] ;  /* 0x00051c0001117983 */ /* 0x020f620000300800 */
[----:B------:R-:W-:-:S03]  /*62530*/  IMAD.MOV.U32 R5, RZ, RZ, R18 ;  /* 0x000000ffff057224 */ /* 0x000fc600078e0012 */
[----:B------:R2:W-:Y:S04]  /*62540*/  STL [R1+0x3dc], R10 ;  /* 0x0003dc0a01007387 */ /* 0x0005e80000100800 */
[----:B-1----:R-:W5:Y:S04]  /*62550*/  LDL.LU R18, [R1+0x55c] ;  /* 0x00055c0001127983 */ /* 0x002f680000300800 */
[----:B------:R1:W-:Y:S02]  /*62560*/  LDGSTS.E [R6+0x2180], desc[UR22][R4.64], P2 ;  /* 0x0218000004067fae */ /* 0x0003e400091a1016 */
[----:B-1----:R-:W-:Y:S01]  /*62570*/  MOV R4, R8 ;  /* 0x0000000800047202 */ /* 0x002fe20000000f00 */
[----:B------:R-:W-:Y:S01]  /*62580*/  IMAD.MOV.U32 R5, RZ, RZ, R10 ;  /* 0x000000ffff057224 */ /* 0x000fe200078e000a */
[----:B--2---:R-:W2:Y:S04]  /*62590*/  LDL.LU R8, [R1+0x5a0] ;  /* 0x0005a00001087983 */ /* 0x004ea80000300800 */
[----:B------:R-:W2:Y:S04]  /*625a0*/  LDL.LU R10, [R1+0x5e0] ;  /* 0x0005e000010a7983 */ /* 0x000ea80000300800 */
[----:B------:R1:W-:Y:S01]  /*625b0*/  LDGSTS.E [R6+0x2580], desc[UR22][R4.64], P2 ;  /* 0x0258000004067fae */ /* 0x0003e200091a1016 */
[----:B----4-:R-:W-:-:S05]  /*625c0*/  IADD3 R9, P4, PT, R9, R134, RZ ;  /* 0x0000008609097210 */ /* 0x010fca0007f9e0ff */
[----:B------:R4:W-:Y:S01]  /*625d0*/  STL [R1+0x420], R9 ;  /* 0x0004200901007387 */ /* 0x0009e20000100800 */
[----:B------:R-:W-:Y:S01]  /*625e0*/  IADD3 R11, P5, PT, R11, R134, RZ ;  /* 0x000000860b0b7210 */ /* 0x000fe20007fbe0ff */
[----:B-1----:R-:W-:Y:S02]  /*625f0*/  IMAD.MOV.U32 R4, RZ, RZ, R9 ;  /* 0x000000ffff047224 */ /* 0x002fe400078e0009 */
[----:B------:R-:W-:Y:S01]  /*62600*/  IMAD.X R16, R16, 0x1, R135, P4 ;  /* 0x0000000110107824 */ /* 0x000fe200020e0687 */
[----:B------:R-:W-:-:S04]  /*62610*/  IADD3.X R12, PT, PT, R12, R135, RZ, P5, !PT ;  /* 0x000000870c0c7210 */ /* 0x000fc80002ffe4ff */
[----:B------:R1:W-:Y:S04]  /*62620*/  STL [R1+0x41c], R16 ;  /* 0x00041c1001007387 */ /* 0x0003e80000100800 */
[----:B------:R1:W-:Y:S04]  /*62630*/  STL [R1+0x460], R11 ;  /* 0x0004600b01007387 */ /* 0x0003e80000100800 */
[----:B----4-:R-:W4:Y:S01]  /*62640*/  LDL.LU R9, [R1+0x59c] ;  /* 0x00059c0001097983 */ /* 0x010f220000300800 */
[----:B------:R-:W-:-:S03]  /*62650*/  IMAD.MOV.U32 R5, RZ, RZ, R16 ;  /* 0x000000ffff057224 */ /* 0x000fc600078e0010 */
[----:B------:R1:W-:Y:S04]  /*62660*/  STL [R1+0x45c], R12 ;  /* 0x00045c0c01007387 */ /* 0x0003e80000100800 */
[----:B-1----:R-:W4:Y:S04]  /*62670*/  LDL.LU R16, [R1+0x5dc] ;  /* 0x0005dc0001107983 */ /* 0x002f280000300800 */
[----:B------:R1:W-:Y:S02]  /*62680*/  LDGSTS.E [R6+0x2980], desc[UR22][R4.64], P2 ;  /* 0x0298000004067fae */ /* 0x0003e400091a1016 */
[----:B-1----:R-:W-:Y:S01]  /*62690*/  MOV R4, R11 ;  /* 0x0000000b00047202 */ /* 0x002fe20000000f00 */
[----:B------:R-:W-:Y:S01]  /*626a0*/  IMAD.MOV.U32 R5, RZ, RZ, R12 ;  /* 0x000000ffff057224 */ /* 0x000fe200078e000c */
[----:B------:R-:W4:Y:S04]  /*626b0*/  LDL.LU R11, [R1+0x620] ;  /* 0x00062000010b7983 */ /* 0x000f280000300800 */
[----:B------:R-:W4:Y:S04]  /*626c0*/  LDL.LU R12, [R1+0x660] ;  /* 0x00066000010c7983 */ /* 0x000f280000300800 */
        /* <DEDUP_REMOVED lines=10> */
[----:B------:R-:W4:Y:S04]  /*62770*/  LDL.LU R15, [R1+0x61c] ;  /* 0x00061c00010f7983 */ /* 0x000f280000300800 */
[----:B------:R-:W-:Y:S04]  /*62780*/  STL [R1+0x4dc], R20 ;  /* 0x0004dc1401007387 */ /* 0x000fe80000100800 */
[----:B------:R-:W4:Y:S01]  /*62790*/  LDL.LU R13, [R1+0x65c] ;  /* 0x00065c00010d7983 */ /* 0x000f220000300800 */
[----:B---3--:R-:W-:-:S03]  /*627a0*/  IADD3 R7, P4, PT, R7, R134, RZ ;  /* 0x0000008607077210 */ /* 0x008fc60007f9e0ff */
[----:B------:R1:W-:Y:S01]  /*627b0*/  LDGSTS.E [R6+0x3180], desc[UR22][R4.64], P2 ;  /* 0x0318000004067fae */ /* 0x0003e200091a1016 */
[----:B------:R-:W-:-:S03]  /*627c0*/  IADD3 R14, P5, PT, R14, R134, RZ ;  /* 0x000000860e0e7210 */ /* 0x000fc60007fbe0ff */
[----:B------:R-:W-:Y:S01]  /*627d0*/  STL [R1+0x520], R7 ;  /* 0x0005200701007387 */ /* 0x000fe20000100800 */
[----:B-1----:R-:W-:Y:S01]  /*627e0*/  MOV R4, R19 ;  /* 0x0000001300047202 */ /* 0x002fe20000000f00 */
[----:B------:R-:W-:-:S05]  /*627f0*/  IMAD.MOV.U32 R5, RZ, RZ, R20 ;  /* 0x000000ffff057224 */ /* 0x000fca00078e0014 */
[----:B------:R1:W-:Y:S02]  /*62800*/  LDGSTS.E [R6+0x3580], desc[UR22][R4.64], P2 ;  /* 0x0358000004067fae */ /* 0x0003e400091a1016 */
[----:B-1----:R-:W-:Y:S02]  /*62810*/  IMAD.MOV.U32 R4, RZ, RZ, R7 ;  /* 0x000000ffff047224 */ /* 0x002fe400078e0007 */
[----:B-----5:R-:W-:-:S04]  /*62820*/  IMAD.X R17, R17, 0x1, R135, P4 ;  /* 0x0000000111117824 */ /* 0x020fc800020e0687 */
[----:B------:R-:W-:Y:S01]  /*62830*/  IMAD.MOV.U32 R5, RZ, RZ, R17 ;  /* 0x000000ffff057224 */ /* 0x000fe200078e0011 */
[----:B------:R1:W-:Y:S01]  /*62840*/  STL [R1+0x51c], R17 ;  /* 0x00051c1101007387 */ /* 0x0003e20000100800 */
[----:B------:R-:W-:-:S03]  /*62850*/  IADD3.X R18, PT, PT, R18, R135, RZ, P5, !PT ;  /* 0x0000008712127210 */ /* 0x000fc60002ffe4ff */
[----:B------:R-:W-:Y:S04]  /*62860*/  STL [R1+0x560], R14 ;  /* 0x0005600e01007387 */ /* 0x000fe80000100800 */
[----:B------:R3:W-:Y:S04]  /*62870*/  LDGSTS.E [R6+0x3980], desc[UR22][R4.64], P2 ;  /* 0x0398000004067fae */ /* 0x0007e800091a1016 */
[----:B-1----:R-:W5:Y:S04]  /*62880*/  LDL.LU R17, [R1+0x6a0] ;  /* 0x0006a00001117983 */ /* 0x002f680000300800 */
[----:B------:R1:W-:Y:S04]  /*62890*/  STL [R1+0x55c], R18 ;  /* 0x00055c1201007387 */ /* 0x0003e80000100800 */
[----:B------:R-:W5:Y:S01]  /*628a0*/  LDL.LU R7, [R1+0x6e0] ;  /* 0x0006e00001077983 */ /* 0x000f620000300800 */
[----:B---3--:R-:W-:-:S03]  /*628b0*/  IMAD.MOV.U32 R5, RZ, RZ, R18 ;  /* 0x000000ffff057224 */ /* 0x008fc600078e0012 */
[----:B-1----:R-:W3:Y:S01]  /*628c0*/  LDL.LU R18, [R1+0x69c] ;  /* 0x00069c0001127983 */ /* 0x002ee20000300800 */
[----:B------:R-:W-:-:S03]  /*628d0*/  MOV R4, R14 ;  /* 0x0000000e00047202 */ /* 0x000fc60000000f00 */
[----:B------:R-:W3:Y:S01]  /*628e0*/  LDL.LU R14, [R1+0x6dc] ;  /* 0x0006dc00010e7983 */ /* 0x000ee20000300800 */
[-C--:B--2---:R-:W-:Y:S02]  /*628f0*/  IADD3 R8, P4, PT, R8, R134.reuse, RZ ;  /* 0x0000008608087210 */ /* 0x084fe40007f9e0ff */
[----:B------:R-:W-:Y:S01]  /*62900*/  IADD3 R10, P5, PT, R10, R134, RZ ;  /* 0x000000860a0a7210 */ /* 0x000fe20007fbe0ff */
[----:B------:R1:W-:Y:S04]  /*62910*/  LDGSTS.E [R6+0x3d80], desc[UR22][R4.64], P2 ;  /* 0x03d8000004067fae */ /* 0x0003e800091a1016 */
[----:B------:R-:W-:Y:S01]  /*62920*/  STL [R1+0x5a0], R8 ;  /* 0x0005a00801007387 */ /* 0x000fe20000100800 */
[----:B-1----:R-:W-:Y:S02]  /*62930*/  IMAD.MOV.U32 R4, RZ, RZ, R8 ;  /* 0x000000ffff047224 */ /* 0x002fe400078e0008 */
[----:B----4-:R-:W-:-:S04]  /*62940*/  IMAD.X R9, R9, 0x1, R135, P4 ;  /* 0x0000000109097824 */ /* 0x010fc800020e0687 */
        /* <DEDUP_REMOVED lines=8> */
[----:B--2---:R-:W-:Y:S01]  /*629d0*/  IMAD.MOV.U32 R5, RZ, RZ, R16 ;  /* 0x000000ffff057224 */ /* 0x004fe200078e0010 */
[----:B------:R-:W-:-:S02]  /*629e0*/  IADD3 R11, P4, PT, R11, R134, RZ ;  /* 0x000000860b0b7210 */ /* 0x000fc40007f9e0ff */
[----:B-1----:R-:W2:Y:S01]  /*629f0*/  LDL.LU R16, [R1+0x71c] ;  /* 0x00071c0001107983 */ /* 0x002ea20000300800 */
[----:B------:R-:W-:-:S03]  /*62a00*/  MOV R4, R10 ;  /* 0x0000000a00047202 */ /* 0x000fc60000000f00 */
[----:B------:R-:W2:Y:S01]  /*62a10*/  LDL.LU R10, [R1+0x75c] ;  /* 0x00075c00010a7983 */ /* 0x000ea20000300800 */
[----:B------:R-:W-:-:S03]  /*62a20*/  IADD3 R12, P5, PT, R12, R134, RZ ;  /* 0x000000860c0c7210 */ /* 0x000fc60007fbe0ff */
[----:B------:R1:W-:Y:S04]  /*62a30*/  LDGSTS.E [R6+0x4580], desc[UR22][R4.64], P2 ;  /* 0x0458000004067fae */ /* 0x0003e800091a1016 */
[----:B------:R1:W-:Y:S02]  /*62a40*/  STL [R1+0x620], R11 ;  /* 0x0006200b01007387 */ /* 0x0003e40000100800 */
[----:B-1----:R-:W-:Y:S02]  /*62a50*/  IMAD.MOV.U32 R4, RZ, RZ, R11 ;  /* 0x000000ffff047224 */ /* 0x002fe400078e000b */
[----:B------:R-:W-:-:S04]  /*62a60*/  IMAD.X R15, R15, 0x1, R135, P4 ;  /* 0x000000010f0f7824 */ /* 0x000fc800020e0687 */
[----:B------:R-:W-:Y:S01]  /*62a70*/  IMAD.MOV.U32 R5, RZ, RZ, R15 ;  /* 0x000000ffff057224 */ /* 0x000fe200078e000f */
[----:B------:R-:W-:Y:S01]  /*62a80*/  STL [R1+0x61c], R15 ;  /* 0x00061c0f01007387 */ /* 0x000fe20000100800 */
[----:B------:R-:W-:-:S03]  /*62a90*/  IADD3.X R13, PT, PT, R13, R135, RZ, P5, !PT ;  /* 0x000000870d0d7210 */ /* 0x000fc60002ffe4ff */
        /* <DEDUP_REMOVED lines=12> */
[----:B-----5:R-:W-:-:S05]  /*62b60*/  IADD3 R17, P4, PT, R17, R134, RZ ;  /* 0x0000008611117210 */ /* 0x020fca0007f9e0ff */
[----:B------:R-:W-:Y:S01]  /*62b70*/  STL [R1+0x6a0], R17 ;  /* 0x0006a01101007387 */ /* 0x000fe20000100800 */
[----:B------:R-:W-:Y:S01]  /*62b80*/  IADD3 R7, P5, PT, R7, R134, RZ ;  /* 0x0000008607077210 */ /* 0x000fe20007fbe0ff */
[----:B---3--:R-:W-:-:S03]  /*62b90*/  IMAD.X R18, R18, 0x1, R135, P4 ;  /* 0x0000000112127824 */ /* 0x008fc600020e0687 */
        /* <DEDUP_REMOVED lines=8> */
[----:B------:R1:W-:Y:S02]  /*62c20*/  LDGSTS.E [R6+0x5180], desc[UR22][R4.64], P2 ;  /* 0x0518000004067fae */ /* 0x0003e400091a1016 */
[----:B-1----:R-:W-:Y:S01]  /*62c30*/  MOV R4, R7 ;  /* 0x0000000700047202 */ /* 0x002fe20000000f00 */
[----:B------:R-:W-:Y:S01]  /*62c40*/  IMAD.MOV.U32 R5, RZ, RZ, R14 ;  /* 0x000000ffff057224 */ /* 0x000fe200078e000e */
[----:B------:R-:W3:Y:S04]  /*62c50*/  LDL.LU R7, [R1+0x8a0] ;  /* 0x0008a00001077983 */ /* 0x000ee80000300800 */
[----:B-----5:R-:W5:Y:S04]  /*62c60*/  LDL.LU R14, [R1+0x8e0] ;  /* 0x0008e000010e7983 */ /* 0x020f680000300800 */
[----:B------:R1:W-:Y:S01]  /*62c70*/  LDGSTS.E [R6+0x5580], desc[UR22][R4.64], P2 ;  /* 0x0558000004067fae */ /* 0x0003e200091a1016 */
[----:B----4-:R-:W-:-:S05]  /*62c80*/  IADD3 R9, P4, PT, R9, R134, RZ ;  /* 0x0000008609097210 */ /* 0x010fca0007f9e0ff */
[----:B------:R4:W-:Y:S01]  /*62c90*/  STL [R1+0x720], R9 ;  /* 0x0007200901007387 */ /* 0x0009e20000100800 */
[----:B------:R-:W-:Y:S01]  /*62ca0*/  IADD3 R8, P5, PT, R8, R134, RZ ;  /* 0x0000008608087210 */ /* 0x000fe20007fbe0ff */
[----:B--2---:R-:W-:Y:S02]  /*62cb0*/  IMAD.X R16, R16, 0x1, R135, P4 ;  /* 0x0000000110107824 */ /* 0x004fe400020e0687 */
[----:B-1----:R-:W-:Y:S01]  /*62cc0*/  IMAD.MOV.U32 R4, RZ, RZ, R9 ;  /* 0x000000ffff047224 */ /* 0x002fe200078e0009 */
[----:B------:R-:W-:Y:S02]  /*62cd0*/  IADD3.X R10, PT, PT, R10, R135, RZ, P5, !PT ;  /* 0x000000870a0a7210 */ /* 0x000fe40002ffe4ff */
[----:B------:R1:W-:Y:S04]  /*62ce0*/  STL [R1+0x71c], R16 ;  /* 0x00071c1001007387 */ /* 0x0003e80000100800 */
[----:B------:R-:W-:Y:S01]  /*62cf0*/  STL [R1+0x760], R8 ;  /* 0x0007600801007387 */ /* 0x000fe20000100800 */
[----:B------:R-:W-:-:S03]  /*62d00*/  IMAD.MOV.U32 R5, RZ, RZ, R16 ;  /* 0x000000ffff057224 */ /* 0x000fc600078e0010 */
[----:B----4-:R-:W2:Y:S04]  /*62d10*/  LDL.LU R9, [R1+0x89c] ;  /* 0x00089c0001097983 */ /* 0x010ea80000300800 */
[----:B------:R4:W-:Y:S04]  /*62d20*/  STL [R1+0x75c], R10 ;  /* 0x00075c0a01007387 */ /* 0x0009e80000100800 */
[----:B-1----:R-:W2:Y:S04]  /*62d30*/  LDL.LU R16, [R1+0x8dc] ;  /* 0x0008dc0001107983 */ /* 0x002ea80000300800 */
[----:B------:R1:W-:Y:S02]  /*62d40*/  LDGSTS.E [R6+0x5980], desc[UR22][R4.64], P2 ;  /* 0x0598000004067fae */ /* 0x0003e400091a1016 */
[----:B-1----:R-:W-:Y:S01]  /*62d50*/  MOV R4, R8 ;  /* 0x0000000800047202 */ /* 0x002fe20000000f00 */
[----:B------:R-:W-:-:S02]  /*62d60*/  IMAD.MOV.U32 R5, RZ, RZ, R10 ;  /* 0x000000ffff057224 */ /* 0x000fc400078e000a */
[----:B----4-:R-:W4:Y:S04]  /*62d70*/  LDL.LU R10, [R1+0x920] ;  /* 0x00092000010a7983 */ /* 0x010f280000300800 */
        /* <DEDUP_REMOVED lines=12> */
[----:B------:R-:W-:Y:S01]  /*62e40*/  STL [R1+0x7dc], R20 ;  /* 0x0007dc1401007387 */ /* 0x000fe20000100800 */
[----:B------:R-:W-:-:S03]  /*62e50*/  IADD3 R13, P4, PT, R13, R134, RZ ;  /* 0x000000860d0d7210 */ /* 0x000fc60007f9e0ff */
[----:B------:R-:W4:Y:S01]  /*62e60*/  LDL.LU R11, [R1+0x95c] ;  /* 0x00095c00010b7983 */ /* 0x000f220000300800 */
[----:B------:R-:W-:-:S03]  /*62e70*/  IADD3 R15, P5, PT, R15, R134, RZ ;  /* 0x000000860f0f7210 */ /* 0x000fc60007fbe0ff */
[----:B------:R1:W-:Y:S04]  /*62e80*/  LDGSTS.E [R6+0x6180], desc[UR22][R4.64], P2 ;  /* 0x0618000004067fae */ /* 0x0003e800091a1016 */
[----:B------:R3:W-:Y:S01]  /*62e90*/  STL [R1+0x820], R13 ;  /* 0x0008200d01007387 */ /* 0x0007e20000100800 */
[----:B-1----:R-:W-:Y:S01]  /*62ea0*/  MOV R4, R19 ;  /* 0x0000001300047202 */ /* 0x002fe20000000f00 */
[----:B------:R-:W-:-:S05]  /*62eb0*/  IMAD.MOV.U32 R5, RZ, RZ, R20 ;  /* 0x000000ffff057224 */ /* 0x000fca00078e0014 */
[----:B------:R1:W-:Y:S01]  /*62ec0*/  LDGSTS.E [R6+0x6580], desc[UR22][R4.64], P2 ;  /* 0x0658000004067fae */ /* 0x0003e200091a1016 */
[----:B---3--:R-:W-:Y:S02]  /*62ed0*/  IMAD.X R18, R18, 0x1, R135, P4 ;  /* 0x0000000112127824 */ /* 0x008fe400020e0687 */
[----:B-1----:R-:W-:Y:S02]  /*62ee0*/  IMAD.MOV.U32 R4, RZ, RZ, R13 ;  /* 0x000000ffff047224 */ /* 0x002fe400078e000d */
[----:B------:R-:W-:Y:S01]  /*62ef0*/  IMAD.MOV.U32 R5, RZ, RZ, R18 ;  /* 0x000000ffff057224 */ /* 0x000fe200078e0012 */
[----:B------:R-:W-:Y:S01]  /*62f00*/  STL [R1+0x81c], R18 ;  /* 0x00081c1201007387 */ /* 0x000fe20000100800 */
[----:B------:R-:W-:-:S03]  /*62f10*/  IADD3.X R17, PT, PT, R17, R135, RZ, P5, !PT ;  /* 0x0000008711117210 */ /* 0x000fc60002ffe4ff */
[----:B------:R1:W-:Y:S04]  /*62f20*/  STL [R1+0x860], R15 ;  /* 0x0008600f01007387 */ /* 0x0003e80000100800 */
        /* <DEDUP_REMOVED lines=8> */
[----:B-----5:R-:W-:Y:S01]  /*62fb0*/  IADD3 R14, P5, PT, R14, R134, RZ ;  /* 0x000000860e0e7210 */ /* 0x020fe20007fbe0ff */
[----:B------:R-:W5:Y:S04]  /*62fc0*/  LDL.LU R20, [R1+0x1e4] ;  /* 0x0001e40001147983 */ /* 0x000f680000300800 */
[----:B------:R1:W-:Y:S04]  /*62fd0*/  STL [R1+0x8a0], R7 ;  /* 0x0008a00701007387 */ /* 0x0003e80000100800 */
[----:B------:R1:W-:Y:S02]  /*62fe0*/  LDGSTS.E [R6+0x6d80], desc[UR22][R4.64], P2 ;  /* 0x06d8000004067fae */ /* 0x0003e400091a1016 */
[----:B-1----:R-:W-:-:S02]  /*62ff0*/  IMAD.MOV.U32 R4, RZ, RZ, R7 ;  /* 0x000000ffff047224 */ /* 0x002fc400078e0007 */
[----:B--2---:R-:W-:-:S05]  /*63000*/  IMAD.X R9, R9, 0x1, R135, P4 ;  /* 0x0000000109097824 */ /* 0x004fca00020e0687 */
[----:B------:R1:W-:Y:S01]  /*63010*/  STL [R1+0x89c], R9 ;  /* 0x00089c0901007387 */ /* 0x0003e20000100800 */
[----:B------:R-:W-:-:S03]  /*63020*/  IADD3.X R16, PT, PT, R16, R135, RZ, P5, !PT ;  /* 0x0000008710107210 */ /* 0x000fc60002ffe4ff */
[----:B------:R-:W-:Y:S01]  /*63030*/  STL [R1+0x8e0], R14 ;  /* 0x0008e00e01007387 */ /* 0x000fe20000100800 */
[----:B------:R-:W-:-:S03]  /*63040*/  IMAD.MOV.U32 R5, RZ, RZ, R9 ;  /* 0x000000ffff057224 */ /* 0x000fc600078e0009 */
[----:B------:R-:W2:Y:S04]  /*63050*/  LDL.LU R7, [R1+0x228] ;  /* 0x0002280001077983 */ /* 0x000ea80000300800 */
[----:B------:R-:W-:Y:S04]  /*63060*/  STL [R1+0x8dc], R16 ;  /* 0x0008dc1001007387 */ /* 0x000fe80000100800 */
[----:B-1----:R-:W2:Y:S04]  /*63070*/  LDL.LU R9, [R1+0x268] ;  /* 0x0002680001097983 */ /* 0x002ea80000300800 */
[----:B------:R-:W2:Y:S01]  /*63080*/  LDL.LU R17, [R1+0x224] ;  /* 0x0002240001117983 */ /* 0x000ea20000300800 */
[----:B----4-:R-:W-:-:S03]  /*63090*/  IADD3 R10, P4, PT, R10, R134, RZ ;  /* 0x000000860a0a7210 */ /* 0x010fc60007f9e0ff */
[----:B------:R-:W4:Y:S04]  /*630a0*/  LDL.LU R18, [R1+0x264] ;  /* 0x0002640001127983 */ /* 0x000f280000300800 */
[----:B------:R1:W-:Y:S01]  /*630b0*/  LDGSTS.E [R6+0x7180], desc[UR22][R4.64], P2 ;  /* 0x0718000004067fae */ /* 0x0003e200091a1016 */
[----:B------:R-:W-:-:S03]  /*630c0*/  IADD3 R8, P5, PT, R8, R134, RZ ;  /* 0x0000008608087210 */ /* 0x000fc60007fbe0ff */
[----:B------:R1:W-:Y:S02]  /*630d0*/  STL [R1+0x920], R10 ;  /* 0x0009200a01007387 */ /* 0x0003e40000100800 */
[----:B-1----:R-:W-:Y:S01]  /*630e0*/  MOV R4, R14 ;  /* 0x0000000e00047202 */ /* 0x002fe20000000f00 */
[----:B------:R-:W-:-:S05]  /*630f0*/  IMAD.MOV.U32 R5, RZ, RZ, R16 ;  /* 0x000000ffff057224 */ /* 0x000fca00078e0010 */
[----:B------:R1:W-:Y:S02]  /*63100*/  LDGSTS.E [R6+0x7580], desc[UR22][R4.64], P2 ;  /* 0x0758000004067fae */ /* 0x0003e400091a1016 */
[----:B-1----:R-:W-:Y:S02]  /*63110*/  IMAD.MOV.U32 R4, RZ, RZ, R10 ;  /* 0x000000ffff047224 */ /* 0x002fe400078e000a */
[----:B------:R-:W-:-:S04]  /*63120*/  IMAD.X R12, R12, 0x1, R135, P4 ;  /* 0x000000010c0c7824 */ /* 0x000fc800020e0687 */
[----:B------:R-:W-:Y:S01]  /*63130*/  IMAD.MOV.U32 R5, RZ, RZ, R12 ;  /* 0x000000ffff057224 */ /* 0x000fe200078e000c */
[----:B------:R1:W-:Y:S01]  /*63140*/  STL [R1+0x91c], R12 ;  /* 0x00091c0c01007387 */ /* 0x0003e20000100800 */
[----:B------:R-:W-:-:S03]  /*63150*/  IADD3.X R11, PT, PT, R11, R135, RZ, P5, !PT ;  /* 0x000000870b0b7210 */ /* 0x000fc60002ffe4ff */
[----:B------:R-:W-:Y:S04]  /*63160*/  STL [R1+0x960], R8 ;  /* 0x0009600801007387 */ /* 0x000fe80000100800 */
[----:B------:R-:W4:Y:S04]  /*63170*/  LDL.LU R10, [R1+0x2a8] ;  /* 0x0002a800010a7983 */ /* 0x000f280000300800 */
[----:B------:R1:W-:Y:S04]  /*63180*/  STL [R1+0x95c], R11 ;  /* 0x00095c0b01007387 */ /* 0x0003e80000100800 */
[----:B------:R1:W-:Y:S04]  /*63190*/  LDGSTS.E [R6+0x7980], desc[UR22][R4.64], P2 ;  /* 0x0798000004067fae */ /* 0x0003e800091a1016 */
[----:B-1----:R-:W4:Y:S01]  /*631a0*/  LDL.LU R12, [R1+0x2e8] ;  /* 0x0002e800010c7983 */ /* 0x002f220000300800 */
[----:B------:R-:W-:-:S03]  /*631b0*/  IMAD.MOV.U32 R5, RZ, RZ, R11 ;  /* 0x000000ffff057224 */ /* 0x000fc600078e000b */
[----:B------:R-:W4:Y:S04]  /*631c0*/  LDL.LU R11, [R1+0x2a4] ;  /* 0x0002a400010b7983 */ /* 0x000f280000300800 */
[----:B------:R-:W4:Y:S01]  /*631d0*/  LDL.LU R16, [R1+0x2e4] ;  /* 0x0002e40001107983 */ /* 0x000f220000300800 */
[----:B------:R-:W-:-:S03]  /*631e0*/  MOV R4, R8 ;  /* 0x0000000800047202 */ /* 0x000fc60000000f00 */
[----:B------:R-:W4:Y:S04]  /*631f0*/  LDL.LU R14, [R1+0x328] ;  /* 0x00032800010e7983 */ /* 0x000f280000300800 */
[----:B------:R-:W4:Y:S04]  /*63200*/  LDL.LU R8, [R1+0x368] ;  /* 0x0003680001087983 */ /* 0x000f280000300800 */
[----:B------:R1:W-:Y:S01]  /*63210*/  LDGSTS.E [R6+0x7d80], desc[UR22][R4.64], P2 ;  /* 0x07d8000004067fae */ /* 0x0003e200091a1016 */
[----:B---3--:R-:W-:-:S05]  /*63220*/  IADD3 R13, P4, PT, R13, R134, RZ ;  /* 0x000000860d0d7210 */ /* 0x008fca0007f9e0ff */
[----:B------:R-:W-:Y:S01]  /*63230*/  STL [R1+0x1a8], R13 ;  /* 0x0001a80d01007387 */ /* 0x000fe20000100800 */
[----:B------:R-:W-:-:S05]  /*63240*/  IADD3 R19, P5, PT, R19, R134, RZ ;  /* 0x0000008613137210 */ /* 0x000fca0007fbe0ff */
[----:B------:R-:W-:Y:S01]  /*63250*/  STL [R1+0x1e8], R19 ;  /* 0x0001e81301007387 */ /* 0x000fe20000100800 */
[----:B------:R-:W-:-:S05]  /*63260*/  IMAD.X R15, R15, 0x1, R135, P4 ;  /* 0x000000010f0f7824 */ /* 0x000fca00020e0687 */
[----:B------:R3:W-:Y:S01]  /*63270*/  STL [R1+0x1a4], R15 ;  /* 0x0001a40f01007387 */ /* 0x0007e20000100800 */
[----:B-1----:R-:W-:Y:S01]  /*63280*/  MOV R5, R15 ;  /* 0x0000000f00057202 */ /* 0x002fe20000000f00 */
[----:B------:R-:W-:Y:S02]  /*63290*/  IMAD.MOV.U32 R4, RZ, RZ, R13 ;  /* 0x000000ffff047224 */ /* 0x000fe400078e000d */
[----:B---3--:R-:W3:Y:S04]  /*632a0*/  LDL.LU R15, [R1+0x324] ;  /* 0x00032400010f7983 */ /* 0x008ee80000300800 */
[----:B------:R-:W3:Y:S01]  /*632b0*/  LDL.LU R13, [R1+0x364] ;  /* 0x00036400010d7983 */ /* 0x000ee20000300800 */
[----:B------:R-:W-:Y:S01]  /*632c0*/  LOP3.LUT R6, R132, 0x40, RZ, 0x3c, !PT ;  /* 0x0000004084067812 */ /* 0x000fe200078e3cff */
[----:B-----5:R-:W-:-:S03]  /*632d0*/  IMAD.X R20, R20, 0x1, R135, P5 ;  /* 0x0000000114147824 */ /* 0x020fc600028e0687 */
[----:B------:R-:W-:-:S05]  /*632e0*/  IADD3 R6, PT, PT, R6, UR5, RZ ;  /* 0x0000000506067c10 */ /* 0x000fca000fffe0ff */
[----:B------:R1:W-:Y:S04]  /*632f0*/  LDGSTS.E [R6+0x200], desc[UR22][R4.64], P2 ;  /* 0x0020000004067fae */ /* 0x0003e800091a1016 */
[----:B------:R-:W-:Y:S01]  /*63300*/  STL [R1+0x1e4], R20 ;  /* 0x0001e41401007387 */ /* 0x000fe20000100800 */
[----:B-1----:R-:W-:Y:S02]  /*63310*/  IMAD.MOV.U32 R4, RZ, RZ, R19 ;  /* 0x000000ffff047224 */ /* 0x002fe400078e0013 */
[----:B------:R-:W-:-:S05]  /*63320*/  IMAD.MOV.U32 R5, RZ, RZ, R20 ;  /* 0x000000ffff057224 */ /* 0x000fca00078e0014 */
[----:B------:R1:W-:Y:S01]  /*63330*/  LDGSTS.E [R6+0x600], desc[UR22][R4.64], P2 ;  /* 0x0060000004067fae */ /* 0x0003e200091a1016 */
[-C--:B--2---:R-:W-:Y:S02]  /*63340*/  IADD3 R7, P4, PT, R7, R134.reuse, RZ ;  /* 0x0000008607077210 */ /* 0x084fe40007f9e0ff */
[----:B------:R-:W-:Y:S02]  /*63350*/  IADD3 R9, P5, PT, R9, R134, RZ ;  /* 0x0000008609097210 */ /* 0x000fe40007fbe0ff */
[----:B------:R-:W-:Y:S01]  /*63360*/  IADD3.X R17, PT, PT, R17, R135, RZ, P4, !PT ;  /* 0x0000008711117210 */ /* 0x000fe200027fe4ff */
[----:B------:R-:W-:Y:S01]  /*63370*/  STL [R1+0x228], R7 ;  /* 0x0002280701007387 */ /* 0x000fe20000100800 */
[----:B-1----:R-:W-:Y:S02]  /*63380*/  IMAD.MOV.U32 R4, RZ, RZ, R7 ;  /* 0x000000ffff047224 */ /* 0x002fe400078e0007 */
[----:B----4-:R-:W-:Y:S01]  /*63390*/  IMAD.X R18, R18, 0x1, R135, P5 ;  /* 0x0000000112127824 */ /* 0x010fe200028e0687 */
[----:B------:R-:W-:Y:S01]  /*633a0*/  MOV R5, R17 ;  /* 0x0000001100057202 */ /* 0x000fe20000000f00 */
[----:B------:R1:W-:Y:S04]  /*633b0*/  STL [R1+0x224], R17 ;  /* 0x0002241101007387 */ /* 0x0003e80000100800 */
[----:B------:R-:W-:Y:S04]  /*633c0*/  STL [R1+0x268], R9 ;  /* 0x0002680901007387 */ /* 0x000fe80000100800 */
[----:B------:R2:W-:Y:S04]  /*633d0*/  LDGSTS.E [R6+0xa00], desc[UR22][R4.64], P2 ;  /* 0x00a0000004067fae */ /* 0x0005e800091a1016 */
[----:B-1----:R-:W4:Y:S04]  /*633e0*/  LDL.LU R17, [R1+0x3a8] ;  /* 0x0003a80001117983 */ /* 0x002f280000300800 */
[----:B------:R1:W-:Y:S04]  /*633f0*/  STL [R1+0x264], R18 ;  /* 0x0002641201007387 */ /* 0x0003e80000100800 */
[----:B------:R-:W5:Y:S01]  /*63400*/  LDL.LU R7, [R1+0x3e8] ;  /* 0x0003e80001077983 */ /* 0x000f620000300800 */
[----:B--2---:R-:W-:-:S03]  /*63410*/  IMAD.MOV.U32 R5, RZ, RZ, R18 ;  /* 0x000000ffff057224 */ /* 0x004fc600078e0012 */
[----:B-1----:R-:W2:Y:S01]  /*63420*/  LDL.LU R18, [R1+0x3a4] ;  /* 0x0003a40001127983 */ /* 0x002ea20000300800 */
[----:B------:R-:W-:-:S03]  /*63430*/  IMAD.MOV.U32 R4, RZ, RZ, R9 ;  /* 0x000000ffff047224 */ /* 0x000fc600078e0009 */
[----:B------:R-:W2:Y:S04]  /*63440*/  LDL.LU R9, [R1+0x3e4] ;  /* 0x0003e40001097983 */ /* 0x000ea80000300800 */
[----:B------:R1:W-:Y:S01]  /*63450*/  LDGSTS.E [R6+0xe00], desc[UR22][R4.64], P2 ;  /* 0x00e0000004067fae */ /* 0x0003e200091a1016 */
[----:B------:R-:W-:-:S05]  /*63460*/  IADD3 R10, P4, PT, R10, R134, RZ ;  /* 0x000000860a0a7210 */ /* 0x000fca0007f9e0ff */
[----:B------:R1:W-:Y:S02]  /*63470*/  STL [R1+0x2a8], R10 ;  /* 0x0002a80a01007387 */ /* 0x0003e40000100800 */
[----:B-1----:R-:W-:Y:S01]  /*63480*/  IMAD.MOV.U32 R4, RZ, RZ, R10 ;  /* 0x000000ffff047224 */ /* 0x002fe200078e000a */
[----:B------:R-:W-:Y:S02]  /*63490*/  IADD3 R12, P5, PT, R12, R134, RZ ;  /* 0x000000860c0c7210 */ /* 0x000fe40007fbe0ff */
[----:B------:R-:W-:-:S03]  /*634a0*/  IADD3.X R11, PT, PT, R11, R135, RZ, P4, !PT ;  /* 0x000000870b0b7210 */ /* 0x000fc600027fe4ff */
[----:B------:R-:W-:Y:S01]  /*634b0*/  IMAD.X R16, R16, 0x1, R135, P5 ;  /* 0x0000000110107824 */ /* 0x000fe200028e0687 */
[----:B------:R-:W-:Y:S01]  /*634c0*/  MOV R5, R11 ;  /* 0x0000000b00057202 */ /* 0x000fe20000000f00 */
[----:B------:R1:W-:Y:S04]  /*634d0*/  STL [R1+0x2a4], R11 ;  /* 0x0002a40b01007387 */ /* 0x0003e80000100800 */
[----:B------:R-:W-:Y:S04]  /*634e0*/  STL [R1+0x2e8], R12 ;  /* 0x0002e80c01007387 */ /* 0x000fe80000100800 */
[----:B------:R-:W2:Y:S04]  /*634f0*/  LDL.LU R10, [R1+0x428] ;  /* 0x00042800010a7983 */ /* 0x000ea80000300800 */
[----:B------:R1:W-:Y:S04]  /*63500*/  STL [R1+0x2e4], R16 ;  /* 0x0002e41001007387 */ /* 0x0003e80000100800 */
[----:B------:R1:W-:Y:S04]  /*63510*/  LDGSTS.E [R6+0x1200], desc[UR22][R4.64], P2 ;  /* 0x0120000004067fae */ /* 0x0003e800091a1016 */
[----:B-1----:R-:W2:Y:S01]  /*63520*/  LDL.LU R11, [R1+0x468] ;  /* 0x00046800010b7983 */ /* 0x002ea20000300800 */
[----:B------:R-:W-:Y:S01]  /*63530*/  IADD3 R14, P4, PT, R14, R134, RZ ;  /* 0x000000860e0e7210 */ /* 0x000fe20007f9e0ff */
[----:B------:R-:W-:-:S02]  /*63540*/  IMAD.MOV.U32 R5, RZ, RZ, R16 ;  /* 0x000000ffff057224 */ /* 0x000fc400078e0010 */
[----:B------:R-:W2:Y:S01]  /*63550*/  LDL.LU R16, [R1+0x424] ;  /* 0x0004240001107983 */ /* 0x000ea20000300800 */
[----:B------:R-:W-:Y:S01]  /*63560*/  IMAD.MOV.U32 R4, RZ, RZ, R12 ;  /* 0x000000ffff047224 */ /* 0x000fe200078e000c */
[----:B------:R-:W-:Y:S02]  /*63570*/  IADD3 R8, P5, PT, R8, R134, RZ ;  /* 0x0000008608087210 */ /* 0x000fe40007fbe0ff */
[----:B------:R-:W2:Y:S04]  /*63580*/  LDL.LU R12, [R1+0x464] ;  /* 0x00046400010c7983 */ /* 0x000ea80000300800 */
[----:B------:R1:W-:Y:S04]  /*63590*/  STL [R1+0x328], R14 ;  /* 0x0003280e01007387 */ /* 0x0003e80000100800 */
[----:B------:R1:W-:Y:S01]  /*635a0*/  LDGSTS.E [R6+0x1600], desc[UR22][R4.64], P2 ;  /* 0x0160000004067fae */ /* 0x0003e200091a1016 */
[----:B---3--:R-:W-:Y:S01]  /*635b0*/  IADD3.X R15, PT, PT, R15, R135, RZ, P4, !PT ;  /* 0x000000870f0f7210 */ /* 0x008fe200027fe4ff */
[----:B-1----:R-:W-:-:S02]  /*635c0*/  IMAD.MOV.U32 R4, RZ, RZ, R14 ;  /* 0x000000ffff047224 */ /* 0x002fc400078e000e */
[----:B------:R-:W-:Y:S02]  /*635d0*/  IMAD.X R13, R13, 0x1, R135, P5 ;  /* 0x000000010d0d7824 */ /* 0x000fe400028e0687 */
[----:B------:R1:W-:Y:S04]  /*635e0*/  STL [R1+0x324], R15 ;  /* 0x0003240f01007387 */ /* 0x0003e80000100800 */
[----:B------:R3:W-:Y:S01]  /*635f0*/  STL [R1+0x368], R8 ;  /* 0x0003680801007387 */ /* 0x0007e20000100800 */
[----:B------:R-:W-:-:S03]  /*63600*/  MOV R5, R15 ;  /* 0x0000000f00057202 */ /* 0x000fc60000000f00 */
[----:B------:R-:W2:Y:S04]  /*63610*/  LDL.LU R14, [R1+0x4a8] ;  /* 0x0004a800010e7983 */ /* 0x000ea80000300800 */
[----:B------:R3:W-:Y:S04]  /*63620*/  STL [R1+0x364], R13 ;  /* 0x0003640d01007387 */ /* 0x0007e80000100800 */
[----:B------:R-:W2:Y:S04]  /*63630*/  LDL.LU R19, [R1+0x4e8] ;  /* 0x0004e80001137983 */ /* 0x000ea80000300800 */
[----:B-1----:R-:W2:Y:S04]  /*63640*/  LDL.LU R15, [R1+0x4a4] ;  /* 0x0004a400010f7983 */ /* 0x002ea80000300800 */
[----:B------:R-:W2:Y:S04]  /*63650*/  LDL.LU R20, [R1+0x4e4] ;  /* 0x0004e40001147983 */ /* 0x000ea80000300800 */
[----:B------:R1:W-:Y:S02]  /*63660*/  LDGSTS.E [R6+0x1a00], desc[UR22][R4.64], P2 ;  /* 0x01a0000004067fae */ /* 0x0003e400091a1016 */
[----:B-1----:R-:W-:-:S02]  /*63670*/  IMAD.MOV.U32 R4, RZ, RZ, R8 ;  /* 0x000000ffff047224 */ /* 0x002fc400078e0008 */
[----:B------:R-:W-:Y:S01]  /*63680*/  IMAD.MOV.U32 R5, RZ, RZ, R13 ;  /* 0x000000ffff057224 */ /* 0x000fe200078e000d */
[----:B---3--:R-:W3:Y:S04]  /*63690*/  LDL.LU R8, [R1+0x528] ;  /* 0x0005280001087983 */ /* 0x008ee80000300800 */
[----:B------:R-:W3:Y:S04]  /*636a0*/  LDL.LU R13, [R1+0x568] ;  /* 0x00056800010d7983 */ /* 0x000ee80000300800 */
[----:B------:R1:W-:Y:S01]  /*636b0*/  LDGSTS.E [R6+0x1e00], desc[UR22][R4.64], P2 ;  /* 0x01e0000004067fae */ /* 0x0003e200091a1016 */
[----:B----4-:R-:W-:-:S02]  /*636c0*/  IADD3 R17, P4, PT, R17, R134, RZ ;  /* 0x0000008611117210 */ /* 0x010fc40007f9e0ff */
[----:B-----5:R-:W-:-:S03]  /*636d0*/  IADD3 R7, P5, PT, R7, R134, RZ ;  /* 0x0000008607077210 */ /* 0x020fc60007fbe0ff */
[----:B------:R4:W-:Y:S01]  /*636e0*/  STL [R1+0x3a8], R17 ;  /* 0x0003a81101007387 */ /* 0x0009e20000100800 */
[----:B--2---:R-:W-:Y:S01]  /*636f0*/  IADD3.X R18, PT, PT, R18, R135, RZ, P4, !PT ;  /* 0x0000008712127210 */ /* 0x004fe200027fe4ff */
[----:B-1----:R-:W-:Y:S02]  /*63700*/  IMAD.MOV.U32 R4, RZ, RZ, R17 ;  /* 0x000000ffff047224 */ /* 0x002fe400078e0011 */
[----:B------:R-:W-:Y:S02]  /*63710*/  IMAD.X R9, R9, 0x1, R135, P5 ;  /* 0x0000000109097824 */ /* 0x000fe400028e0687 */
[----:B------:R1:W-:Y:S04]  /*63720*/  STL [R1+0x3a4], R18 ;  /* 0x0003a41201007387 */ /* 0x0003e80000100800 */
[----:B------:R2:W-:Y:S01]  /*63730*/  STL [R1+0x3e8], R7 ;  /* 0x0003e80701007387 */ /* 0x0005e20000100800 */
[----:B------:R-:W-:-:S03]  /*63740*/  MOV R5, R18 ;  /* 0x0000001200057202 */ /* 0x000fc60000000f00 */
[----:B----4-:R-:W4:Y:S04]  /*63750*/  LDL.LU R17, [R1+0x524] ;  /* 0x0005240001117983 */ /* 0x010f280000300800 */
[----:B------:R5:W-:Y:S04]  /*63760*/  STL [R1+0x3e4], R9 ;  /* 0x0003e40901007387 */ /* 0x000be80000100800 */
[----:B-1----:R-:W4:Y:S04]  /*63770*/  LDL.LU R18, [R1+0x564] ;  /* 0x0005640001127983 */ /* 0x002f280000300800 */
[----:B------:R1:W-:Y:S02]  /*63780*/  LDGSTS.E [R6+0x2200], desc[UR22][R4.64], P2 ;  /* 0x0220000004067fae */ /* 0x0003e400091a1016 */
[----:B-1----:R-:W-:-:S02]  /*63790*/  IMAD.MOV.U32 R4, RZ, RZ, R7 ;  /* 0x000000ffff047224 */ /* 0x002fc400078e0007 */
[----:B------:R-:W-:Y:S01]  /*637a0*/  IMAD.MOV.U32 R5, RZ, RZ, R9 ;  /* 0x000000ffff057224 */ /* 0x000fe200078e0009 */
[----:B--2---:R-:W2:Y:S04]  /*637b0*/  LDL.LU R7, [R1+0x5a8] ;  /* 0x0005a80001077983 */ /* 0x004ea80000300800 */
[----:B-----5:R-:W5:Y:S04]  /*637c0*/  LDL.LU R9, [R1+0x5e8] ;  /* 0x0005e80001097983 */ /* 0x020f680000300800 */
[----:B------:R1:W-:Y:S01]  /*637d0*/  LDGSTS.E [R6+0x2600], desc[UR22][R4.64], P2 ;  /* 0x0260000004067fae */ /* 0x0003e200091a1016 */
[----:B------:R-:W-:-:S05]  /*637e0*/  IADD3 R10, P4, PT, R10, R134, RZ ;  /* 0x000000860a0a7210 */ /* 0x000fca0007f9e0ff */
[----:B------:R1:W-:Y:S02]  /*637f0*/  STL [R1+0x428], R10 ;  /* 0x0004280a01007387 */ /* 0x0003e40000100800 */
[----:B-1----:R-:W-:Y:S01]  /*63800*/  IMAD.MOV.U32 R4, RZ, RZ, R10 ;  /* 0x000000ffff047224 */ /* 0x002fe200078e000a */
[----:B------:R-:W-:Y:S02]  /*63810*/  IADD3 R11, P5, PT, R11, R134, RZ ;  /* 0x000000860b0b7210 */ /* 0x000fe40007fbe0ff */
[----:B------:R-:W-:-:S03]  /*63820*/  IADD3.X R16, PT, PT, R16, R135, RZ, P4, !PT ;  /* 0x0000008710107210 */ /* 0x000fc600027fe4ff */
[----:B------:R-:W-:Y:S02]  /*63830*/  IMAD.X R12, R12, 0x1, R135, P5 ;  /* 0x000000010c0c7824 */ /* 0x000fe400028e0687 */
[----:B------:R1:W-:Y:S04]  /*63840*/  STL [R1+0x424], R16 ;  /* 0x0004241001007387 */ /* 0x0003e80000100800 */
[----:B------:R1:W-:Y:S01]  /*63850*/  STL [R1+0x468], R11 ;  /* 0x0004680b01007387 */ /* 0x0003e20000100800 */
[----:B------:R-:W-:-:S03]  /*63860*/  MOV R5, R16 ;  /* 0x0000001000057202 */ /* 0x000fc60000000f00 */
[----:B------:R-:W5:Y:S04]  /*63870*/  LDL.LU R10, [R1+0x5a4] ;  /* 0x0005a400010a7983 */ /* 0x000f680000300800 */
[----:B------:R1:W-:Y:S04]  /*63880*/  STL [R1+0x464], R12 ;  /* 0x0004640c01007387 */ /* 0x0003e80000100800 */
[----:B-1----:R-:W5:Y:S04]  /*63890*/  LDL.LU R16, [R1+0x5e4] ;  /* 0x0005e40001107983 */ /* 0x002f680000300800 */
[----:B------:R1:W-:Y:S01]  /*638a0*/  LDGSTS.E [R6+0x2a00], desc[UR22][R4.64], P2 ;  /* 0x02a0000004067fae */ /* 0x0003e200091a1016 */
[----:B------:R-:W-:Y:S01]  /*638b0*/  IADD3 R14, P4, PT, R14, R134, RZ ;  /* 0x000000860e0e7210 */ /* 0x000fe20007f9e0ff */
[----:B-1----:R-:W-:-:S02]  /*638c0*/  IMAD.MOV.U32 R4, RZ, RZ, R11 ;  /* 0x000000ffff047224 */ /* 0x002fc400078e000b */
[----:B------:R-:W-:Y:S01]  /*638d0*/  IMAD.MOV.U32 R5, RZ, RZ, R12 ;  /* 0x000000ffff057224 */ /* 0x000fe200078e000c */
[----:B------:R-:W5:Y:S01]  /*638e0*/  LDL.LU R11, [R1+0x628] ;  /* 0x00062800010b7983 */ /* 0x000f620000300800 */
[----:B------:R-:W-:-:S03]  /*638f0*/  IADD3 R19, P5, PT, R19, R134, RZ ;  /* 0x0000008613137210 */ /* 0x000fc60007fbe0ff */
[----:B------:R-:W5:Y:S01]  /*63900*/  LDL.LU R12, [R1+0x668] ;  /* 0x00066800010c7983 */ /* 0x000f620000300800 */
[----:B------:R-:W-:-:S03]  /*63910*/  IADD3.X R15, PT, PT, R15, R135, RZ, P4, !PT ;  /* 0x000000870f0f7210 */ /* 0x000fc600027fe4ff */
[----:B------:R-:W-:Y:S01]  /*63920*/  STL [R1+0x4a8], R14 ;  /* 0x0004a80e01007387 */ /* 0x000fe20000100800 */
[----:B------:R-:W-:-:S03]  /*63930*/  IMAD.X R20, R20, 0x1, R135, P5 ;  /* 0x0000000114147824 */ /* 0x000fc600028e0687 */
[----:B------:R1:W-:Y:S04]  /*63940*/  LDGSTS.E [R6+0x2e00], desc[UR22][R4.64], P2 ;  /* 0x02e0000004067fae */ /* 0x0003e800091a1016 */
[----:B------:R1:W-:Y:S04]  /*63950*/  STL [R1+0x4a4], R15 ;  /* 0x0004a40f01007387 */ /* 0x0003e80000100800 */
[----:B------:R-:W-:Y:S01]  /*63960*/  STL [R1+0x4e8], R19 ;  /* 0x0004e81301007387 */ /* 0x000fe20000100800 */
[----:B-1----:R-:W-:-:S03]  /*63970*/  MOV R5, R15 ;  /* 0x0000000f00057202 */ /* 0x002fc60000000f00 */
[----:B------:R-:W5:Y:S01]  /*63980*/  LDL.LU R15, [R1+0x624] ;  /* 0x00062400010f7983 */ /* 0x000f620000300800 */
[----:B------:R-:W-:-:S03]  /*63990*/  IMAD.MOV.U32 R4, RZ, RZ, R14 ;  /* 0x000000ffff047224 */ /* 0x000fc600078e000e */
[----:B------:R-:W-:Y:S04]  /*639a0*/  STL [R1+0x4e4], R20 ;  /* 0x0004e41401007387 */ /* 0x000fe80000100800 */
[----:B------:R-:W5:Y:S01]  /*639b0*/  LDL.LU R14, [R1+0x664] ;  /* 0x00066400010e7983 */ /* 0x000f620000300800 */
[----:B---3--:R-:W-:-:S03]  /*639c0*/  IADD3 R8, P4, PT, R8, R134, RZ ;  /* 0x0000008608087210 */ /* 0x008fc60007f9e0ff */
[----:B------:R1:W-:Y:S01]  /*639d0*/  LDGSTS.E [R6+0x3200], desc[UR22][R4.64], P2 ;  /* 0x0320000004067fae */ /* 0x0003e200091a1016 */
[----:B------:R-:W-:-:S03]  /*639e0*/  IADD3 R13, P5, PT, R13, R134, RZ ;  /* 0x000000860d0d7210 */ /* 0x000fc60007fbe0ff */
[----:B------:R-:W-:Y:S01]  /*639f0*/  STL [R1+0x528], R8 ;  /* 0x0005280801007387 */ /* 0x000fe20000100800 */
[----:B-1----:R-:W-:Y:S02]  /*63a00*/  IMAD.MOV.U32 R4, RZ, RZ, R19 ;  /* 0x000000ffff047224 */ /* 0x002fe400078e0013 */
[----:B------:R-:W-:-:S05]  /*63a10*/  IMAD.MOV.U32 R5, RZ, RZ, R20 ;  /* 0x000000ffff057224 */ /* 0x000fca00078e0014 */
[----:B------:R1:W-:Y:S02]  /*63a20*/  LDGSTS.E [R6+0x3600], desc[UR22][R4.64], P2 ;  /* 0x0360000004067fae */ /* 0x0003e400091a1016 */
[----:B-1----:R-:W-:Y:S01]  /*63a30*/  IMAD.MOV.U32 R4, RZ, RZ, R8 ;  /* 0x000000ffff047224 */ /* 0x002fe200078e0008 */
[----:B----4-:R-:W-:-:S04]  /*63a40*/  IADD3.X R17, PT, PT, R17, R135, RZ, P4, !PT ;  /* 0x0000008711117210 */ /* 0x010fc800027fe4ff */
[----:B------:R-:W-:Y:S01]  /*63a50*/  MOV R5, R17 ;  /* 0x0000001100057202 */ /* 0x000fe20000000f00 */
[----:B------:R1:W-:Y:S01]  /*63a60*/  STL [R1+0x524], R17 ;  /* 0x0005241101007387 */ /* 0x0003e20000100800 */
[----:B------:R-:W-:-:S03]  /*63a70*/  IMAD.X R18, R18, 0x1, R135, P5 ;  /* 0x0000000112127824 */ /* 0x000fc600028e0687 */
[----:B------:R-:W-:Y:S04]  /*63a80*/  STL [R1+0x568], R13 ;  /* 0x0005680d01007387 */ /* 0x000fe80000100800 */
[----:B------:R3:W-:Y:S04]  /*63a90*/  LDGSTS.E [R6+0x3a00], desc[UR22][R4.64], P2 ;  /* 0x03a0000004067fae */ /* 0x0007e800091a1016 */
[----:B-1----:R-:W4:Y:S04]  /*63aa0*/  LDL.LU R17, [R1+0x6a8] ;  /* 0x0006a80001117983 */ /* 0x002f280000300800 */
[----:B------:R1:W-:Y:S04]  /*63ab0*/  STL [R1+0x564], R18 ;  /* 0x0005641201007387 */ /* 0x0003e80000100800 */
[----:B------:R-:W4:Y:S01]  /*63ac0*/  LDL.LU R8, [R1+0x6e8] ;  /* 0x0006e80001087983 */ /* 0x000f220000300800 */
[----:B---3--:R-:W-:Y:S01]  /*63ad0*/  IMAD.MOV.U32 R5, RZ, RZ, R18 ;  /* 0x000000ffff057224 */ /* 0x008fe200078e0012 */
[----:B--2---:R-:W-:-:S02]  /*63ae0*/  IADD3 R7, P4, PT, R7, R134, RZ ;  /* 0x0000008607077210 */ /* 0x004fc40007f9e0ff */
[----:B-1----:R-:W2:Y:S01]  /*63af0*/  LDL.LU R18, [R1+0x6a4] ;  /* 0x0006a40001127983 */ /* 0x002ea20000300800 */
[----:B------:R-:W-:Y:S01]  /*63b00*/  IMAD.MOV.U32 R4, RZ, RZ, R13 ;  /* 0x000000ffff047224 */ /* 0x000fe200078e000d */
[----:B-----5:R-:W-:Y:S02]  /*63b10*/  IADD3 R9, P5, PT, R9, R134, RZ ;  /* 0x0000008609097210 */ /* 0x020fe40007fbe0ff */
[----:B------:R-:W3:Y:S04]  /*63b20*/  LDL.LU R13, [R1+0x6e4] ;  /* 0x0006e400010d7983 */ /* 0x000ee80000300800 */
[----:B------:R1:W-:Y:S04]  /*63b30*/  LDGSTS.E [R6+0x3e00], desc[UR22][R4.64], P2 ;  /* 0x03e0000004067fae */ /* 0x0003e800091a1016 */
[----:B------:R-:W-:Y:S01]  /*63b40*/  STL [R1+0x5a8], R7 ;  /* 0x0005a80701007387 */ /* 0x000fe20000100800 */
[----:B-1----:R-:W-:Y:S01]  /*63b50*/  IMAD.MOV.U32 R4, RZ, RZ, R7 ;  /* 0x000000ffff047224 */ /* 0x002fe200078e0007 */
[----:B------:R-:W-:-:S04]  /*63b60*/  IADD3.X R10, PT, PT, R10, R135, RZ, P4, !PT ;  /* 0x000000870a0a7210 */ /* 0x000fc800027fe4ff */
[----:B------:R-:W-:Y:S01]  /*63b70*/  MOV R5, R10 ;  /* 0x0000000a00057202 */ /* 0x000fe20000000f00 */
[----:B------:R1:W-:Y:S01]  /*63b80*/  STL [R1+0x5a4], R10 ;  /* 0x0005a40a01007387 */ /* 0x0003e20000100800 */
[----:B------:R-:W-:-:S03]  /*63b90*/  IMAD.X R16, R16, 0x1, R135, P5 ;  /* 0x0000000110107824 */ /* 0x000fc600028e0687 */
[----:B------:R-:W-:Y:S04]  /*63ba0*/  STL [R1+0x5e8], R9 ;  /* 0x0005e80901007387 */ /* 0x000fe80000100800 */
[----:B------:R5:W-:Y:S04]  /*63bb0*/  LDGSTS.E [R6+0x4200], desc[UR22][R4.64], P2 ;  /* 0x0420000004067fae */ /* 0x000be800091a1016 */
[----:B-1----:R-:W3:Y:S04]  /*63bc0*/  LDL.LU R10, [R1+0x728] ;  /* 0x00072800010a7983 */ /* 0x002ee80000300800 */
[----:B------:R1:W-:Y:S04]  /*63bd0*/  STL [R1+0x5e4], R16 ;  /* 0x0005e41001007387 */ /* 0x0003e80000100800 */
[----:B------:R-:W3:Y:S01]  /*63be0*/  LDL.LU R7, [R1+0x768] ;  /* 0x0007680001077983 */ /* 0x000ee20000300800 */
[----:B-----5:R-:W-:-:S03]  /*63bf0*/  IMAD.MOV.U32 R5, RZ, RZ, R16 ;  /* 0x000000ffff057224 */ /* 0x020fc600078e0010 */
[----:B-1----:R-:W5:Y:S01]  /*63c00*/  LDL.LU R16, [R1+0x724] ;  /* 0x0007240001107983 */ /* 0x002f620000300800 */
[-C--:B------:R-:W-:Y:S01]  /*63c10*/  IADD3 R11, P4, PT, R11, R134.reuse, RZ ;  /* 0x000000860b0b7210 */ /* 0x080fe20007f9e0ff */
[----:B------:R-:W-:Y:S01]  /*63c20*/  IMAD.MOV.U32 R4, RZ, RZ, R9 ;  /* 0x000000ffff047224 */ /* 0x000fe200078e0009 */
[----:B------:R-:W-:Y:S01]  /*63c30*/  IADD3 R12, P5, PT, R12, R134, RZ ;  /* 0x000000860c0c7210 */ /* 0x000fe20007fbe0ff */
[----:B------:R-:W5:Y:S04]  /*63c40*/  LDL.LU R9, [R1+0x764] ;  /* 0x0007640001097983 */ /* 0x000f680000300800 */
[----:B------:R1:W-:Y:S04]  /*63c50*/  LDGSTS.E [R6+0x4600], desc[UR22][R4.64], P2 ;  /* 0x0460000004067fae */ /* 0x0003e800091a1016 */
[----:B------:R1:W-:Y:S02]  /*63c60*/  STL [R1+0x628], R11 ;  /* 0x0006280b01007387 */ /* 0x0003e40000100800 */
[----:B-1----:R-:W-:Y:S01]  /*63c70*/  IMAD.MOV.U32 R4, RZ, RZ, R11 ;  /* 0x000000ffff047224 */ /* 0x002fe200078e000b */
[----:B------:R-:W-:-:S04]  /*63c80*/  IADD3.X R15, PT, PT, R15, R135, RZ, P4, !PT ;  /* 0x000000870f0f7210 */ /* 0x000fc800027fe4ff */
[----:B------:R-:W-:Y:S01]  /*63c90*/  MOV R5, R15 ;  /* 0x0000000f00057202 */ /* 0x000fe20000000f00 */
[----:B------:R-:W-:Y:S01]  /*63ca0*/  STL [R1+0x624], R15 ;  /* 0x0006240f01007387 */ /* 0x000fe20000100800 */
[----:B------:R-:W-:-:S03]  /*63cb0*/  IMAD.X R14, R14, 0x1, R135, P5 ;  /* 0x000000010e0e7824 */ /* 0x000fc600028e0687 */
[----:B------:R1:W-:Y:S04]  /*63cc0*/  STL [R1+0x668], R12 ;  /* 0x0006680c01007387 */ /* 0x0003e80000100800 */
[----:B------:R-:W5:Y:S04]  /*63cd0*/  LDL.LU R11, [R1+0x7a8] ;  /* 0x0007a800010b7983 */ /* 0x000f680000300800 */
[----:B------:R1:W-:Y:S04]  /*63ce0*/  STL [R1+0x664], R14 ;  /* 0x0006640e01007387 */ /* 0x0003e80000100800 */
[----:B------:R1:W-:Y:S04]  /*63cf0*/  LDGSTS.E [R6+0x4a00], desc[UR22][R4.64], P2 ;  /* 0x04a0000004067fae */ /* 0x0003e800091a1016 */
[----:B------:R-:W5:Y:S01]  /*63d00*/  LDL.LU R19, [R1+0x7e8] ;  /* 0x0007e80001137983 */ /* 0x000f620000300800 */
[----:B-1----:R-:W-:-:S03]  /*63d10*/  IMAD.MOV.U32 R4, RZ, RZ, R12 ;  /* 0x000000ffff047224 */ /* 0x002fc600078e000c */
[----:B------:R-:W5:Y:S04]  /*63d20*/  LDL.LU R12, [R1+0x7a4] ;  /* 0x0007a400010c7983 */ /* 0x000f680000300800 */
[----:B------:R-:W5:Y:S01]  /*63d30*/  LDL.LU R20, [R1+0x7e4] ;  /* 0x0007e40001147983 */ /* 0x000f620000300800 */
[----:B------:R-:W-:-:S03]  /*63d40*/  IMAD.MOV.U32 R5, RZ, RZ, R14 ;  /* 0x000000ffff057224 */ /* 0x000fc600078e000e */
[----:B------:R-:W5:Y:S04]  /*63d50*/  LDL.LU R14, [R1+0x828] ;  /* 0x00082800010e7983 */ /* 0x000f680000300800 */
[----:B------:R-:W5:Y:S04]  /*63d60*/  LDL.LU R15, [R1+0x868] ;  /* 0x00086800010f7983 */ /* 0x000f680000300800 */
[----:B------:R1:W-:Y:S01]  /*63d70*/  LDGSTS.E [R6+0x4e00], desc[UR22][R4.64], P2 ;  /* 0x04e0000004067fae */ /* 0x0003e200091a1016 */
[-C--:B----4-:R-:W-:Y:S02]  /*63d80*/  IADD3 R17, P4, PT, R17, R134.reuse, RZ ;  /* 0x0000008611117210 */ /* 0x090fe40007f9e0ff */
[----:B------:R-:W-:-:S03]  /*63d90*/  IADD3 R8, P5, PT, R8, R134, RZ ;  /* 0x0000008608087210 */ /* 0x000fc60007fbe0ff */
[----:B------:R-:W-:Y:S01]  /*63da0*/  STL [R1+0x6a8], R17 ;  /* 0x0006a81101007387 */ /* 0x000fe20000100800 */
[----:B--2---:R-:W-:Y:S01]  /*63db0*/  IADD3.X R18, PT, PT, R18, R135, RZ, P4, !PT ;  /* 0x0000008712127210 */ /* 0x004fe200027fe4ff */
[----:B---3--:R-:W-:-:S04]  /*63dc0*/  IMAD.X R13, R13, 0x1, R135, P5 ;  /* 0x000000010d0d7824 */ /* 0x008fc800028e0687 */
[----:B------:R2:W-:Y:S01]  /*63dd0*/  STL [R1+0x6a4], R18 ;  /* 0x0006a41201007387 */ /* 0x0005e20000100800 */
[----:B-1----:R-:W-:-:S03]  /*63de0*/  MOV R5, R18 ;  /* 0x0000001200057202 */ /* 0x002fc60000000f00 */
[----:B------:R1:W-:Y:S01]  /*63df0*/  STL [R1+0x6e8], R8 ;  /* 0x0006e80801007387 */ /* 0x0003e20000100800 */
[----:B------:R-:W-:-:S03]  /*63e00*/  IMAD.MOV.U32 R4, RZ, RZ, R17 ;  /* 0x000000ffff047224 */ /* 0x000fc600078e0011 */
[----:B--2---:R-:W2:Y:S04]  /*63e10*/  LDL.LU R18, [R1+0x824] ;  /* 0x0008240001127983 */ /* 0x004ea80000300800 */
[----:B------:R3:W-:Y:S04]  /*63e20*/  STL [R1+0x6e4], R13 ;  /* 0x0006e40d01007387 */ /* 0x0007e80000100800 */
[----:B------:R-:W4:Y:S04]  /*63e30*/  LDL.LU R17, [R1+0x864] ;  /* 0x0008640001117983 */ /* 0x000f280000300800 */
[----:B------:R1:W-:Y:S02]  /*63e40*/  LDGSTS.E [R6+0x5200], desc[UR22][R4.64], P2 ;  /* 0x0520000004067fae */ /* 0x0003e400091a1016 */
[----:B-1----:R-:W-:-:S02]  /*63e50*/  IMAD.MOV.U32 R4, RZ, RZ, R8 ;  /* 0x000000ffff047224 */ /* 0x002fc400078e0008 */
[----:B------:R-:W-:Y:S01]  /*63e60*/  IMAD.MOV.U32 R5, RZ, RZ, R13 ;  /* 0x000000ffff057224 */ /* 0x000fe200078e000d */
[----:B------:R-:W4:Y:S04]  /*63e70*/  LDL.LU R8, [R1+0x8a8] ;  /* 0x0008a80001087983 */ /* 0x000f280000300800 */
[----:B---3--:R-:W3:Y:S04]  /*63e80*/  LDL.LU R13, [R1+0x8e8] ;  /* 0x0008e800010d7983 */ /* 0x008ee80000300800 */
[----:B------:R1:W-:Y:S01]  /*63e90*/  LDGSTS.E [R6+0x5600], desc[UR22][R4.64], P2 ;  /* 0x0560000004067fae */ /* 0x0003e200091a1016 */
[----:B------:R-:W-:-:S05]  /*63ea0*/  IADD3 R10, P4, PT, R10, R134, RZ ;  /* 0x000000860a0a7210 */ /* 0x000fca0007f9e0ff */
[----:B------:R5:W-:Y:S01]  /*63eb0*/  STL [R1+0x728], R10 ;  /* 0x0007280a01007387 */ /* 0x000be20000100800 */
[----:B------:R-:W-:Y:S02]  /*63ec0*/  IADD3 R7, P5, PT, R7, R134, RZ ;  /* 0x0000008607077210 */ /* 0x000fe40007fbe0ff */
[----:B-----5:R-:W-:Y:S01]  /*63ed0*/  IADD3.X R16, PT, PT, R16, R135, RZ, P4, !PT ;  /* 0x0000008710107210 */ /* 0x020fe200027fe4ff */
[----:B-1----:R-:W-:Y:S02]  /*63ee0*/  IMAD.MOV.U32 R4, RZ, RZ, R10 ;  /* 0x000000ffff047224 */ /* 0x002fe400078e000a */
[----:B------:R-:W-:Y:S02]  /*63ef0*/  IMAD.X R9, R9, 0x1, R135, P5 ;  /* 0x0000000109097824 */ /* 0x000fe400028e0687 */
[----:B------:R1:W-:Y:S04]  /*63f00*/  STL [R1+0x724], R16 ;  /* 0x0007241001007387 */ /* 0x0003e80000100800 */
[----:B------:R-:W-:Y:S04]  /*63f10*/  STL [R1+0x768], R7 ;  /* 0x0007680701007387 */ /* 0x000fe80000100800 */
[----:B------:R-:W5:Y:S01]  /*63f20*/  LDL.LU R10, [R1+0x8a4] ;  /* 0x0008a400010a7983 */ /* 0x000f620000300800 */
[----:B------:R-:W-:-:S03]  /*63f30*/  MOV R5, R16 ;  /* 0x0000001000057202 */ /* 0x000fc60000000f00 */
[----:B------:R1:W-:Y:S04]  /*63f40*/  STL [R1+0x764], R9 ;  /* 0x0007640901007387 */ /* 0x0003e80000100800 */
[----:B-1----:R-:W5:Y:S04]  /*63f50*/  LDL.LU R16, [R1+0x8e4] ;  /* 0x0008e40001107983 */ /* 0x002f680000300800 */
[----:B------:R1:W-:Y:S01]  /*63f60*/  LDGSTS.E [R6+0x5a00], desc[UR22][R4.64], P2 ;  /* 0x05a0000004067fae */ /* 0x0003e200091a1016 */
[----:B------:R-:W-:Y:S01]  /*63f70*/  IADD3 R11, P4, PT, R11, R134, RZ ;  /* 0x000000860b0b7210 */ /* 0x000fe20007f9e0ff */
[----:B-1----:R-:W-:-:S02]  /*63f80*/  IMAD.MOV.U32 R4, RZ, RZ, R7 ;  /* 0x000000ffff047224 */ /* 0x002fc400078e0007 */
[----:B------:R-:W-:Y:S02]  /*63f90*/  IMAD.MOV.U32 R5, RZ, RZ, R9 ;  /* 0x000000ffff057224 */ /* 0x000fe400078e0009 */
[----:B------:R-:W5:Y:S04]  /*63fa0*/  LDL.LU R9, [R1+0x928] ;  /* 0x0009280001097983 */ /* 0x000f680000300800 */
[----:B------:R-:W5:Y:S01]  /*63fb0*/  LDL.LU R7, [R1+0x968] ;  /* 0x0009680001077983 */ /* 0x000f620000300800 */
        /* <DEDUP_REMOVED lines=9> */
[----:B------:R-:W5:Y:S04]  /*64050*/  LDL.LU R12, [R1+0x924] ;  /* 0x00092400010c7983 */ /* 0x000f680000300800 */
[----:B------:R-:W-:Y:S04]  /*64060*/  STL [R1+0x7e4], R20 ;  /* 0x0007e41401007387 */ /* 0x000fe80000100800 */
[----:B------:R-:W5:Y:S01]  /*64070*/  LDL.LU R11, [R1+0x964] ;  /* 0x00096400010b7983 */ /* 0x000f620000300800 */
[----:B------:R-:W-:-:S03]  /*64080*/  IADD3 R14, P4, PT, R14, R134, RZ ;  /* 0x000000860e0e7210 */ /* 0x000fc60007f9e0ff */
[----:B------:R1:W-:Y:S01]  /*64090*/  LDGSTS.E [R6+0x6200], desc[UR22][R4.64], P2 ;  /* 0x0620000004067fae */ /* 0x0003e200091a1016 */
[----:B------:R-:W-:-:S03]  /*640a0*/  IADD3 R15, P5, PT, R15, R134, RZ ;  /* 0x000000860f0f7210 */ /* 0x000fc60007fbe0ff */
[----:B------:R2:W-:Y:S01]  /*640b0*/  STL [R1+0x828], R14 ;  /* 0x0008280e01007387 */ /* 0x0005e20000100800 */
[----:B-1----:R-:W-:Y:S02]  /*640c0*/  IMAD.MOV.U32 R4, RZ, RZ, R19 ;  /* 0x000000ffff047224 */ /* 0x002fe400078e0013 */
[----:B------:R-:W-:-:S05]  /*640d0*/  IMAD.MOV.U32 R5, RZ, RZ, R20 ;  /* 0x000000ffff057224 */ /* 0x000fca00078e0014 */
[----:B------:R1:W-:Y:S01]  /*640e0*/  LDGSTS.E [R6+0x6600], desc[UR22][R4.64], P2 ;  /* 0x0660000004067fae */ /* 0x0003e200091a1016 */
[----:B--2---:R-:W-:Y:S01]  /*640f0*/  IADD3.X R18, PT, PT, R18, R135, RZ, P4, !PT ;  /* 0x0000008712127210 */ /* 0x004fe200027fe4ff */
[----:B-1----:R-:W-:-:S03]  /*64100*/  IMAD.MOV.U32 R4, RZ, RZ, R14 ;  /* 0x000000ffff047224 */ /* 0x002fc600078e000e */
[----:B------:R-:W-:Y:S01]  /*64110*/  MOV R5, R18 ;  /* 0x0000001200057202 */ /* 0x000fe20000000f00 */
[----:B------:R-:W-:Y:S01]  /*64120*/  STL [R1+0x824], R18 ;  /* 0x0008241201007387 */ /* 0x000fe20000100800 */
[----:B----4-:R-:W-:-:S03]  /*64130*/  IMAD.X R17, R17, 0x1, R135, P5 ;  /* 0x0000000111117824 */ /* 0x010fc600028e0687 */
[----:B------:R1:W-:Y:S04]  /*64140*/  STL [R1+0x868], R15 ;  /* 0x0008680f01007387 */ /* 0x0003e80000100800 */
[----:B------:R-:W2:Y:S04]  /*64150*/  LDL.LU R14, [R1+0x1b0] ;  /* 0x0001b000010e7983 */ /* 0x000ea80000300800 */
[----:B------:R-:W-:Y:S04]  /*64160*/  STL [R1+0x864], R17 ;  /* 0x0008641101007387 */ /* 0x000fe80000100800 */
[----:B------:R4:W-:Y:S04]  /*64170*/  LDGSTS.E [R6+0x6a00], desc[UR22][R4.64], P2 ;  /* 0x06a0000004067fae */ /* 0x0009e800091a1016 */
[----:B------:R-:W2:Y:S01]  /*64180*/  LDL.LU R19, [R1+0x1f0] ;  /* 0x0001f00001137983 */ /* 0x000ea20000300800 */
[----:B------:R-:W-:Y:S01]  /*64190*/  IADD3 R8, P4, PT, R8, R134, RZ ;  /* 0x0000008608087210 */ /* 0x000fe20007f9e0ff */
[----:B----4-:R-:W-:-:S02]  /*641a0*/  IMAD.MOV.U32 R4, RZ, RZ, R15 ;  /* 0x000000ffff047224 */ /* 0x010fc400078e000f */
[----:B-1----:R-:W4:Y:S01]  /*641b0*/  LDL.LU R15, [R1+0x1ac] ;  /* 0x0001ac00010f7983 */ /* 0x002f220000300800 */
[----:B------:R-:W-:Y:S01]  /*641c0*/  IMAD.MOV.U32 R5, RZ, RZ, R17 ;  /* 0x000000ffff057224 */ /* 0x000fe200078e0011 */
[----:B---3--:R-:W-:Y:S02]  /*641d0*/  IADD3 R13, P5, PT, R13, R134, RZ ;  /* 0x000000860d0d7210 */ /* 0x008fe40007fbe0ff */
[----:B------:R-:W3:Y:S04]  /*641e0*/  LDL.LU R20, [R1+0x1ec] ;  /* 0x0001ec0001147983 */ /* 0x000ee80000300800 */
[----:B------:R1:W-:Y:S04]  /*641f0*/  STL [R1+0x8a8], R8 ;  /* 0x0008a80801007387 */ /* 0x0003e80000100800 */
[----:B------:R1:W-:Y:S02]  /*64200*/  LDGSTS.E [R6+0x6e00], desc[UR22][R4.64], P2 ;  /* 0x06e0000004067fae */ /* 0x0003e400091a1016 */
[----:B-1----:R-:W-:Y:S01]  /*64210*/  IMAD.MOV.U32 R4, RZ, RZ, R8 ;  /* 0x000000ffff047224 */ /* 0x002fe200078e0008 */
[----:B-----5:R-:W-:-:S05]  /*64220*/  IADD3.X R10, PT, PT, R10, R135, RZ, P4, !PT ;  /* 0x000000870a0a7210 */ /* 0x020fca00027fe4ff */
[----:B------:R1:W-:Y:S01]  /*64230*/  STL [R1+0x8a4], R10 ;  /* 0x0008a40a01007387 */ /* 0x0003e20000100800 */
[----:B------:R-:W-:-:S03]  /*64240*/  IMAD.X R16, R16, 0x1, R135, P5 ;  /* 0x0000000110107824 */ /* 0x000fc600028e0687 */
[----:B------:R-:W-:Y:S01]  /*64250*/  STL [R1+0x8e8], R13 ;  /* 0x0008e80d01007387 */ /* 0x000fe20000100800 */
[----:B------:R-:W-:-:S03]  /*64260*/  MOV R5, R10 ;  /* 0x0000000a00057202 */ /* 0x000fc60000000f00 */
[----:B------:R-:W5:Y:S04]  /*64270*/  LDL.LU R8, [R1+0x230] ;  /* 0x0002300001087983 */ /* 0x000f680000300800 */
[----:B------:R-:W-:Y:S04]  /*64280*/  STL [R1+0x8e4], R16 ;  /* 0x0008e41001007387 */ /* 0x000fe80000100800 */
[----:B-1----:R-:W5:Y:S04]  /*64290*/  LDL.LU R10, [R1+0x270] ;  /* 0x00027000010a7983 */ /* 0x002f680000300800 */
[----:B------:R-:W5:Y:S04]  /*642a0*/  LDL.LU R17, [R1+0x22c] ;  /* 0x00022c0001117983 */ /* 0x000f680000300800 */
[----:B------:R1:W-:Y:S01]  /*642b0*/  LDGSTS.E [R6+0x7200], desc[UR22][R4.64], P2 ;  /* 0x0720000004067fae */ /* 0x0003e200091a1016 */
[----:B------:R-:W-:-:S03]  /*642c0*/  IADD3 R9, P4, PT, R9, R134, RZ ;  /* 0x0000008609097210 */ /* 0x000fc60007f9e0ff */
[----:B------:R-:W5:Y:S01]  /*642d0*/  LDL.LU R18, [R1+0x26c] ;  /* 0x00026c0001127983 */ /* 0x000f620000300800 */
[----:B------:R-:W-:Y:S01]  /*642e0*/  IADD3 R7, P5, PT, R7, R134, RZ ;  /* 0x0000008607077210 */ /* 0x000fe20007fbe0ff */
[----:B-1----:R-:W-:Y:S02]  /*642f0*/  IMAD.MOV.U32 R4, RZ, RZ, R13 ;  /* 0x000000ffff047224 */ /* 0x002fe400078e000d */
[----:B------:R-:W-:Y:S01]  /*64300*/  IMAD.MOV.U32 R5, RZ, RZ, R16 ;  /* 0x000000ffff057224 */ /* 0x000fe200078e0010 */
[----:B------:R1:W-:Y:S04]  /*64310*/  STL [R1+0x928], R9 ;  /* 0x0009280901007387 */ /* 0x0003e80000100800 */
[----:B------:R1:W-:Y:S01]  /*64320*/  LDGSTS.E [R6+0x7600], desc[UR22][R4.64], P2 ;  /* 0x0760000004067fae */ /* 0x0003e200091a1016 */
[----:B------:R-:W-:Y:S01]  /*64330*/  IADD3.X R12, PT, PT, R12, R135, RZ, P4, !PT ;  /* 0x000000870c0c7210 */ /* 0x000fe200027fe4ff */
[----:B-1----:R-:W-:-:S03]  /*64340*/  IMAD.MOV.U32 R4, RZ, RZ, R9 ;  /* 0x000000ffff047224 */ /* 0x002fc600078e0009 */
[----:B------:R-:W-:Y:S01]  /*64350*/  MOV R5, R12 ;  /* 0x0000000c00057202 */ /* 0x000fe20000000f00 */
[----:B------:R1:W-:Y:S01]  /*64360*/  STL [R1+0x924], R12 ;  /* 0x0009240c01007387 */ /* 0x0003e20000100800 */
[----:B------:R-:W-:-:S03]  /*64370*/  IMAD.X R11, R11, 0x1, R135, P5 ;  /* 0x000000010b0b7824 */ /* 0x000fc600028e0687 */
[----:B------:R-:W-:Y:S04]  /*64380*/  STL [R1+0x968], R7 ;  /* 0x0009680701007387 */ /* 0x000fe80000100800 */
[----:B------:R-:W5:Y:S04]  /*64390*/  LDL.LU R9, [R1+0x2b0] ;  /* 0x0002b00001097983 */ /* 0x000f680000300800 */
[----:B------:R1:W-:Y:S04]  /*643a0*/  STL [R1+0x964], R11 ;  /* 0x0009640b01007387 */ /* 0x0003e80000100800 */
[----:B------:R1:W-:Y:S04]  /*643b0*/  LDGSTS.E [R6+0x7a00], desc[UR22][R4.64], P2 ;  /* 0x07a0000004067fae */ /* 0x0003e800091a1016 */
[----:B-1----:R-:W5:Y:S01]  /*643c0*/  LDL.LU R12, [R1+0x2f0] ;  /* 0x0002f000010c7983 */ /* 0x002f620000300800 */
[----:B------:R-:W-:-:S03]  /*643d0*/  IMAD.MOV.U32 R5, RZ, RZ, R11 ;  /* 0x000000ffff057224 */ /* 0x000fc600078e000b */
[----:B------:R-:W5:Y:S04]  /*643e0*/  LDL.LU R11, [R1+0x2ac] ;  /* 0x0002ac00010b7983 */ /* 0x000f680000300800 */
[----:B------:R-:W5:Y:S01]  /*643f0*/  LDL.LU R16, [R1+0x2ec] ;  /* 0x0002ec0001107983 */ /* 0x000f620000300800 */
[----:B------:R-:W-:-:S03]  /*64400*/  IMAD.MOV.U32 R4, RZ, RZ, R7 ;  /* 0x000000ffff047224 */ /* 0x000fc600078e0007 */
[----:B------:R-:W5:Y:S04]  /*64410*/  LDL.LU R13, [R1+0x330] ;  /* 0x00033000010d7983 */ /* 0x000f680000300800 */
[----:B------:R-:W5:Y:S04]  /*64420*/  LDL.LU R7, [R1+0x370] ;  /* 0x0003700001077983 */ /* 0x000f680000300800 */
[----:B------:R1:W-:Y:S01]  /*64430*/  LDGSTS.E [R6+0x7e00], desc[UR22][R4.64], P2 ;  /* 0x07e0000004067fae */ /* 0x0003e200091a1016 */
[----:B--2---:R-:W-:-:S05]  /*64440*/  IADD3 R14, P4, PT, R14, R134, RZ ;  /* 0x000000860e0e7210 */ /* 0x004fca0007f9e0ff */
[----:B------:R-:W-:Y:S01]  /*64450*/  STL [R1+0x1b0], R14 ;  /* 0x0001b00e01007387 */ /* 0x000fe20000100800 */
[----:B------:R-:W-:-:S05]  /*64460*/  IADD3 R19, P5, PT, R19, R134, RZ ;  /* 0x0000008613137210 */ /* 0x000fca0007fbe0ff */
[----:B------:R-:W-:Y:S01]  /*64470*/  STL [R1+0x1f0], R19 ;  /* 0x0001f01301007387 */ /* 0x000fe20000100800 */
[----:B----4-:R-:W-:Y:S02]  /*64480*/  IADD3.X R15, PT, PT, R15, R135, RZ, P4, !PT ;  /* 0x000000870f0f7210 */ /* 0x010fe400027fe4ff */
[----:B-1----:R-:W-:-:S03]  /*64490*/  LOP3.LUT R6, R132, 0x50, RZ, 0x3c, !PT ;  /* 0x0000005084067812 */ /* 0x002fc600078e3cff */
[----:B------:R1:W-:Y:S01]  /*644a0*/  STL [R1+0x1ac], R15 ;  /* 0x0001ac0f01007387 */ /* 0x0003e20000100800 */
[----:B------:R-:W-:Y:S01]  /*644b0*/  IMAD.MOV.U32 R5, RZ, RZ, R15 ;  /* 0x000000ffff057224 */ /* 0x000fe200078e000f */
[----:B------:R-:W-:Y:S01]  /*644c0*/  MOV R4, R14 ;  /* 0x0000000e00047202 */ /* 0x000fe20000000f00 */
[----:B------:R-:W-:Y:S02]  /*644d0*/  VIADD R6, R6, UR5 ;  /* 0x0000000506067c36 */ /* 0x000fe40008000000 */
[----:B---3--:R-:W-:-:S03]  /*644e0*/  IMAD.X R20, R20, 0x1, R135, P5 ;  /* 0x0000000114147824 */ /* 0x008fc600028e0687 */
[----:B------:R2:W-:Y:S04]  /*644f0*/  LDGSTS.E [R6+0x280], desc[UR22][R4.64], P2 ;  /* 0x0028000004067fae */ /* 0x0005e800091a1016 */
[----:B-1----:R-:W3:Y:S04]  /*64500*/  LDL.LU R15, [R1+0x32c] ;  /* 0x00032c00010f7983 */ /* 0x002ee80000300800 */
[----:B------:R-:W4:Y:S01]  /*64510*/  LDL.LU R14, [R1+0x36c] ;  /* 0x00036c00010e7983 */ /* 0x000f220000300800 */
[----:B--2---:R-:W-:Y:S01]  /*64520*/  IMAD.MOV.U32 R4, RZ, RZ, R19 ;  /* 0x000000ffff047224 */ /* 0x004fe200078e0013 */
[----:B------:R-:W-:-:S02]  /*64530*/  MOV R5, R20 ;  /* 0x0000001400057202 */ /* 0x000fc40000000f00 */
[----:B------:R-:W-:Y:S04]  /*64540*/  STL [R1+0x1ec], R20 ;  /* 0x0001ec1401007387 */ /* 0x000fe80000100800 */
[----:B------:R1:W-:Y:S01]  /*64550*/  LDGSTS.E [R6+0x680], desc[UR22][R4.64], P2 ;  /* 0x0068000004067fae */ /* 0x0003e200091a1016 */
[-C--:B-----5:R-:W-:Y:S02]  /*64560*/  IADD3 R8, P4, PT, R8, R134.reuse, RZ ;  /* 0x0000008608087210 */ /* 0x0a0fe40007f9e0ff */
[----:B------:R-:W-:-:S03]  /*64570*/  IADD3 R10, P5, PT, R10, R134, RZ ;  /* 0x000000860a0a7210 */ /* 0x000fc60007fbe0ff */
[----:B------:R-:W-:Y:S01]  /*64580*/  IMAD.X R17, R17, 0x1, R135, P4 ;  /* 0x0000000111117824 */ /* 0x000fe200020e0687 */
[----:B------:R-:W-:Y:S01]  /*64590*/  STL [R1+0x230], R8 ;  /* 0x0002300801007387 */ /* 0x000fe20000100800 */
[----:B-1----:R-:W-:Y:S02]  /*645a0*/  MOV R4, R8 ;  /* 0x0000000800047202 */ /* 0x002fe40000000f00 */
[----:B------:R-:W-:Y:S01]  /*645b0*/  IMAD.MOV.U32 R5, RZ, RZ, R17 ;  /* 0x000000ffff057224 */ /* 0x000fe200078e0011 */
[----:B------:R1:W-:Y:S01]  /*645c0*/  STL [R1+0x22c], R17 ;  /* 0x00022c1101007387 */ /* 0x0003e20000100800 */
[----:B------:R-:W-:-:S03]  /*645d0*/  IMAD.X R18, R18, 0x1, R135, P5 ;  /* 0x0000000112127824 */ /* 0x000fc600028e0687 */
[----:B------:R-:W-:Y:S04]  /*645e0*/  STL [R1+0x270], R10 ;  /* 0x0002700a01007387 */ /* 0x000fe80000100800 */
[----:B------:R2:W-:Y:S04]  /*645f0*/  LDGSTS.E [R6+0xa80], desc[UR22][R4.64], P2 ;  /* 0x00a8000004067fae */ /* 0x0005e800091a1016 */
[----:B-1----:R-:W5:Y:S04]  /*64600*/  LDL.LU R17, [R1+0x3b0] ;  /* 0x0003b00001117983 */ /* 0x002f680000300800 */
        /* <DEDUP_REMOVED lines=10> */
[----:B------:R-:W-:Y:S01]  /*646b0*/  IADD3 R12, P5, PT, R12, R134, RZ ;  /* 0x000000860c0c7210 */ /* 0x000fe20007fbe0ff */
        /* <DEDUP_REMOVED lines=8> */
[----:B------:R-:W2:Y:S01]  /*64740*/  LDL.LU R11, [R1+0x470] ;  /* 0x00047000010b7983 */ /* 0x000ea20000300800 */
[----:B-1----:R-:W-:-:S03]  /*64750*/  MOV R5, R16 ;  /* 0x0000001000057202 */ /* 0x002fc60000000f00 */
[----:B------:R-:W2:Y:S01]  /*64760*/  LDL.LU R16, [R1+0x42c] ;  /* 0x00042c0001107983 */ /* 0x000ea20000300800 */
[----:B------:R-:W-:-:S03]  /*64770*/  IMAD.MOV.U32 R4, RZ, RZ, R12 ;  /* 0x000000ffff047224 */ /* 0x000fc600078e000c */
[----:B------:R-:W2:Y:S01]  /*64780*/  LDL.LU R12, [R1+0x46c] ;  /* 0x00046c00010c7983 */ /* 0x000ea20000300800 */
[-C--:B------:R-:W-:Y:S02]  /*64790*/  IADD3 R13, P4, PT, R13, R134.reuse, RZ ;  /* 0x000000860d0d7210 */ /* 0x080fe40007f9e0ff */
[----:B------:R-:W-:Y:S01]  /*647a0*/  IADD3 R7, P5, PT, R7, R134, RZ ;  /* 0x0000008607077210 */ /* 0x000fe20007fbe0ff */
[----:B------:R1:W-:Y:S04]  /*647b0*/  LDGSTS.E [R6+0x1680], desc[UR22][R4.64], P2 ;  /* 0x0168000004067fae */ /* 0x0003e800091a1016 */
[----:B------:R1:W-:Y:S01]  /*647c0*/  STL [R1+0x330], R13 ;  /* 0x0003300d01007387 */ /* 0x0003e20000100800 */
[--C-:B---3--:R-:W-:Y:S01]  /*647d0*/  IMAD.X R15, R15, 0x1, R135.reuse, P4 ;  /* 0x000000010f0f7824 */ /* 0x108fe200020e0687 */
[----:B-1----:R-:W-:Y:S01]  /*647e0*/  MOV R4, R13 ;  /* 0x0000000d00047202 */ /* 0x002fe20000000f00 */
[----:B----4-:R-:W-:-:S03]  /*647f0*/  IMAD.X R14, R14, 0x1, R135, P5 ;  /* 0x000000010e0e7824 */ /* 0x010fc600028e0687 */
        /* <DEDUP_REMOVED lines=11> */
[----:B---3--:R-:W3:Y:S04]  /*648b0*/  LDL.LU R7, [R1+0x530] ;  /* 0x0005300001077983 */ /* 0x008ee80000300800 */
[----:B------:R-:W3:Y:S04]  /*648c0*/  LDL.LU R14, [R1+0x570] ;  /* 0x00057000010e7983 */ /* 0x000ee80000300800 */
[----:B------:R1:W-:Y:S01]  /*648d0*/  LDGSTS.E [R6+0x1e80], desc[UR22][R4.64], P2 ;  /* 0x01e8000004067fae */ /* 0x0003e200091a1016 */
[----:B-----5:R-:W-:-:S05]  /*648e0*/  IADD3 R17, P4, PT, R17, R134, RZ ;  /* 0x0000008611117210 */ /* 0x020fca0007f9e0ff */
[----:B------:R5:W-:Y:S01]  /*648f0*/  STL [R1+0x3b0], R17 ;  /* 0x0003b01101007387 */ /* 0x000be20000100800 */
[----:B------:R-:W-:Y:S01]  /*64900*/  IADD3 R8, P5, PT, R8, R134, RZ ;  /* 0x0000008608087210 */ /* 0x000fe20007fbe0ff */
[----:B--2---:R-:W-:Y:S01]  /*64910*/  IMAD.X R18, R18, 0x1, R135, P4 ;  /* 0x0000000112127824 */ /* 0x004fe200020e0687 */
[----:B-1----:R-:W-:-:S03]  /*64920*/  MOV R4, R17 ;  /* 0x0000001100047202 */ /* 0x002fc60000000f00 */
[----:B------:R-:W-:Y:S01]  /*64930*/  IMAD.X R10, R10, 0x1, R135, P5 ;  /* 0x000000010a0a7824 */ /* 0x000fe200028e0687 */
[----:B------:R1:W-:Y:S04]  /*64940*/  STL [R1+0x3ac], R18 ;  /* 0x0003ac1201007387 */ /* 0x0003e80000100800 */
[----:B------:R2:W-:Y:S04]  /*64950*/  STL [R1+0x3f0], R8 ;  /* 0x0003f00801007387 */ /* 0x0005e80000100800 */
[----:B-----5:R-:W5:Y:S01]  /*64960*/  LDL.LU R17, [R1+0x52c] ;  /* 0x00052c0001117983 */ /* 0x020f620000300800 */
[----:B------:R-:W-:-:S03]  /*64970*/  IMAD.MOV.U32 R5, RZ, RZ, R18 ;  /* 0x000000ffff057224 */ /* 0x000fc600078e0012 */
[----:B------:R2:W-:Y:S04]  /*64980*/  STL [R1+0x3ec], R10 ;  /* 0x0003ec0a01007387 */ /* 0x0005e80000100800 */
[----:B-1----:R-:W5:Y:S04]  /*64990*/  LDL.LU R18, [R1+0x56c] ;  /* 0x00056c0001127983 */ /* 0x002f680000300800 */
[----:B------:R1:W-:Y:S02]  /*649a0*/  LDGSTS.E [R6+0x2280], desc[UR22][R4.64], P2 ;  /* 0x0228000004067fae */ /* 0x0003e400091a1016 */
[----:B-1----:R-:W-:Y:S01]  /*649b0*/  IMAD.MOV.U32 R4, RZ, RZ, R8 ;  /* 0x000000ffff047224 */ /* 0x002fe200078e0008 */
[----:B------:R-:W-:Y:S01]  /*649c0*/  MOV R5, R10 ;  /* 0x0000000a00057202 */ /* 0x000fe20000000f00 */
[----:B--2---:R-:W2:Y:S04]  /*649d0*/  LDL.LU R8, [R1+0x5b0] ;  /* 0x0005b00001087983 */ /* 0x004ea80000300800 */
[----:B------:R-:W2:Y:S04]  /*649e0*/  LDL.LU R10, [R1+0x5f0] ;  /* 0x0005f000010a7983 */ /* 0x000ea80000300800 */
[----:B------:R1:W-:Y:S01]  /*649f0*/  LDGSTS.E [R6+0x2680], desc[UR22][R4.64], P2 ;  /* 0x0268000004067fae */ /* 0x0003e200091a1016 */
[----:B------:R-:W-:-:S05]  /*64a00*/  IADD3 R9, P4, PT, R9, R134, RZ ;  /* 0x0000008609097210 */ /* 0x000fca0007f9e0ff */
[----:B------:R1:W-:Y:S02]  /*64a10*/  STL [R1+0x430], R9 ;  /* 0x0004300901007387 */ /* 0x0003e40000100800 */
[----:B-1----:R-:W-:Y:S02]  /*64a20*/  MOV R4, R9 ;  /* 0x0000000900047202 */ /* 0x002fe40000000f00 */
[----:B------:R-:W-:Y:S01]  /*64a30*/  IADD3 R11, P5, PT, R11, R134, RZ ;  /* 0x000000860b0b7210 */ /* 0x000fe20007fbe0ff */
[----:B------:R-:W-:-:S04]  /*64a40*/  IMAD.X R16, R16, 0x1, R135, P4 ;  /* 0x0000000110107824 */ /* 0x000fc800020e0687 */
[----:B------:R-:W-:Y:S01]  /*64a50*/  IMAD.X R12, R12, 0x1, R135, P5 ;  /* 0x000000010c0c7824 */ /* 0x000fe200028e0687 */
[----:B------:R1:W-:Y:S04]  /*64a60*/  STL [R1+0x42c], R16 ;  /* 0x00042c1001007387 */ /* 0x0003e80000100800 */
[----:B------:R1:W-:Y:S04]  /*64a70*/  STL [R1+0x470], R11 ;  /* 0x0004700b01007387 */ /* 0x0003e80000100800 */
[----:B------:R-:W2:Y:S01]  /*64a80*/  LDL.LU R9, [R1+0x5ac] ;  /* 0x0005ac0001097983 */ /* 0x000ea20000300800 */
[----:B------:R-:W-:-:S03]  /*64a90*/  IMAD.MOV.U32 R5, RZ, RZ, R16 ;  /* 0x000000ffff057224 */ /* 0x000fc600078e0010 */
[----:B------:R4:W-:Y:S04]  /*64aa0*/  STL [R1+0x46c], R12 ;  /* 0x00046c0c01007387 */ /* 0x0009e80000100800 */
[----:B-1----:R-:W2:Y:S04]  /*64ab0*/  LDL.LU R16, [R1+0x5ec] ;  /* 0x0005ec0001107983 */ /* 0x002ea80000300800 */
[----:B------:R1:W-:Y:S01]  /*64ac0*/  LDGSTS.E [R6+0x2a80], desc[UR22][R4.64], P2 ;  /* 0x02a8000004067fae */ /* 0x0003e200091a1016 */
[----:B----4-:R-:W-:Y:S01]  /*64ad0*/  IADD3 R13, P4, PT, R13, R134, RZ ;  /* 0x000000860d0d7210 */ /* 0x010fe20007f9e0ff */
[----:B-1----:R-:W-:Y:S01]  /*64ae0*/  IMAD.MOV.U32 R4, RZ, RZ, R11 ;  /* 0x000000ffff047224 */ /* 0x002fe200078e000b */
[----:B------:R-:W-:Y:S01]  /*64af0*/  MOV R5, R12 ;  /* 0x0000000c00057202 */ /* 0x000fe20000000f00 */
[----:B------:R-:W4:Y:S04]  /*64b00*/  LDL.LU R11, [R1+0x630] ;  /* 0x00063000010b7983 */ /* 0x000f280000300800 */
[----:B------:R-:W4:Y:S01]  /*64b10*/  LDL.LU R12, [R1+0x670] ;  /* 0x00067000010c7983 */ /* 0x000f220000300800 */
[----:B------:R-:W-:Y:S01]  /*64b20*/  IADD3 R19, P5, PT, R19, R134, RZ ;  /* 0x0000008613137210 */ /* 0x000fe20007fbe0ff */
[----:B------:R-:W-:-:S02]  /*64b30*/  IMAD.X R15, R15, 0x1, R135, P4 ;  /* 0x000000010f0f7824 */ /* 0x000fc400020e0687 */
[----:B------:R-:W-:Y:S02]  /*64b40*/  STL [R1+0x4b0], R13 ;  /* 0x0004b00d01007387 */ /* 0x000fe40000100800 */
[----:B------:R-:W-:Y:S02]  /*64b50*/  IMAD.X R20, R20, 0x1, R135, P5 ;  /* 0x0000000114147824 */ /* 0x000fe400028e0687 */
[----:B------:R1:W-:Y:S04]  /*64b60*/  LDGSTS.E [R6+0x2e80], desc[UR22][R4.64], P2 ;  /* 0x02e8000004067fae */ /* 0x0003e800091a1016 */
[----:B------:R1:W-:Y:S04]  /*64b70*/  STL [R1+0x4ac], R15 ;  /* 0x0004ac0f01007387 */ /* 0x0003e80000100800 */
[----:B------:R-:W-:Y:S01]  /*64b80*/  STL [R1+0x4f0], R19 ;  /* 0x0004f01301007387 */ /* 0x000fe20000100800 */
[----:B-1----:R-:W-:-:S03]  /*64b90*/  IMAD.MOV.U32 R5, RZ, RZ, R15 ;  /* 0x000000ffff057224 */ /* 0x002fc600078e000f */
[----:B------:R-:W4:Y:S01]  /*64ba0*/  LDL.LU R15, [R1+0x62c] ;  /* 0x00062c00010f7983 */ /* 0x000f220000300800 */
[----:B------:R-:W-:-:S03]  /*64bb0*/  MOV R4, R13 ;  /* 0x0000000d00047202 */ /* 0x000fc60000000f00 */
[----:B------:R-:W-:Y:S04]  /*64bc0*/  STL [R1+0x4ec], R20 ;  /* 0x0004ec1401007387 */ /* 0x000fe80000100800 */
[----:B------:R-:W4:Y:S01]  /*64bd0*/  LDL.LU R13, [R1+0x66c] ;  /* 0x00066c00010d7983 */ /* 0x000f220000300800 */
[----:B---3--:R-:W-:-:S03]  /*64be0*/  IADD3 R7, P4, PT, R7, R134, RZ ;  /* 0x0000008607077210 */ /* 0x008fc60007f9e0ff */
[----:B------:R1:W-:Y:S01]  /*64bf0*/  LDGSTS.E [R6+0x3280], desc[UR22][R4.64], P2 ;  /* 0x0328000004067fae */ /* 0x0003e200091a1016 */
[----:B------:R-:W-:-:S03]  /*64c00*/  IADD3 R14, P5, PT, R14, R134, RZ ;  /* 0x000000860e0e7210 */ /* 0x000fc60007fbe0ff */
[----:B------:R-:W-:Y:S01]  /*64c10*/  STL [R1+0x530], R7 ;  /* 0x0005300701007387 */ /* 0x000fe20000100800 */
[----:B-1----:R-:W-:Y:S01]  /*64c20*/  IMAD.MOV.U32 R4, RZ, RZ, R19 ;  /* 0x000000ffff047224 */ /* 0x002fe200078e0013 */
[----:B------:R-:W-:-:S05]  /*64c30*/  MOV R5, R20 ;  /* 0x0000001400057202 */ /* 0x000fca0000000f00 */
[----:B------:R1:W-:Y:S02]  /*64c40*/  LDGSTS.E [R6+0x3680], desc[UR22][R4.64], P2 ;  /* 0x0368000004067fae */ /* 0x0003e400091a1016 */
[----:B-1----:R-:W-:Y:S01]  /*64c50*/  MOV R4, R7 ;  /* 0x0000000700047202 */ /* 0x002fe20000000f00 */
[----:B-----5:R-:W-:-:S04]  /*64c60*/  IMAD.X R17, R17, 0x1, R135, P4 ;  /* 0x0000000111117824 */ /* 0x020fc800020e0687 */
        /* <DEDUP_REMOVED lines=8> */
[----:B---3--:R-:W-:-:S02]  /*64cf0*/  MOV R5, R18 ;  /* 0x0000001200057202 */ /* 0x008fc40000000f00 */
[-C--:B--2---:R-:W-:Y:S01]  /*64d00*/  IADD3 R8, P4, PT, R8, R134.reuse, RZ ;  /* 0x0000008608087210 */ /* 0x084fe20007f9e0ff */
[----:B-1----:R-:W2:Y:S01]  /*64d10*/  LDL.LU R18, [R1+0x6ac] ;  /* 0x0006ac0001127983 */ /* 0x002ea20000300800 */
[----:B------:R-:W-:Y:S01]  /*64d20*/  IMAD.MOV.U32 R4, RZ, RZ, R14 ;  /* 0x000000ffff047224 */ /* 0x000fe200078e000e */
[----:B------:R-:W-:Y:S02]  /*64d30*/  IADD3 R10, P5, PT, R10, R134, RZ ;  /* 0x000000860a0a7210 */ /* 0x000fe40007fbe0ff */
        /* <DEDUP_REMOVED lines=13> */
[----:B------:R-:W-:-:S03]  /*64e10*/  MOV R5, R16 ;  /* 0x0000001000057202 */ /* 0x000fc60000000f00 */
[----:B-1----:R-:W3:Y:S01]  /*64e20*/  LDL.LU R16, [R1+0x72c] ;  /* 0x00072c0001107983 */ /* 0x002ee20000300800 */
[----:B------:R-:W-:-:S03]  /*64e30*/  IMAD.MOV.U32 R4, RZ, RZ, R10 ;  /* 0x000000ffff047224 */ /* 0x000fc600078e000a */
[----:B------:R-:W3:Y:S01]  /*64e40*/  LDL.LU R10, [R1+0x76c] ;  /* 0x00076c00010a7983 */ /* 0x000ee20000300800 */
[-C--:B----4-:R-:W-:Y:S02]  /*64e50*/  IADD3 R11, P4, PT, R11, R134.reuse, RZ ;  /* 0x000000860b0b7210 */ /* 0x090fe40007f9e0ff */
[----:B------:R-:W-:Y:S01]  /*64e60*/  IADD3 R12, P5, PT, R12, R134, RZ ;  /* 0x000000860c0c7210 */ /* 0x000fe20007fbe0ff */
[----:B------:R1:W-:Y:S04]  /*64e70*/  LDGSTS.E [R6+0x4680], desc[UR22][R4.64], P2 ;  /* 0x0468000004067fae */ /* 0x0003e800091a1016 */
[----:B------:R4:W-:Y:S01]  /*64e80*/  STL [R1+0x630], R11 ;  /* 0x0006300b01007387 */ /* 0x0009e20000100800 */
[----:B-1----:R-:W-:Y:S01]  /*64e90*/  MOV R4, R11 ;  /* 0x0000000b00047202 */ /* 0x002fe20000000f00 */
[----:B------:R-:W-:-:S04]  /*64ea0*/  IMAD.X R15, R15, 0x1, R135, P4 ;  /* 0x000000010f0f7824 */ /* 0x000fc800020e0687 */
        /* <DEDUP_REMOVED lines=15> */
[----:B-----5:R-:W-:-:S05]  /*64fa0*/  IADD3 R17, P4, PT, R17, R134, RZ ;  /* 0x0000008611117210 */ /* 0x020fca0007f9e0ff */
        /* <DEDUP_REMOVED lines=10> */
[----:B------:R-:W5:Y:S04]  /*65050*/  LDL.LU R17, [R1+0x86c] ;  /* 0x00086c0001117983 */ /* 0x000f680000300800 */
[----:B------:R1:W-:Y:S02]  /*65060*/  LDGSTS.E [R6+0x5280], desc[UR22][R4.64], P2 ;  /* 0x0528000004067fae */ /* 0x0003e400091a1016 */
[----:B-1----:R-:W-:Y:S01]  /*65070*/  IMAD.MOV.U32 R4, RZ, RZ, R7 ;  /* 0x000000ffff047224 */ /* 0x002fe200078e0007 */
[----:B------:R-:W-:Y:S01]  /*65080*/  MOV R5, R14 ;  /* 0x0000000e00057202 */ /* 0x000fe20000000f00 */
[----:B------:R-:W5:Y:S04]  /*65090*/  LDL.LU R7, [R1+0x8b0] ;  /* 0x0008b00001077983 */ /* 0x000f680000300800 */
[----:B---3--:R-:W3:Y:S04]  /*650a0*/  LDL.LU R14, [R1+0x8f0] ;  /* 0x0008f000010e7983 */ /* 0x008ee80000300800 */
[----:B------:R1:W-:Y:S01]  /*650b0*/  LDGSTS.E [R6+0x5680], desc[UR22][R4.64], P2 ;  /* 0x0568000004067fae */ /* 0x0003e200091a1016 */
[----:B------:R-:W-:-:S05]  /*650c0*/  IADD3 R9, P4, PT, R9, R134, RZ ;  /* 0x0000008609097210 */ /* 0x000fca0007f9e0ff */
[----:B------:R1:W-:Y:S01]  /*650d0*/  STL [R1+0x730], R9 ;  /* 0x0007300901007387 */ /* 0x0003e20000100800 */
[----:B------:R-:W-:Y:S01]  /*650e0*/  IADD3 R8, P5, PT, R8, R134, RZ ;  /* 0x0000008608087210 */ /* 0x000fe20007fbe0ff */
[----:B------:R-:W-:Y:S01]  /*650f0*/  IMAD.X R16, R16, 0x1, R135, P4 ;  /* 0x0000000110107824 */ /* 0x000fe200020e0687 */
[----:B-1----:R-:W-:-:S03]  /*65100*/  MOV R4, R9 ;  /* 0x0000000900047202 */ /* 0x002fc60000000f00 */
[----:B------:R-:W-:Y:S01]  /*65110*/  IMAD.X R10, R10, 0x1, R135, P5 ;  /* 0x000000010a0a7824 */ /* 0x000fe200028e0687 */
[----:B------:R1:W-:Y:S04]  /*65120*/  STL [R1+0x72c], R16 ;  /* 0x00072c1001007387 */ /* 0x0003e80000100800 */
[----:B------:R1:W-:Y:S04]  /*65130*/  STL [R1+0x770], R8 ;  /* 0x0007700801007387 */ /* 0x0003e80000100800 */
[----:B------:R-:W3:Y:S01]  /*65140*/  LDL.LU R9, [R1+0x8ac] ;  /* 0x0008ac0001097983 */ /* 0x000ee20000300800 */
[----:B------:R-:W-:-:S03]  /*65150*/  IMAD.MOV.U32 R5, RZ, RZ, R16 ;  /* 0x000000ffff057224 */ /* 0x000fc600078e0010 */
[----:B------:R4:W-:Y:S04]  /*65160*/  STL [R1+0x76c], R10 ;  /* 0x00076c0a01007387 */ /* 0x0009e80000100800 */
[----:B-1----:R-:W3:Y:S04]  /*65170*/  LDL.LU R16, [R1+0x8ec] ;  /* 0x0008ec0001107983 */ /* 0x002ee80000300800 */
[----:B------:R1:W-:Y:S01]  /*65180*/  LDGSTS.E [R6+0x5a80], desc[UR22][R4.64], P2 ;  /* 0x05a8000004067fae */ /* 0x0003e200091a1016 */
[----:B----4-:R-:W-:Y:S01]  /*65190*/  IADD3 R11, P4, PT, R11, R134, RZ ;  /* 0x000000860b0b7210 */ /* 0x010fe20007f9e0ff */
[----:B-1----:R-:W-:Y:S01]  /*651a0*/  IMAD.MOV.U32 R4, RZ, RZ, R8 ;  /* 0x000000ffff047224 */ /* 0x002fe200078e0008 */
[----:B------:R-:W-:Y:S01]  /*651b0*/  MOV R5, R10 ;  /* 0x0000000a00057202 */ /* 0x000fe20000000f00 */
[----:B------:R-:W4:Y:S04]  /*651c0*/  LDL.LU R8, [R1+0x930] ;  /* 0x0009300001087983 */ /* 0x000f280000300800 */
[----:B------:R-:W4:Y:S01]  /*651d0*/  LDL.LU R10, [R1+0x970] ;  /* 0x00097000010a7983 */ /* 0x000f220000300800 */
[----:B------:R-:W-:-:S03]  /*651e0*/  IADD3 R19, P5, PT, R19, R134, RZ ;  /* 0x0000008613137210 */ /* 0x000fc60007fbe0ff */
[----:B------:R1:W-:Y:S04]  /*651f0*/  STL [R1+0x7b0], R11 ;  /* 0x0007b00b01007387 */ /* 0x0003e80000100800 */
[----:B------:R1:W-:Y:S01]  /*65200*/  LDGSTS.E [R6+0x5e80], desc[UR22][R4.64], P2 ;  /* 0x05e8000004067fae */ /* 0x0003e200091a1016 */
[--C-:B------:R-:W-:Y:S02]  /*65210*/  IMAD.X R12, R12, 0x1, R135.reuse, P4 ;  /* 0x000000010c0c7824 */ /* 0x100fe400020e0687 */
[----:B------:R-:W-:-:S03]  /*65220*/  IMAD.X R20, R20, 0x1, R135, P5 ;  /* 0x0000000114147824 */ /* 0x000fc600028e0687 */
[----:B------:R1:W-:Y:S02]  /*65230*/  STL [R1+0x7ac], R12 ;  /* 0x0007ac0c01007387 */ /* 0x0003e40000100800 */
[----:B-1----:R-:W-:Y:S02]  /*65240*/  MOV R4, R11 ;  /* 0x0000000b00047202 */ /* 0x002fe40000000f00 */
[----:B------:R-:W-:Y:S04]  /*65250*/  STL [R1+0x7f0], R19 ;  /* 0x0007f01301007387 */ /* 0x000fe80000100800 */
[----:B------:R-:W4:Y:S01]  /*65260*/  LDL.LU R11, [R1+0x92c] ;  /* 0x00092c00010b7983 */ /* 0x000f220000300800 */
[----:B------:R-:W-:-:S03]  /*65270*/  IMAD.MOV.U32 R5, RZ, RZ, R12 ;  /* 0x000000ffff057224 */ /* 0x000fc600078e000c */
[----:B------:R-:W-:Y:S04]  /*65280*/  STL [R1+0x7ec], R20 ;  /* 0x0007ec1401007387 */ /* 0x000fe80000100800 */
[----:B------:R-:W4:Y:S01]  /*65290*/  LDL.LU R12, [R1+0x96c] ;  /* 0x00096c00010c7983 */ /* 0x000f220000300800 */
[----:B------:R-:W-:-:S03]  /*652a0*/  IADD3 R13, P4, PT, R13, R134, RZ ;  /* 0x000000860d0d7210 */ /* 0x000fc60007f9e0ff */
[----:B------:R1:W-:Y:S01]  /*652b0*/  LDGSTS.E [R6+0x6280], desc[UR22][R4.64], P2 ;  /* 0x0628000004067fae */ /* 0x0003e200091a1016 */
[----:B------:R-:W-:-:S03]  /*652c0*/  IADD3 R15, P5, PT, R15, R134, RZ ;  /* 0x000000860f0f7210 */ /* 0x000fc60007fbe0ff */
        /* <DEDUP_REMOVED lines=8> */
[----:B-----5:R-:W-:-:S03]  /*65350*/  IMAD.X R17, R17, 0x1, R135, P5 ;  /* 0x0000000111117824 */ /* 0x020fc600028e0687 */
[----:B------:R1:W-:Y:S04]  /*65360*/  STL [R1+0x870], R15 ;  /* 0x0008700f01007387 */ /* 0x0003e80000100800 */
[----:B------:R-:W2:Y:S04]  /*65370*/  LDL.LU R13, [R1+0x1b8] ;  /* 0x0001b800010d7983 */ /* 0x000ea80000300800 */
[----:B------:R-:W-:Y:S04]  /*65380*/  STL [R1+0x86c], R17 ;  /* 0x00086c1101007387 */ /* 0x000fe80000100800 */
[----:B------:R5:W-:Y:S04]  /*65390*/  LDGSTS.E [R6+0x6a80], desc[UR22][R4.64], P2 ;  /* 0x06a8000004067fae */ /* 0x000be800091a1016 */
[----:B------:R-:W2:Y:S01]  /*653a0*/  LDL.LU R19, [R1+0x1f8] ;  /* 0x0001f80001137983 */ /* 0x000ea20000300800 */
[----:B------:R-:W-:Y:S01]  /*653b0*/  IADD3 R7, P4, PT, R7, R134, RZ ;  /* 0x0000008607077210 */ /* 0x000fe20007f9e0ff */
[----:B-----5:R-:W-:-:S02]  /*653c0*/  IMAD.MOV.U32 R4, RZ, RZ, R15 ;  /* 0x000000ffff047224 */ /* 0x020fc400078e000f */
[----:B-1----:R-:W5:Y:S01]  /*653d0*/  LDL.LU R15, [R1+0x1b4] ;  /* 0x0001b400010f7983 */ /* 0x002f620000300800 */
[----:B------:R-:W-:Y:S02]  /*653e0*/  MOV R5, R17 ;  /* 0x0000001100057202 */ /* 0x000fe40000000f00 */
[----:B---3--:R-:W-:Y:S01]  /*653f0*/  IADD3 R14, P5, PT, R14, R134, RZ ;  /* 0x000000860e0e7210 */ /* 0x008fe20007fbe0ff */
[----:B------:R-:W3:Y:S04]  /*65400*/  LDL.LU R20, [R1+0x1f4] ;  /* 0x0001f40001147983 */ /* 0x000ee80000300800 */
[----:B------:R1:W-:Y:S04]  /*65410*/  LDGSTS.E [R6+0x6e80], desc[UR22][R4.64], P2 ;  /* 0x06e8000004067fae */ /* 0x0003e800091a1016 */
[----:B------:R1:W-:Y:S02]  /*65420*/  STL [R1+0x8b0], R7 ;  /* 0x0008b00701007387 */ /* 0x0003e40000100800 */
[----:B-1----:R-:W-:Y:S01]  /*65430*/  MOV R4, R7 ;  /* 0x0000000700047202 */ /* 0x002fe20000000f00 */
[----:B------:R-:W-:-:S04]  /*65440*/  IMAD.X R9, R9, 0x1, R135, P4 ;  /* 0x0000000109097824 */ /* 0x000fc800020e0687 */
[----:B------:R-:W-:Y:S01]  /*65450*/  IMAD.MOV.U32 R5, RZ, RZ, R9 ;  /* 0x000000ffff057224 */ /* 0x000fe200078e0009 */
[----:B------:R1:W-:Y:S01]  /*65460*/  STL [R1+0x8ac], R9 ;  /* 0x0008ac0901007387 */ /* 0x0003e20000100800 */
[----:B------:R-:W-:-:S03]  /*65470*/  IMAD.X R16, R16, 0x1, R135, P5 ;  /* 0x0000000110107824 */ /* 0x000fc600028e0687 */
[----:B------:R-:W-:Y:S04]  /*65480*/  STL [R1+0x8f0], R14 ;  /* 0x0008f00e01007387 */ /* 0x000fe80000100800 */
[----:B------:R-:W3:Y:S04]  /*65490*/  LDL.LU R7, [R1+0x238] ;  /* 0x0002380001077983 */ /* 0x000ee80000300800 */
[----:B------:R1:W-:Y:S04]  /*654a0*/  STL [R1+0x8ec], R16 ;  /* 0x0008ec1001007387 */ /* 0x0003e80000100800 */
[----:B------:R1:W-:Y:S04]  /*654b0*/  LDGSTS.E [R6+0x7280], desc[UR22][R4.64], P2 ;  /* 0x0728000004067fae */ /* 0x0003e800091a1016 */
[----:B-1----:R-:W3:Y:S01]  /*654c0*/  LDL.LU R9, [R1+0x278] ;  /* 0x0002780001097983 */ /* 0x002ee20000300800 */
[----:B------:R-:W-:-:S03]  /*654d0*/  MOV R5, R16 ;  /* 0x0000001000057202 */ /* 0x000fc60000000f00 */
[----:B------:R-:W3:Y:S04]  /*654e0*/  LDL.LU R16, [R1+0x234] ;  /* 0x0002340001107983 */ /* 0x000ee80000300800 */
[----:B------:R-:W3:Y:S01]  /*654f0*/  LDL.LU R18, [R1+0x274] ;  /* 0x0002740001127983 */ /* 0x000ee20000300800 */
[-C--:B----4-:R-:W-:Y:S01]  /*65500*/  IADD3 R8, P4, PT, R8, R134.reuse, RZ ;  /* 0x0000008608087210 */ /* 0x090fe20007f9e0ff */
[----:B------:R-:W-:Y:S01]  /*65510*/  IMAD.MOV.U32 R4, RZ, RZ, R14 ;  /* 0x000000ffff047224 */ /* 0x000fe200078e000e */
[----:B------:R-:W-:-:S03]  /*65520*/  IADD3 R10, P5, PT, R10, R134, RZ ;  /* 0x000000860a0a7210 */ /* 0x000fc60007fbe0ff */
[----:B------:R1:W-:Y:S04]  /*65530*/  STL [R1+0x930], R8 ;  /* 0x0009300801007387 */ /* 0x0003e80000100800 */
[----:B------:R4:W-:Y:S01]  /*65540*/  LDGSTS.E [R6+0x7680], desc[UR22][R4.64], P2 ;  /* 0x0768000004067fae */ /* 0x0009e200091a1016 */
[----:B------:R-:W-:Y:S01]  /*65550*/  IMAD.X R11, R11, 0x1, R135, P4 ;  /* 0x000000010b0b7824 */ /* 0x000fe200020e0687 */
[----:B----4-:R-:W-:-:S04]  /*65560*/  MOV R4, R8 ;  /* 0x0000000800047202 */ /* 0x010fc80000000f00 */
[----:B------:R4:W-:Y:S01]  /*65570*/  STL [R1+0x92c], R11 ;  /* 0x00092c0b01007387 */ /* 0x0009e20000100800 */
[----:B------:R-:W-:-:S03]  /*65580*/  IMAD.X R12, R12, 0x1, R135, P5 ;  /* 0x000000010c0c7824 */ /* 0x000fc600028e0687 */
[----:B------:R-:W-:Y:S01]  /*65590*/  STL [R1+0x970], R10 ;  /* 0x0009700a01007387 */ /* 0x000fe20000100800 */
[----:B------:R-:W-:-:S03]  /*655a0*/  IMAD.MOV.U32 R5, RZ, RZ, R11 ;  /* 0x000000ffff057224 */ /* 0x000fc600078e000b */
[----:B-1----:R-:W3:Y:S04]  /*655b0*/  LDL.LU R8, [R1+0x2b8] ;  /* 0x0002b80001087983 */ /* 0x002ee80000300800 */
[----:B------:R1:W-:Y:S04]  /*655c0*/  STL [R1+0x96c], R12 ;  /* 0x00096c0c01007387 */ /* 0x0003e80000100800 */
[----:B----4-:R-:W4:Y:S04]  /*655d0*/  LDL.LU R11, [R1+0x2f8] ;  /* 0x0002f800010b7983 */ /* 0x010f280000300800 */
[----:B------:R-:W4:Y:S04]  /*655e0*/  LDL.LU R14, [R1+0x2b4] ;  /* 0x0002b400010e7983 */ /* 0x000f280000300800 */
[----:B------:R-:W4:Y:S04]  /*655f0*/  LDL.LU R17, [R1+0x2f4] ;  /* 0x0002f40001117983 */ /* 0x000f280000300800 */
[----:B------:R1:W-:Y:S02]  /*65600*/  LDGSTS.E [R6+0x7a80], desc[UR22][R4.64], P2 ;  /* 0x07a8000004067fae */ /* 0x0003e400091a1016 */
[----:B-1----:R-:W-:Y:S01]  /*65610*/  IMAD.MOV.U32 R4, RZ, RZ, R10 ;  /* 0x000000ffff047224 */ /* 0x002fe200078e000a */
[----:B------:R-:W-:-:S02]  /*65620*/  MOV R5, R12 ;  /* 0x0000000c00057202 */ /* 0x000fc40000000f00 */
        /* <DEDUP_REMOVED lines=9> */
[----:B-----5:R-:W-:-:S04]  /*656c0*/  IMAD.X R15, R15, 0x1, R135, P4 ;  /* 0x000000010f0f7824 */ /* 0x020fc800020e0687 */
[----:B------:R-:W-:Y:S01]  /*656d0*/  IMAD.MOV.U32 R5, RZ, RZ, R15 ;  /* 0x000000ffff057224 */ /* 0x000fe200078e000f */
[----:B------:R1:W-:Y:S01]  /*656e0*/  STL [R1+0x1b4], R15 ;  /* 0x0001b40f01007387 */ /* 0x0003e20000100800 */
[----:B------:R-:W-:Y:S01]  /*656f0*/  IMAD.MOV.U32 R4, RZ, RZ, R13 ;  /* 0x000000ffff047224 */ /* 0x000fe200078e000d */
[----:B---3--:R-:W-:-:S04]  /*65700*/  IADD3.X R20, PT, PT, R20, R135, RZ, P5, !PT ;  /* 0x0000008714147210 */ /* 0x008fc80002ffe4ff */
[----:B------:R2:W-:Y:S04]  /*65710*/  LDGSTS.E [R6+0x300], desc[UR22][R4.64], P2 ;  /* 0x0030000004067fae */ /* 0x0005e800091a1016 */
[----:B-1----:R-:W3:Y:S04]  /*65720*/  LDL.LU R15, [R1+0x334] ;  /* 0x00033400010f7983 */ /* 0x002ee80000300800 */
[----:B------:R-:W5:Y:S01]  /*65730*/  LDL.LU R13, [R1+0x374] ;  /* 0x00037400010d7983 */ /* 0x000f620000300800 */
[----:B--2---:R-:W-:Y:S01]  /*65740*/  MOV R4, R19 ;  /* 0x0000001300047202 */ /* 0x004fe20000000f00 */
[----:B------:R-:W-:-:S02]  /*65750*/  IMAD.MOV.U32 R5, RZ, RZ, R20 ;  /* 0x000000ffff057224 */ /* 0x000fc400078e0014 */
[----:B------:R-:W-:Y:S04]  /*65760*/  STL [R1+0x1f4], R20 ;  /* 0x0001f41401007387 */ /* 0x000fe80000100800 */
[----:B------:R1:W-:Y:S01]  /*65770*/  LDGSTS.E [R6+0x700], desc[UR22][R4.64], P2 ;  /* 0x0070000004067fae */ /* 0x0003e200091a1016 */
[----:B------:R-:W-:-:S05]  /*65780*/  IADD3 R7, P4, PT, R7, R134, RZ ;  /* 0x0000008607077210 */ /* 0x000fca0007f9e0ff */
[----:B------:R-:W-:Y:S01]  /*65790*/  STL [R1+0x238], R7 ;  /* 0x0002380701007387 */ /* 0x000fe20000100800 */
[----:B-1----:R-:W-:Y:S01]  /*657a0*/  IMAD.MOV.U32 R4, RZ, RZ, R7 ;  /* 0x000000ffff047224 */ /* 0x002fe200078e0007 */
[----:B------:R-:W-:Y:S01]  /*657b0*/  IADD3 R9, P5, PT, R9, R134, RZ ;  /* 0x0000008609097210 */ /* 0x000fe20007fbe0ff */
[----:B------:R-:W-:-:S03]  /*657c0*/  IMAD.X R16, R16, 0x1, R135, P4 ;  /* 0x0000000110107824 */ /* 0x000fc600020e0687 */
        /* <DEDUP_REMOVED lines=11> */
[----:B------:R-:W2:Y:S01]  /*65880*/  LDL.LU R9, [R1+0x3f4] ;  /* 0x0003f40001097983 */ /* 0x000ea20000300800 */
[----:B------:R-:W-:-:S03]  /*65890*/  IADD3 R8, P4, PT, R8, R134, RZ ;  /* 0x0000008608087210 */ /* 0x000fc60007f9e0ff */
[----:B------:R1:W-:Y:S04]  /*658a0*/  LDGSTS.E [R6+0xf00], desc[UR22][R4.64], P2 ;  /* 0x00f0000004067fae */ /* 0x0003e800091a1016 */
[----:B------:R-:W-:Y:S01]  /*658b0*/  STL [R1+0x2b8], R8 ;  /* 0x0002b80801007387 */ /* 0x000fe20000100800 */
[----:B----4-:R-:W-:Y:S01]  /*658c0*/  IADD3 R11, P5, PT, R11, R134, RZ ;  /* 0x000000860b0b7210 */ /* 0x010fe20007fbe0ff */
[----:B------:R-:W-:Y:S02]  /*658d0*/  IMAD.X R14, R14, 0x1, R135, P4 ;  /* 0x000000010e0e7824 */ /* 0x000fe400020e0687 */
[----:B-1----:R-:W-:Y:S01]  /*658e0*/  IMAD.MOV.U32 R4, RZ, RZ, R8 ;  /* 0x000000ffff047224 */ /* 0x002fe200078e0008 */
[----:B------:R-:W-:Y:S02]  /*658f0*/  IADD3.X R17, PT, PT, R17, R135, RZ, P5, !PT ;  /* 0x0000008711117210 */ /* 0x000fe40002ffe4ff */
[----:B------:R1:W-:Y:S01]  /*65900*/  STL [R1+0x2b4], R14 ;  /* 0x0002b40e01007387 */ /* 0x0003e20000100800 */
[----:B------:R-:W-:-:S03]  /*65910*/  IMAD.MOV.U32 R5, RZ, RZ, R14 ;  /* 0x000000ffff057224 */ /* 0x000fc600078e000e */
[----:B------:R-:W-:Y:S04]  /*65920*/  STL [R1+0x2f8], R11 ;  /* 0x0002f80b01007387 */ /* 0x000fe80000100800 */
[----:B------:R4:W-:Y:S04]  /*65930*/  LDGSTS.E [R6+0x1300], desc[UR22][R4.64], P2 ;  /* 0x0130000004067fae */ /* 0x0009e800091a1016 */
[----:B-1----:R-:W2:Y:S04]  /*65940*/  LDL.LU R14, [R1+0x438] ;  /* 0x00043800010e7983 */ /* 0x002ea80000300800 */
[----:B------:R1:W-:Y:S04]  /*65950*/  STL [R1+0x2f4], R17 ;  /* 0x0002f41101007387 */ /* 0x0003e80000100800 */
[----:B------:R-:W2:Y:S01]  /*65960*/  LDL.LU R8, [R1+0x478] ;  /* 0x0004780001087983 */ /* 0x000ea20000300800 */
[----:B----4-:R-:W-:Y:S01]  /*65970*/  IMAD.MOV.U32 R5, RZ, RZ, R17 ;  /* 0x000000ffff057224 */ /* 0x010fe200078e0011 */
[----:B------:R-:W-:-:S02]  /*65980*/  IADD3 R12, P4, PT, R12, R134, RZ ;  /* 0x000000860c0c7210 */ /* 0x000fc40007f9e0ff */
[----:B-1----:R-:W4:Y:S01]  /*65990*/  LDL.LU R17, [R1+0x434] ;  /* 0x0004340001117983 */ /* 0x002f220000300800 */
[----:B------:R-:W-:-:S03]  /*659a0*/  MOV R4, R11 ;  /* 0x0000000b00047202 */ /* 0x000fc60000000f00 */
[----:B------:R-:W4:Y:S01]  /*659b0*/  LDL.LU R11, [R1+0x474] ;  /* 0x00047400010b7983 */ /* 0x000f220000300800 */
[----:B------:R-:W-:-:S03]  /*659c0*/  IADD3 R10, P5, PT, R10, R134, RZ ;  /* 0x000000860a0a7210 */ /* 0x000fc60007fbe0ff */
[----:B------:R1:W-:Y:S04]  /*659d0*/  LDGSTS.E [R6+0x1700], desc[UR22][R4.64], P2 ;  /* 0x0170000004067fae */ /* 0x0003e800091a1016 */
[----:B------:R3:W-:Y:S01]  /*659e0*/  STL [R1+0x338], R12 ;  /* 0x0003380c01007387 */ /* 0x0007e20000100800 */
[----:B-1----:R-:W-:Y:S02]  /*659f0*/  IMAD.MOV.U32 R4, RZ, RZ, R12 ;  /* 0x000000ffff047224 */ /* 0x002fe400078e000c */
[----:B---3--:R-:W-:Y:S01]  /*65a00*/  IMAD.X R15, R15, 0x1, R135, P4 ;  /* 0x000000010f0f7824 */ /* 0x008fe200020e0687 */
[----:B-----5:R-:W-:-:S04]  /*65a10*/  IADD3.X R13, PT, PT, R13, R135, RZ, P5, !PT ;  /* 0x000000870d0d7210 */ /* 0x020fc80002ffe4ff */
[----:B------:R-:W-:Y:S01]  /*65a20*/  STL [R1+0x334], R15 ;  /* 0x0003340f01007387 */ /* 0x000fe20000100800 */
[----:B------:R-:W-:-:S03]  /*65a30*/  IMAD.MOV.U32 R5, RZ, RZ, R15 ;  /* 0x000000ffff057224 */ /* 0x000fc600078e000f */
[----:B------:R-:W-:Y:S04]  /*65a40*/  STL [R1+0x378], R10 ;  /* 0x0003780a01007387 */ /* 0x000fe80000100800 */
[----:B------:R-:W3:Y:S04]  /*65a50*/  LDL.LU R12, [R1+0x4b8] ;  /* 0x0004b800010c7983 */ /* 0x000ee80000300800 */
[----:B------:R1:W-:Y:S04]  /*65a60*/  STL [R1+0x374], R13 ;  /* 0x0003740d01007387 */ /* 0x0003e80000100800 */
[----:B------:R5:W-:Y:S04]  /*65a70*/  LDGSTS.E [R6+0x1b00], desc[UR22][R4.64], P2 ;  /* 0x01b0000004067fae */ /* 0x000be800091a1016 */
[----:B------:R-:W3:Y:S01]  /*65a80*/  LDL.LU R19, [R1+0x4f8] ;  /* 0x0004f80001137983 */ /* 0x000ee20000300800 */
[----:B-----5:R-:W-:-:S03]  /*65a90*/  IMAD.MOV.U32 R5, RZ, RZ, R13 ;  /* 0x000000ffff057224 */ /* 0x020fc600078e000d */
[----:B-1----:R-:W5:Y:S04]  /*65aa0*/  LDL.LU R13, [R1+0x4b4] ;  /* 0x0004b400010d7983 */ /* 0x002f680000300800 */
[----:B------:R-:W5:Y:S01]  /*65ab0*/  LDL.LU R20, [R1+0x4f4] ;  /* 0x0004f40001147983 */ /* 0x000f620000300800 */
[----:B------:R-:W-:-:S03]  /*65ac0*/  MOV R4, R10 ;  /* 0x0000000a00047202 */ /* 0x000fc60000000f00 */
[----:B------:R-:W5:Y:S04]  /*65ad0*/  LDL.LU R10, [R1+0x538] ;  /* 0x00053800010a7983 */ /* 0x000f680000300800 */
[----:B------:R-:W5:Y:S04]  /*65ae0*/  LDL.LU R15, [R1+0x578] ;  /* 0x00057800010f7983 */ /* 0x000f680000300800 */
[----:B------:R1:W-:Y:S01]  /*65af0*/  LDGSTS.E [R6+0x1f00], desc[UR22][R4.64], P2 ;  /* 0x01f0000004067fae */ /* 0x0003e200091a1016 */
[----:B------:R-:W-:-:S05]  /*65b00*/  IADD3 R16, P4, PT, R16, R134, RZ ;  /* 0x0000008610107210 */ /* 0x000fca0007f9e0ff */
[----:B------:R2:W-:Y:S01]  /*65b10*/  STL [R1+0x3b8], R16 ;  /* 0x0003b81001007387 */ /* 0x0005e20000100800 */
[----:B------:R-:W-:Y:S01]  /*65b20*/  IADD3 R7, P5, PT, R7, R134, RZ ;  /* 0x0000008607077210 */ /* 0x000fe20007fbe0ff */
[----:B--2---:R-:W-:Y:S02]  /*65b30*/  IMAD.X R18, R18, 0x1, R135, P4 ;  /* 0x0000000112127824 */ /* 0x004fe400020e0687 */
[----:B-1----:R-:W-:Y:S01]  /*65b40*/  IMAD.MOV.U32 R4, RZ, RZ, R16 ;  /* 0x000000ffff047224 */ /* 0x002fe200078e0010 */
[----:B------:R-:W-:Y:S02]  /*65b50*/  IADD3.X R9, PT, PT, R9, R135, RZ, P5, !PT ;  /* 0x0000008709097210 */ /* 0x000fe40002ffe4ff */
        /* <DEDUP_REMOVED lines=9> */
[----:B------:R-:W-:-:S02]  /*65bf0*/  MOV R4, R7 ;  /* 0x0000000700047202 */ /* 0x000fc40000000f00 */
[----:B--2---:R-:W2:Y:S01]  /*65c00*/  LDL.LU R7, [R1+0x5b8] ;  /* 0x0005b80001077983 */ /* 0x004ea20000300800 */
[----:B------:R-:W-:-:S03]  /*65c10*/  IADD3 R8, P5, PT, R8, R134, RZ ;  /* 0x0000008608087210 */ /* 0x000fc60007fbe0ff */
[----:B------:R-:W2:Y:S01]  /*65c20*/  LDL.LU R9, [R1+0x5f8] ;  /* 0x0005f80001097983 */ /* 0x000ea20000300800 */
[----:B----4-:R-:W-:-:S03]  /*65c30*/  IMAD.X R17, R17, 0x1, R135, P4 ;  /* 0x0000000111117824 */ /* 0x010fc600020e0687 */
[----:B------:R1:W-:Y:S01]  /*65c40*/  STL [R1+0x438], R14 ;  /* 0x0004380e01007387 */ /* 0x0003e20000100800 */
[----:B------:R-:W-:-:S03]  /*65c50*/  IADD3.X R11, PT, PT, R11, R135, RZ, P5, !PT ;  /* 0x000000870b0b7210 */ /* 0x000fc60002ffe4ff */
[----:B------:R4:W-:Y:S04]  /*65c60*/  LDGSTS.E [R6+0x2700], desc[UR22][R4.64], P2 ;  /* 0x0270000004067fae */ /* 0x0009e800091a1016 */
[----:B------:R1:W-:Y:S04]  /*65c70*/  STL [R1+0x434], R17 ;  /* 0x0004341101007387 */ /* 0x0003e80000100800 */
[----:B------:R-:W-:Y:S01]  /*65c80*/  STL [R1+0x478], R8 ;  /* 0x0004780801007387 */ /* 0x000fe20000100800 */
[----:B----4-:R-:W-:-:S03]  /*65c90*/  IMAD.MOV.U32 R4, RZ, RZ, R14 ;  /* 0x000000ffff047224 */ /* 0x010fc600078e000e */
[----:B-1----:R-:W4:Y:S01]  /*65ca0*/  LDL.LU R14, [R1+0x5b4] ;  /* 0x0005b400010e7983 */ /* 0x002f220000300800 */
[----:B------:R-:W-:-:S03]  /*65cb0*/  IMAD.MOV.U32 R5, RZ, RZ, R17 ;  /* 0x000000ffff057224 */ /* 0x000fc600078e0011 */
[----:B------:R1:W-:Y:S04]  /*65cc0*/  STL [R1+0x474], R11 ;  /* 0x0004740b01007387 */ /* 0x0003e80000100800 */
[----:B------:R-:W4:Y:S04]  /*65cd0*/  LDL.LU R17, [R1+0x5f4] ;  /* 0x0005f40001117983 */ /* 0x000f280000300800 */
[----:B------:R1:W-:Y:S02]  /*65ce0*/  LDGSTS.E [R6+0x2b00], desc[UR22][R4.64], P2 ;  /* 0x02b0000004067fae */ /* 0x0003e400091a1016 */
[----:B-1----:R-:W-:Y:S01]  /*65cf0*/  MOV R4, R8 ;  /* 0x0000000800047202 */ /* 0x002fe20000000f00 */
[----:B------:R-:W-:-:S02]  /*65d00*/  IMAD.MOV.U32 R5, RZ, RZ, R11 ;  /* 0x000000ffff057224 */ /* 0x000fc400078e000b */
[----:B------:R-:W4:Y:S04]  /*65d10*/  LDL.LU R11, [R1+0x638] ;  /* 0x00063800010b7983 */ /* 0x000f280000300800 */
[----:B------:R-:W4:Y:S04]  /*65d20*/  LDL.LU R8, [R1+0x678] ;  /* 0x0006780001087983 */ /* 0x000f280000300800 */
[----:B------:R1:W-:Y:S01]  /*65d30*/  LDGSTS.E [R6+0x2f00], desc[UR22][R4.64], P2 ;  /* 0x02f0000004067fae */ /* 0x0003e200091a1016 */
[----:B---3--:R-:W-:-:S05]  /*65d40*/  IADD3 R12, P4, PT, R12, R134, RZ ;  /* 0x000000860c0c7210 */ /* 0x008fca0007f9e0ff */
[----:B------:R-:W-:Y:S01]  /*65d50*/  STL [R1+0x4b8], R12 ;  /* 0x0004b80c01007387 */ /* 0x000fe20000100800 */
[----:B------:R-:W-:Y:S01]  /*65d60*/  IADD3 R19, P5, PT, R19, R134, RZ ;  /* 0x0000008613137210 */ /* 0x000fe20007fbe0ff */
[----:B-----5:R-:W-:-:S03]  /*65d70*/  IMAD.X R13, R13, 0x1, R135, P4 ;  /* 0x000000010d0d7824 */ /* 0x020fc600020e0687 */
[----:B------:R-:W-:Y:S02]  /*65d80*/  IADD3.X R20, PT, PT, R20, R135, RZ, P5, !PT ;  /* 0x0000008714147210 */ /* 0x000fe40002ffe4ff */
[----:B------:R3:W-:Y:S01]  /*65d90*/  STL [R1+0x4b4], R13 ;  /* 0x0004b40d01007387 */ /* 0x0007e20000100800 */
[----:B-1----:R-:W-:-:S03]  /*65da0*/  IMAD.MOV.U32 R5, RZ, RZ, R13 ;  /* 0x000000ffff057224 */ /* 0x002fc600078e000d */
[----:B------:R-:W-:Y:S01]  /*65db0*/  STL [R1+0x4f8], R19 ;  /* 0x0004f81301007387 */ /* 0x000fe20000100800 */
[----:B------:R-:W-:-:S03]  /*65dc0*/  IMAD.MOV.U32 R4, RZ, RZ, R12 ;  /* 0x000000ffff047224 */ /* 0x000fc600078e000c */
[----:B---3--:R-:W3:Y:S04]  /*65dd0*/  LDL.LU R13, [R1+0x634] ;  /* 0x00063400010d7983 */ /* 0x008ee80000300800 */
[----:B------:R-:W-:Y:S01]  /*65de0*/  STL [R1+0x4f4], R20 ;  /* 0x0004f41401007387 */ /* 0x000fe20000100800 */
[----:B------:R-:W-:-:S03]  /*65df0*/  IADD3 R10, P4, PT, R10, R134, RZ ;  /* 0x000000860a0a7210 */ /* 0x000fc60007f9e0ff */
[----:B------:R-:W5:Y:S01]  /*65e00*/  LDL.LU R12, [R1+0x674] ;  /* 0x00067400010c7983 */ /* 0x000f620000300800 */
[----:B------:R-:W-:-:S03]  /*65e10*/  IADD3 R15, P5, PT, R15, R134, RZ ;  /* 0x000000860f0f7210 */ /* 0x000fc60007fbe0ff */
[----:B------:R1:W-:Y:S04]  /*65e20*/  LDGSTS.E [R6+0x3300], desc[UR22][R4.64], P2 ;  /* 0x0330000004067fae */ /* 0x0003e800091a1016 */
[----:B------:R-:W-:Y:S01]  /*65e30*/  STL [R1+0x538], R10 ;  /* 0x0005380a01007387 */ /* 0x000fe20000100800 */
        /* <DEDUP_REMOVED lines=13> */
[----:B------:R-:W-:-:S03]  /*65f10*/  IMAD.MOV.U32 R5, RZ, RZ, R18 ;  /* 0x000000ffff057224 */ /* 0x000fc600078e0012 */
[----:B-1----:R-:W5:Y:S01]  /*65f20*/  LDL.LU R18, [R1+0x6b4] ;  /* 0x0006b40001127983 */ /* 0x002f620000300800 */
[----:B------:R-:W-:-:S03]  /*65f30*/  MOV R4, R15 ;  /* 0x0000000f00047202 */ /* 0x000fc60000000f00 */
[----:B------:R-:W5:Y:S01]  /*65f40*/  LDL.LU R15, [R1+0x6f4] ;  /* 0x0006f400010f7983 */ /* 0x000f620000300800 */
        /* <DEDUP_REMOVED lines=21> */
[----:B------:R3:W-:Y:S01]  /*660a0*/  STL [R1+0x638], R11 ;  /* 0x0006380b01007387 */ /* 0x0007e20000100800 */
[----:B-1----:R-:W-:Y:S02]  /*660b0*/  IMAD.MOV.U32 R4, RZ, RZ, R11 ;  /* 0x000000ffff047224 */ /* 0x002fe400078e000b */
[----:B---3--:R-:W-:-:S04]  /*660c0*/  IMAD.X R13, R13, 0x1, R135, P4 ;  /* 0x000000010d0d7824 */ /* 0x008fc800020e0687 */
[----:B------:R-:W-:Y:S01]  /*660d0*/  IMAD.MOV.U32 R5, RZ, RZ, R13 ;  /* 0x000000ffff057224 */ /* 0x000fe200078e000d */
[----:B------:R-:W-:Y:S01]  /*660e0*/  STL [R1+0x634], R13 ;  /* 0x0006340d01007387 */ /* 0x000fe20000100800 */
[----:B-----5:R-:W-:-:S03]  /*660f0*/  IADD3.X R12, PT, PT, R12, R135, RZ, P5, !PT ;  /* 0x000000870c0c7210 */ /* 0x020fc60002ffe4ff */
        /* <DEDUP_REMOVED lines=15> */
[----:B------:R-:W-:Y:S02]  /*661f0*/  IMAD.X R18, R18, 0x1, R135, P4 ;  /* 0x0000000112127824 */ /* 0x000fe400020e0687 */
[----:B-1----:R-:W-:Y:S01]  /*66200*/  IMAD.MOV.U32 R4, RZ, RZ, R16 ;  /* 0x000000ffff047224 */ /* 0x002fe200078e0010 */
[----:B------:R-:W-:Y:S02]  /*66210*/  IADD3.X R15, PT, PT, R15, R135, RZ, P5, !PT ;  /* 0x000000870f0f7210 */ /* 0x000fe40002ffe4ff */
[----:B------:R1:W-:Y:S04]  /*66220*/  STL [R1+0x6b4], R18 ;  /* 0x0006b41201007387 */ /* 0x0003e80000100800 */
[----:B------:R-:W-:Y:S04]  /*66230*/  STL [R1+0x6f8], R10 ;  /* 0x0006f80a01007387 */ /* 0x000fe80000100800 */
[----:B------:R-:W5:Y:S01]  /*66240*/  LDL.LU R16, [R1+0x834] ;  /* 0x0008340001107983 */ /* 0x000f620000300800 */
[----:B------:R-:W-:-:S03]  /*66250*/  IMAD.MOV.U32 R5, RZ, RZ, R18 ;  /* 0x000000ffff057224 */ /* 0x000fc600078e0012 */
[----:B------:R4:W-:Y:S04]  /*66260*/  STL [R1+0x6f4], R15 ;  /* 0x0006f40f01007387 */ /* 0x0009e80000100800 */
[----:B-1----:R-:W5:Y:S04]  /*66270*/  LDL.LU R18, [R1+0x874] ;  /* 0x0008740001127983 */ /* 0x002f680000300800 */
[----:B------:R1:W-:Y:S02]  /*66280*/  LDGSTS.E [R6+0x5300], desc[UR22][R4.64], P2 ;  /* 0x0530000004067fae */ /* 0x0003e400091a1016 */
[----:B-1----:R-:W-:-:S02]  /*66290*/  MOV R4, R10 ;  /* 0x0000000a00047202 */ /* 0x002fc40000000f00 */
[-C--:B----4-:R-:W-:Y:S01]  /*662a0*/  IADD3 R14, P4, PT, R14, R134.reuse, RZ ;  /* 0x000000860e0e7210 */ /* 0x090fe20007f9e0ff */
[----:B------:R-:W-:Y:S02]  /*662b0*/  IMAD.MOV.U32 R5, RZ, RZ, R15 ;  /* 0x000000ffff057224 */ /* 0x000fe400078e000f */
[----:B------:R-:W4:Y:S04]  /*662c0*/  LDL.LU R15, [R1+0x8b8] ;  /* 0x0008b800010f7983 */ /* 0x000f280000300800 */
[----:B------:R-:W4:Y:S01]  /*662d0*/  LDL.LU R10, [R1+0x8f8] ;  /* 0x0008f800010a7983 */ /* 0x000f220000300800 */
[----:B------:R-:W-:Y:S01]  /*662e0*/  IADD3 R7, P5, PT, R7, R134, RZ ;  /* 0x0000008607077210 */ /* 0x000fe20007fbe0ff */
[----:B--2---:R-:W-:Y:S02]  /*662f0*/  IMAD.X R17, R17, 0x1, R135, P4 ;  /* 0x0000000111117824 */ /* 0x004fe400020e0687 */
[----:B------:R-:W-:Y:S01]  /*66300*/  STL [R1+0x738], R14 ;  /* 0x0007380e01007387 */ /* 0x000fe20000100800 */
[----:B------:R-:W-:-:S03]  /*66310*/  IADD3.X R9, PT, PT, R9, R135, RZ, P5, !PT ;  /* 0x0000008709097210 */ /* 0x000fc60002ffe4ff */
[----:B------:R1:W-:Y:S04]  /*66320*/  LDGSTS.E [R6+0x5700], desc[UR22][R4.64], P2 ;  /* 0x0570000004067fae */ /* 0x0003e800091a1016 */
[----:B------:R2:W-:Y:S04]  /*66330*/  STL [R1+0x734], R17 ;  /* 0x0007341101007387 */ /* 0x0005e80000100800 */
[----:B------:R2:W-:Y:S01]  /*66340*/  STL [R1+0x778], R7 ;  /* 0x0007780701007387 */ /* 0x0005e20000100800 */
[----:B-1----:R-:W-:-:S03]  /*66350*/  IMAD.MOV.U32 R5, RZ, RZ, R17 ;  /* 0x000000ffff057224 */ /* 0x002fc600078e0011 */
[----:B--2---:R-:W2:Y:S01]  /*66360*/  LDL.LU R17, [R1+0x8b4] ;  /* 0x0008b40001117983 */ /* 0x004ea20000300800 */
[----:B------:R-:W-:-:S03]  /*66370*/  IMAD.MOV.U32 R4, RZ, RZ, R14 ;  /* 0x000000ffff047224 */ /* 0x000fc600078e000e */
[----:B------:R1:W-:Y:S04]  /*66380*/  STL [R1+0x774], R9 ;  /* 0x0007740901007387 */ /* 0x0003e80000100800 */
[----:B------:R-:W2:Y:S04]  /*66390*/  LDL.LU R14, [R1+0x8f4] ;  /* 0x0008f400010e7983 */ /* 0x000ea80000300800 */
[----:B------:R1:W-:Y:S02]  /*663a0*/  LDGSTS.E [R6+0x5b00], desc[UR22][R4.64], P2 ;  /* 0x05b0000004067fae */ /* 0x0003e400091a1016 */
[----:B-1----:R-:W-:Y:S01]  /*663b0*/  MOV R4, R7 ;  /* 0x0000000700047202 */ /* 0x002fe20000000f00 */
[----:B------:R-:W-:Y:S01]  /*663c0*/  IMAD.MOV.U32 R5, RZ, RZ, R9 ;  /* 0x000000ffff057224 */ /* 0x000fe200078e0009 */
[----:B------:R-:W2:Y:S04]  /*663d0*/  LDL.LU R7, [R1+0x938] ;  /* 0x0009380001077983 */ /* 0x000ea80000300800 */
[----:B------:R-:W2:Y:S04]  /*663e0*/  LDL.LU R9, [R1+0x978] ;  /* 0x0009780001097983 */ /* 0x000ea80000300800 */
[----:B------:R1:W-:Y:S01]  /*663f0*/  LDGSTS.E [R6+0x5f00], desc[UR22][R4.64], P2 ;  /* 0x05f0000004067fae */ /* 0x0003e200091a1016 */
[----:B---3--:R-:W-:-:S05]  /*66400*/  IADD3 R11, P4, PT, R11, R134, RZ ;  /* 0x000000860b0b7210 */ /* 0x008fca0007f9e0ff */
[----:B------:R3:W-:Y:S01]  /*66410*/  STL [R1+0x7b8], R11 ;  /* 0x0007b80b01007387 */ /* 0x0007e20000100800 */
[----:B-1----:R-:W-:Y:S01]  /*66420*/  IMAD.MOV.U32 R4, RZ, RZ, R11 ;  /* 0x000000ffff047224 */ /* 0x002fe200078e000b */
[----:B------:R-:W-:Y:S01]  /*66430*/  IADD3 R19, P5, PT, R19, R134, RZ ;  /* 0x0000008613137210 */ /* 0x000fe20007fbe0ff */
[----:B-----5:R-:W-:-:S03]  /*66440*/  IMAD.X R12, R12, 0x1, R135, P4 ;  /* 0x000000010c0c7824 */ /* 0x020fc600020e0687 */
[----:B------:R-:W-:Y:S02]  /*66450*/  IADD3.X R20, PT, PT, R20, R135, RZ, P5, !PT ;  /* 0x0000008714147210 */ /* 0x000fe40002ffe4ff */
[----:B------:R1:W-:Y:S04]  /*66460*/  STL [R1+0x7b4], R12 ;  /* 0x0007b40c01007387 */ /* 0x0003e80000100800 */
[----:B------:R-:W-:Y:S01]  /*66470*/  STL [R1+0x7f8], R19 ;  /* 0x0007f81301007387 */ /* 0x000fe20000100800 */
[----:B------:R-:W-:-:S03]  /*66480*/  IMAD.MOV.U32 R5, RZ, RZ, R12 ;  /* 0x000000ffff057224 */ /* 0x000fc600078e000c */
[----:B---3--:R-:W3:Y:S04]  /*66490*/  LDL.LU R11, [R1+0x934] ;  /* 0x00093400010b7983 */ /* 0x008ee80000300800 */
[----:B------:R-:W-:Y:S04]  /*664a0*/  STL [R1+0x7f4], R20 ;  /* 0x0007f41401007387 */ /* 0x000fe80000100800 */
[----:B-1----:R-:W5:Y:S01]  /*664b0*/  LDL.LU R12, [R1+0x974] ;  /* 0x00097400010c7983 */ /* 0x002f620000300800 */
[----:B------:R-:W-:-:S03]  /*664c0*/  IADD3 R8, P4, PT, R8, R134, RZ ;  /* 0x0000008608087210 */ /* 0x000fc60007f9e0ff */
[----:B------:R1:W-:Y:S01]  /*664d0*/  LDGSTS.E [R6+0x6300], desc[UR22][R4.64], P2 ;  /* 0x0630000004067fae */ /* 0x0003e200091a1016 */
[----:B------:R-:W-:-:S03]  /*664e0*/  IADD3 R13, P5, PT, R13, R134, RZ ;  /* 0x000000860d0d7210 */ /* 0x000fc60007fbe0ff */
        /* <DEDUP_REMOVED lines=16> */
[-C--:B----4-:R-:W-:Y:S02]  /*665f0*/  IADD3 R15, P4, PT, R15, R134.reuse, RZ ;  /* 0x000000860f0f7210 */ /* 0x090fe40007f9e0ff */
[----:B------:R-:W-:Y:S02]  /*66600*/  MOV R4, R13 ;  /* 0x0000000d00047202 */ /* 0x000fe40000000f00 */
[----:B------:R-:W-:Y:S01]  /*66610*/  IADD3 R10, P5, PT, R10, R134, RZ ;  /* 0x000000860a0a7210 */ /* 0x000fe20007fbe0ff */
[----:B------:R-:W4:Y:S04]  /*66620*/  LDL.LU R13, [R1+0x1fc] ;  /* 0x0001fc00010d7983 */ /* 0x000f280000300800 */
[----:B------:R1:W-:Y:S04]  /*66630*/  LDGSTS.E [R6+0x6f00], desc[UR22][R4.64], P2 ;  /* 0x06f0000004067fae */ /* 0x0003e800091a1016 */
[----:B------:R2:W-:Y:S01]  /*66640*/  STL [R1+0x8b8], R15 ;  /* 0x0008b80f01007387 */ /* 0x0005e20000100800 */
[----:B-1----:R-:W-:-:S02]  /*66650*/  IMAD.MOV.U32 R4, RZ, RZ, R15 ;  /* 0x000000ffff047224 */ /* 0x002fc400078e000f */
[----:B--2---:R-:W-:-:S04]  /*66660*/  IMAD.X R17, R17, 0x1, R135, P4 ;  /* 0x0000000111117824 */ /* 0x004fc800020e0687 */
[----:B------:R-:W-:Y:S01]  /*66670*/  IMAD.MOV.U32 R5, RZ, RZ, R17 ;  /* 0x000000ffff057224 */ /* 0x000fe200078e0011 */
[----:B------:R-:W-:Y:S01]  /*66680*/  STL [R1+0x8b4], R17 ;  /* 0x0008b41101007387 */ /* 0x000fe20000100800 */
[----:B------:R-:W-:-:S03]  /*66690*/  IADD3.X R14, PT, PT, R14, R135, RZ, P5, !PT ;  /* 0x000000870e0e7210 */ /* 0x000fc60002ffe4ff */
[----:B------:R1:W-:Y:S04]  /*666a0*/  STL [R1+0x8f8], R10 ;  /* 0x0008f80a01007387 */ /* 0x0003e80000100800 */
[----:B------:R2:W-:Y:S04]  /*666b0*/  LDGSTS.E [R6+0x7300], desc[UR22][R4.64], P2 ;  /* 0x0730000004067fae */ /* 0x0005e800091a1016 */
[----:B------:R-:W-:Y:S04]  /*666c0*/  STL [R1+0x8f4], R14 ;  /* 0x0008f40e01007387 */ /* 0x000fe80000100800 */
[----:B------:R-:W4:Y:S01]  /*666d0*/  LDL.LU R15, [R1+0x23c] ;  /* 0x00023c00010f7983 */ /* 0x000f220000300800 */
[----:B--2---:R-:W-:-:S03]  /*666e0*/  MOV R4, R10 ;  /* 0x0000000a00047202 */ /* 0x004fc60000000f00 */
[----:B-1----:R-:W2:Y:S01]  /*666f0*/  LDL.LU R10, [R1+0x240] ;  /* 0x00024000010a7983 */ /* 0x002ea20000300800 */
[----:B------:R-:W-:-:S03]  /*66700*/  IADD3 R7, P4, PT, R7, R134, RZ ;  /* 0x0000008607077210 */ /* 0x000fc60007f9e0ff */
[----:B------:R-:W2:Y:S01]  /*66710*/  LDL.LU R20, [R1+0x27c] ;  /* 0x00027c0001147983 */ /* 0x000ea20000300800 */
[----:B------:R-:W-:-:S03]  /*66720*/  IMAD.MOV.U32 R5, RZ, RZ, R14 ;  /* 0x000000ffff057224 */ /* 0x000fc600078e000e */
[----:B------:R-:W2:Y:S01]  /*66730*/  LDL.LU R19, [R1+0x280] ;  /* 0x0002800001137983 */ /* 0x000ea20000300800 */
[----:B------:R-:W-:-:S03]  /*66740*/  IADD3 R9, P5, PT, R9, R134, RZ ;  /* 0x0000008609097210 */ /* 0x000fc60007fbe0ff */
[----:B------:R1:W-:Y:S04]  /*66750*/  LDGSTS.E [R6+0x7700], desc[UR22][R4.64], P2 ;  /* 0x0770000004067fae */ /* 0x0003e800091a1016 */
[----:B------:R3:W-:Y:S01]  /*66760*/  STL [R1+0x938], R7 ;  /* 0x0009380701007387 */ /* 0x0007e20000100800 */
[----:B-1----:R-:W-:Y:S02]  /*66770*/  IMAD.MOV.U32 R4, RZ, RZ, R7 ;  /* 0x000000ffff047224 */ /* 0x002fe400078e0007 */
[----:B---3--:R-:W-:-:S04]  /*66780*/  IMAD.X R11, R11, 0x1, R135, P4 ;  /* 0x000000010b0b7824 */ /* 0x008fc800020e0687 */
[----:B------:R-:W-:Y:S01]  /*66790*/  IMAD.MOV.U32 R5, RZ, RZ, R11 ;  /* 0x000000ffff057224 */ /* 0x000fe200078e000b */
[----:B------:R1:W-:Y:S01]  /*667a0*/  STL [R1+0x934], R11 ;  /* 0x0009340b01007387 */ /* 0x0003e20000100800 */
[----:B-----5:R-:W-:-:S03]  /*667b0*/  IADD3.X R12, PT, PT, R12, R135, RZ, P5, !PT ;  /* 0x000000870c0c7210 */ /* 0x020fc60002ffe4ff */
[----:B------:R3:W-:Y:S04]  /*667c0*/  STL [R1+0x978], R9 ;  /* 0x0009780901007387 */ /* 0x0007e80000100800 */
[----:B------:R-:W5:Y:S04]  /*667d0*/  LDL.LU R7, [R1+0x2c0] ;  /* 0x0002c00001077983 */ /* 0x000f680000300800 */
[----:B------:R3:W-:Y:S04]  /*667e0*/  STL [R1+0x974], R12 ;  /* 0x0009740c01007387 */ /* 0x0007e80000100800 */
[----:B------:R3:W-:Y:S04]  /*667f0*/  LDGSTS.E [R6+0x7b00], desc[UR22][R4.64], P2 ;  /* 0x07b0000004067fae */ /* 0x0007e800091a1016 */
[----:B-1----:R-:W5:Y:S01]  /*66800*/  LDL.LU R11, [R1+0x300] ;  /* 0x00030000010b7983 */ /* 0x002f620000300800 */
[----:B---3--:R-:W-:-:S03]  /*66810*/  MOV R4, R9 ;  /* 0x0000000900047202 */ /* 0x008fc60000000f00 */
[----:B------:R-:W3:Y:S04]  /*66820*/  LDL.LU R9, [R1+0x2bc] ;  /* 0x0002bc0001097983 */ /* 0x000ee80000300800 */
[----:B------:R-:W3:Y:S01]  /*66830*/  LDL.LU R17, [R1+0x2fc] ;  /* 0x0002fc0001117983 */ /* 0x000ee20000300800 */
[----:B------:R-:W-:-:S03]  /*66840*/  IMAD.MOV.U32 R5, RZ, RZ, R12 ;  /* 0x000000ffff057224 */ /* 0x000fc600078e000c */
[----:B------:R-:W3:Y:S04]  /*66850*/  LDL.LU R12, [R1+0x340] ;  /* 0x00034000010c7983 */ /* 0x000ee80000300800 */
[----:B------:R-:W3:Y:S04]  /*66860*/  LDL.LU R14, [R1+0x380] ;  /* 0x00038000010e7983 */ /* 0x000ee80000300800 */
[----:B------:R1:W-:Y:S01]  /*66870*/  LDGSTS.E [R6+0x7f00], desc[UR22][R4.64], P2 ;  /* 0x07f0000004067fae */ /* 0x0003e200091a1016 */
[-C--:B------:R-:W-:Y:S02]  /*66880*/  IADD3 R16, P4, PT, R16, R134.reuse, RZ ;  /* 0x0000008610107210 */ /* 0x080fe40007f9e0ff */
[----:B------:R-:W-:-:S03]  /*66890*/  IADD3 R8, P5, PT, R8, R134, RZ ;  /* 0x0000008608087210 */ /* 0x000fc60007fbe0ff */
[----:B------:R1:W-:Y:S01]  /*668a0*/  STL [R1+0x1c0], R16 ;  /* 0x0001c01001007387 */ /* 0x0003e20000100800 */
[----:B------:R-:W-:-:S03]  /*668b0*/  IMAD.X R18, R18, 0x1, R135, P4 ;  /* 0x0000000112127824 */ /* 0x000fc600020e0687 */
[----:B------:R-:W-:Y:S01]  /*668c0*/  STL [R1+0x200], R8 ;  /* 0x0002000801007387 */ /* 0x000fe20000100800 */
[----:B-1----:R-:W-:-:S03]  /*668d0*/  IMAD.MOV.U32 R4, RZ, RZ, R16 ;  /* 0x000000ffff047224 */ /* 0x002fc600078e0010 */
[----:B------:R1:W-:Y:S01]  /*668e0*/  STL [R1+0x1bc], R18 ;  /* 0x0001bc1201007387 */ /* 0x0003e20000100800 */
[----:B------:R-:W-:-:S03]  /*668f0*/  MOV R5, R18 ;  /* 0x0000001200057202 */ /* 0x000fc60000000f00 */
[----:B------:R-:W3:Y:S04]  /*66900*/  LDL.LU R16, [R1+0x33c] ;  /* 0x00033c0001107983 */ /* 0x000ee80000300800 */
[----:B-1----:R-:W3:Y:S01]  /*66910*/  LDL.LU R18, [R1+0x37c] ;  /* 0x00037c0001127983 */ /* 0x002ee20000300800 */
[----:B------:R-:W-:Y:S01]  /*66920*/  LOP3.LUT R6, R132, 0x70, RZ, 0x3c, !PT ;  /* 0x0000007084067812 */ /* 0x000fe200078e3cff */
[----:B----4-:R-:W-:-:S03]  /*66930*/  IMAD.X R13, R13, 0x1, R135, P5 ;  /* 0x000000010d0d7824 */ /* 0x010fc600028e0687 */
[----:B------:R-:W-:Y:S02]  /*66940*/  IADD3 R6, PT, PT, R6, UR5, RZ ;  /* 0x0000000506067c10 */ /* 0x000fe4000fffe0ff */
[----:B------:R1:W-:Y:S04]  /*66950*/  STL [R1+0x1fc], R13 ;  /* 0x0001fc0d01007387 */ /* 0x0003e80000100800 */
[----:B------:R4:W-:Y:S02]  /*66960*/  LDGSTS.E [R6+0x380], desc[UR22][R4.64], P2 ;  /* 0x0038000004067fae */ /* 0x0009e400091a1016 */
[----:B----4-:R-:W-:Y:S02]  /*66970*/  IMAD.MOV.U32 R4, RZ, RZ, R8 ;  /* 0x000000ffff047224 */ /* 0x010fe400078e0008 */
[----:B------:R-:W-:-:S02]  /*66980*/  IMAD.MOV.U32 R5, RZ, RZ, R13 ;  /* 0x000000ffff057224 */ /* 0x000fc400078e000d */
[----:B-1----:R-:W4:Y:S04]  /*66990*/  LDL.LU R13, [R1+0x3c0] ;  /* 0x0003c000010d7983 */ /* 0x002f280000300800 */
[----:B------:R-:W4:Y:S04]  /*669a0*/  LDL.LU R8, [R1+0x400] ;  /* 0x0004000001087983 */ /* 0x000f280000300800 */
[----:B------:R1:W-:Y:S01]  /*669b0*/  LDGSTS.E [R6+0x780], desc[UR22][R4.64], P2 ;  /* 0x0078000004067fae */ /* 0x0003e200091a1016 */
[----:B--2---:R-:W-:-:S04]  /*669c0*/  IADD3 R10, P4, PT, R10, R134, RZ ;  /* 0x000000860a0a7210 */ /* 0x004fc80007f9e0ff */
[----:B------:R-:W-:Y:S02]  /*669d0*/  IADD3.X R15, PT, PT, R15, R135, RZ, P4, !PT ;  /* 0x000000870f0f7210 */ /* 0x000fe400027fe4ff */
[----:B------:R-:W-:Y:S01]  /*669e0*/  IADD3 R19, P5, PT, R19, R134, RZ ;  /* 0x0000008613137210 */ /* 0x000fe20007fbe0ff */
[----:B------:R-:W-:Y:S01]  /*669f0*/  STL [R1+0x240], R10 ;  /* 0x0002400a01007387 */ /* 0x000fe20000100800 */
[----:B-1----:R-:W-:-:S03]  /*66a00*/  MOV R5, R15 ;  /* 0x0000000f00057202 */ /* 0x002fc60000000f00 */
[----:B------:R-:W-:Y:S01]  /*66a10*/  IMAD.X R20, R20, 0x1, R135, P5 ;  /* 0x0000000114147824 */ /* 0x000fe200028e0687 */
[----:B------:R1:W-:Y:S01]  /*66a20*/  STL [R1+0x23c], R15 ;  /* 0x00023c0f01007387 */ /* 0x0003e20000100800 */
[----:B------:R-:W-:-:S03]  /*66a30*/  IMAD.MOV.U32 R4, RZ, RZ, R10 ;  /* 0x000000ffff047224 */ /* 0x000fc600078e000a */
[----:B------:R-:W-:Y:S04]  /*66a40*/  STL [R1+0x280], R19 ;  /* 0x0002801301007387 */ /* 0x000fe80000100800 */
[----:B------:R2:W-:Y:S04]  /*66a50*/  LDGSTS.E [R6+0xb80], desc[UR22][R4.64], P2 ;  /* 0x00b8000004067fae */ /* 0x0005e800091a1016 */
[----:B-1----:R-:W4:Y:S04]  /*66a60*/  LDL.LU R15, [R1+0x3bc] ;  /* 0x0003bc00010f7983 */ /* 0x002f280000300800 */
[----:B------:R-:W-:Y:S04]  /*66a70*/  STL [R1+0x27c], R20 ;  /* 0x00027c1401007387 */ /* 0x000fe80000100800 */
[----:B------:R-:W4:Y:S01]  /*66a80*/  LDL.LU R10, [R1+0x3fc] ;  /* 0x0003fc00010a7983 */ /* 0x000f220000300800 */
[----:B--2---:R-:W-:-:S02]  /*66a90*/  IMAD.MOV.U32 R4, RZ, RZ, R19 ;  /* 0x000000ffff047224 */ /* 0x004fc400078e0013 */
[----:B------:R-:W-:-:S05]  /*66aa0*/  IMAD.MOV.U32 R5, RZ, RZ, R20 ;  /* 0x000000ffff057224 */ /* 0x000fca00078e0014 */
[----:B------:R1:W-:Y:S01]  /*66ab0*/  LDGSTS.E [R6+0xf80], desc[UR22][R4.64], P2 ;  /* 0x00f8000004067fae */ /* 0x0003e200091a1016 */
[----:B-----5:R-:W-:-:S05]  /*66ac0*/  IADD3 R7, P4, PT, R7, R134, RZ ;  /* 0x0000008607077210 */ /* 0x020fca0007f9e0ff */
[----:B------:R-:W-:Y:S01]  /*66ad0*/  STL [R1+0x2c0], R7 ;  /* 0x0002c00701007387 */ /* 0x000fe20000100800 */
[----:B-1----:R-:W-:Y:S01]  /*66ae0*/  IMAD.MOV.U32 R4, RZ, RZ, R7 ;  /* 0x000000ffff047224 */ /* 0x002fe200078e0007 */
[----:B------:R-:W-:Y:S02]  /*66af0*/  IADD3 R11, P5, PT, R11, R134, RZ ;  /* 0x000000860b0b7210 */ /* 0x000fe40007fbe0ff */
[----:B---3--:R-:W-:-:S03]  /*66b00*/  IADD3.X R9, PT, PT, R9, R135, RZ, P4, !PT ;  /* 0x0000008709097210 */ /* 0x008fc600027fe4ff */
[----:B------:R-:W-:Y:S01]  /*66b10*/  IMAD.X R17, R17, 0x1, R135, P5 ;  /* 0x0000000111117824 */ /* 0x000fe200028e0687 */
[----:B------:R-:W-:Y:S01]  /*66b20*/  MOV R5, R9 ;  /* 0x0000000900057202 */ /* 0x000fe20000000f00 */
[----:B------:R1:W-:Y:S04]  /*66b30*/  STL [R1+0x2bc], R9 ;  /* 0x0002bc0901007387 */ /* 0x0003e80000100800 */
[----:B------:R2:W-:Y:S04]  /*66b40*/  STL [R1+0x300], R11 ;  /* 0x0003000b01007387 */ /* 0x0005e80000100800 */
[----:B------:R3:W-:Y:S04]  /*66b50*/  LDGSTS.E [R6+0x1380], desc[UR22][R4.64], P2 ;  /* 0x0138000004067fae */ /* 0x0007e800091a1016 */
[----:B-1----:R-:W5:Y:S04]  /*66b60*/  LDL.LU R9, [R1+0x440] ;  /* 0x0004400001097983 */ /* 0x002f680000300800 */
[----:B------:R1:W-:Y:S04]  /*66b70*/  STL [R1+0x2fc], R17 ;  /* 0x0002fc1101007387 */ /* 0x0003e80000100800 */
[----:B------:R-:W5:Y:S01]  /*66b80*/  LDL.LU R7, [R1+0x480] ;  /* 0x0004800001077983 */ /* 0x000f620000300800 */
[----:B---3--:R-:W-:-:S03]  /*66b90*/  IMAD.MOV.U32 R4, RZ, RZ, R11 ;  /* 0x000000ffff047224 */ /* 0x008fc600078e000b */
[----:B--2---:R-:W2:Y:S01]  /*66ba0*/  LDL.LU R11, [R1+0x43c] ;  /* 0x00043c00010b7983 */ /* 0x004ea20000300800 */
[----:B------:R-:W-:Y:S01]  /*66bb0*/  IMAD.MOV.U32 R5, RZ, RZ, R17 ;  /* 0x000000ffff057224 */ /* 0x000fe200078e0011 */
[-C--:B------:R-:W-:Y:S02]  /*66bc0*/  IADD3 R12, P4, PT, R12, R134.reuse, RZ ;  /* 0x000000860c0c7210 */ /* 0x080fe40007f9e0ff */
[----:B-1----:R-:W3:Y:S01]  /*66bd0*/  LDL.LU R17, [R1+0x47c] ;  /* 0x00047c0001117983 */ /* 0x002ee20000300800 */
[----:B------:R-:W-:-:S03]  /*66be0*/  IADD3 R14, P5, PT, R14, R134, RZ ;  /* 0x000000860e0e7210 */ /* 0x000fc60007fbe0ff */
        /* <DEDUP_REMOVED lines=12> */
[----:B------:R-:W-:-:S03]  /*66cb0*/  IMAD.MOV.U32 R5, RZ, RZ, R18 ;  /* 0x000000ffff057224 */ /* 0x000fc600078e0012 */
[----:B-1----:R-:W3:Y:S01]  /*66cc0*/  LDL.LU R18, [R1+0x4bc] ;  /* 0x0004bc0001127983 */ /* 0x002ee20000300800 */
[----:B------:R-:W-:-:S03]  /*66cd0*/  IMAD.MOV.U32 R4, RZ, RZ, R14 ;  /* 0x000000ffff047224 */ /* 0x000fc600078e000e */
[----:B------:R-:W3:Y:S01]  /*66ce0*/  LDL.LU R14, [R1+0x4fc] ;  /* 0x0004fc00010e7983 */ /* 0x000ee20000300800 */
[-C--:B----4-:R-:W-:Y:S02]  /*66cf0*/  IADD3 R13, P4, PT, R13, R134.reuse, RZ ;  /* 0x000000860d0d7210 */ /* 0x090fe40007f9e0ff */
[----:B------:R-:W-:Y:S01]  /*66d00*/  IADD3 R8, P5, PT, R8, R134, RZ ;  /* 0x0000008608087210 */ /* 0x000fe20007fbe0ff */
[----:B------:R1:W-:Y:S04]  /*66d10*/  LDGSTS.E [R6+0x1f80], desc[UR22][R4.64], P2 ;  /* 0x01f8000004067fae */ /* 0x0003e800091a1016 */
[----:B------:R4:W-:Y:S01]  /*66d20*/  STL [R1+0x3c0], R13 ;  /* 0x0003c00d01007387 */ /* 0x0009e20000100800 */
[----:B-1----:R-:W-:Y:S01]  /*66d30*/  IMAD.MOV.U32 R4, RZ, RZ, R13 ;  /* 0x000000ffff047224 */ /* 0x002fe200078e000d */
[----:B------:R-:W-:-:S05]  /*66d40*/  IADD3.X R15, PT, PT, R15, R135, RZ, P4, !PT ;  /* 0x000000870f0f7210 */ /* 0x000fca00027fe4ff */
[----:B------:R1:W-:Y:S01]  /*66d50*/  STL [R1+0x3bc], R15 ;  /* 0x0003bc0f01007387 */ /* 0x0003e20000100800 */
[----:B------:R-:W-:-:S03]  /*66d60*/  IMAD.X R10, R10, 0x1, R135, P5 ;  /* 0x000000010a0a7824 */ /* 0x000fc600028e0687 */
[----:B------:R-:W-:Y:S01]  /*66d70*/  STL [R1+0x400], R8 ;  /* 0x0004000801007387 */ /* 0x000fe20000100800 */
[----:B------:R-:W-:-:S03]  /*66d80*/  MOV R5, R15 ;  /* 0x0000000f00057202 */ /* 0x000fc60000000f00 */
[----:B----4-:R-:W4:Y:S04]  /*66d90*/  LDL.LU R13, [R1+0x540] ;  /* 0x00054000010d7983 */ /* 0x010f280000300800 */
[----:B------:R1:W-:Y:S04]  /*66da0*/  STL [R1+0x3fc], R10 ;  /* 0x0003fc0a01007387 */ /* 0x0003e80000100800 */
[----:B------:R-:W4:Y:S04]  /*66db0*/  LDL.LU R19, [R1+0x580] ;  /* 0x0005800001137983 */ /* 0x000f280000300800 */
[----:B-1----:R-:W4:Y:S04]  /*66dc0*/  LDL.LU R15, [R1+0x53c] ;  /* 0x00053c00010f7983 */ /* 0x002f280000300800 */
[----:B------:R-:W4:Y:S04]  /*66dd0*/  LDL.LU R20, [R1+0x57c] ;  /* 0x00057c0001147983 */ /* 0x000f280000300800 */
[----:B------:R1:W-:Y:S02]  /*66de0*/  LDGSTS.E [R6+0x2380], desc[UR22][R4.64], P2 ;  /* 0x0238000004067fae */ /* 0x0003e400091a1016 */
[----:B-1----:R-:W-:-:S02]  /*66df0*/  IMAD.MOV.U32 R4, RZ, RZ, R8 ;  /* 0x000000ffff047224 */ /* 0x002fc400078e0008 */
[----:B------:R-:W-:Y:S02]  /*66e00*/  IMAD.MOV.U32 R5, RZ, RZ, R10 ;  /* 0x000000ffff057224 */ /* 0x000fe400078e000a */
[----:B------:R-:W4:Y:S04]  /*66e10*/  LDL.LU R10, [R1+0x5c0] ;  /* 0x0005c000010a7983 */ /* 0x000f280000300800 */
[----:B------:R-:W4:Y:S04]  /*66e20*/  LDL.LU R8, [R1+0x600] ;  /* 0x0006000001087983 */ /* 0x000f280000300800 */
[----:B------:R1:W-:Y:S01]  /*66e30*/  LDGSTS.E [R6+0x2780], desc[UR22][R4.64], P2 ;  /* 0x0278000004067fae */ /* 0x0003e200091a1016 */
[----:B-----5:R-:W-:-:S02]  /*66e40*/  IADD3 R9, P4, PT, R9, R134, RZ ;  /* 0x0000008609097210 */ /* 0x020fc40007f9e0ff */
[----:B------:R-:W-:Y:S02]  /*66e50*/  IADD3 R7, P5, PT, R7, R134, RZ ;  /* 0x0000008607077210 */ /* 0x000fe40007fbe0ff */
[----:B--2---:R-:W-:Y:S01]  /*66e60*/  IADD3.X R11, PT, PT, R11, R135, RZ, P4, !PT ;  /* 0x000000870b0b7210 */ /* 0x004fe200027fe4ff */
[----:B------:R-:W-:Y:S02]  /*66e70*/  STL [R1+0x440], R9 ;  /* 0x0004400901007387 */ /* 0x000fe40000100800 */
[----:B---3--:R-:W-:Y:S02]  /*66e80*/  IMAD.X R17, R17, 0x1, R135, P5 ;  /* 0x0000000111117824 */ /* 0x008fe400028e0687 */
[----:B------:R2:W-:Y:S01]  /*66e90*/  STL [R1+0x43c], R11 ;  /* 0x00043c0b01007387 */ /* 0x0005e20000100800 */
[----:B-1----:R-:W-:-:S03]  /*66ea0*/  MOV R5, R11 ;  /* 0x0000000b00057202 */ /* 0x002fc60000000f00 */
[----:B------:R-:W-:Y:S01]  /*66eb0*/  STL [R1+0x480], R7 ;  /* 0x0004800701007387 */ /* 0x000fe20000100800 */
[----:B------:R-:W-:-:S03]  /*66ec0*/  IMAD.MOV.U32 R4, RZ, RZ, R9 ;  /* 0x000000ffff047224 */ /* 0x000fc600078e0009 */
[----:B--2---:R-:W2:Y:S04]  /*66ed0*/  LDL.LU R11, [R1+0x5bc] ;  /* 0x0005bc00010b7983 */ /* 0x004ea80000300800 */
[----:B------:R1:W-:Y:S04]  /*66ee0*/  STL [R1+0x47c], R17 ;  /* 0x00047c1101007387 */ /* 0x0003e80000100800 */
[----:B------:R-:W3:Y:S04]  /*66ef0*/  LDL.LU R9, [R1+0x5fc] ;  /* 0x0005fc0001097983 */ /* 0x000ee80000300800 */
[----:B------:R5:W-:Y:S01]  /*66f00*/  LDGSTS.E [R6+0x2b80], desc[UR22][R4.64], P2 ;  /* 0x02b8000004067fae */ /* 0x000be200091a1016 */
[----:B------:R-:W-:Y:S01]  /*66f10*/  IADD3 R16, P4, PT, R16, R134, RZ ;  /* 0x0000008610107210 */ /* 0x000fe20007f9e0ff */
[----:B-----5:R-:W-:-:S02]  /*66f20*/  IMAD.MOV.U32 R4, RZ, RZ, R7 ;  /* 0x000000ffff047224 */ /* 0x020fc400078e0007 */
[----:B------:R-:W-:Y:S02]  /*66f30*/  IMAD.MOV.U32 R5, RZ, RZ, R17 ;  /* 0x000000ffff057224 */ /* 0x000fe400078e0011 */
[----:B-1----:R-:W5:Y:S01]  /*66f40*/  LDL.LU R17, [R1+0x640] ;  /* 0x0006400001117983 */ /* 0x002f620000300800 */
        /* <DEDUP_REMOVED lines=11> */
[----:B------:R1:W-:Y:S04]  /*67000*/  STL [R1+0x4fc], R14 ;  /* 0x0004fc0e01007387 */ /* 0x0003e80000100800 */
[----:B------:R-:W5:Y:S04]  /*67010*/  LDL.LU R16, [R1+0x67c] ;  /* 0x00067c0001107983 */ /* 0x000f680000300800 */
[----:B------:R1:W-:Y:S02]  /*67020*/  LDGSTS.E [R6+0x3380], desc[UR22][R4.64], P2 ;  /* 0x0338000004067fae */ /* 0x0003e400091a1016 */
[----:B-1----:R-:W-:-:S02]  /*67030*/  IMAD.MOV.U32 R4, RZ, RZ, R12 ;  /* 0x000000ffff047224 */ /* 0x002fc400078e000c */
[----:B------:R-:W-:Y:S02]  /*67040*/  IMAD.MOV.U32 R5, RZ, RZ, R14 ;  /* 0x000000ffff057224 */ /* 0x000fe400078e000e */
[----:B------:R-:W5:Y:S04]  /*67050*/  LDL.LU R14, [R1+0x6c0] ;  /* 0x0006c000010e7983 */ /* 0x000f680000300800 */
[----:B------:R-:W5:Y:S04]  /*67060*/  LDL.LU R12, [R1+0x700] ;  /* 0x00070000010c7983 */ /* 0x000f680000300800 */
[----:B------:R1:W-:Y:S01]  /*67070*/  LDGSTS.E [R6+0x3780], desc[UR22][R4.64], P2 ;  /* 0x0378000004067fae */ /* 0x0003e200091a1016 */
[----:B----4-:R-:W-:-:S02]  /*67080*/  IADD3 R13, P4, PT, R13, R134, RZ ;  /* 0x000000860d0d7210 */ /* 0x010fc40007f9e0ff */
[-C--:B------:R-:W-:Y:S02]  /*67090*/  IADD3 R19, P5, PT, R19, R134.reuse, RZ ;  /* 0x0000008613137210 */ /* 0x080fe40007fbe0ff */
[----:B------:R-:W-:Y:S01]  /*670a0*/  IADD3.X R15, PT, PT, R15, R135, RZ, P4, !PT ;  /* 0x000000870f0f7210 */ /* 0x000fe200027fe4ff */
[----:B------:R-:W-:Y:S02]  /*670b0*/  STL [R1+0x540], R13 ;  /* 0x0005400d01007387 */ /* 0x000fe40000100800 */
[----:B------:R-:W-:Y:S02]  /*670c0*/  IMAD.X R20, R20, 0x1, R135, P5 ;  /* 0x0000000114147824 */ /* 0x000fe400028e0687 */
[----:B------:R4:W-:Y:S01]  /*670d0*/  STL [R1+0x53c], R15 ;  /* 0x00053c0f01007387 */ /* 0x0009e20000100800 */
[----:B-1----:R-:W-:Y:S01]  /*670e0*/  MOV R5, R15 ;  /* 0x0000000f00057202 */ /* 0x002fe20000000f00 */
[----:B------:R-:W-:Y:S02]  /*670f0*/  IMAD.MOV.U32 R4, RZ, RZ, R13 ;  /* 0x000000ffff047224 */ /* 0x000fe400078e000d */
[----:B------:R-:W-:Y:S04]  /*67100*/  STL [R1+0x580], R19 ;  /* 0x0005801301007387 */ /* 0x000fe80000100800 */
[----:B------:R1:W-:Y:S04]  /*67110*/  LDGSTS.E [R6+0x3b80], desc[UR22][R4.64], P2 ;  /* 0x03b8000004067fae */ /* 0x0003e800091a1016 */
[----:B----4-:R-:W4:Y:S04]  /*67120*/  LDL.LU R15, [R1+0x6bc] ;  /* 0x0006bc00010f7983 */ /* 0x010f280000300800 */
[----:B------:R-:W-:Y:S01]  /*67130*/  STL [R1+0x57c], R20 ;  /* 0x00057c1401007387 */ /* 0x000fe20000100800 */
[----:B------:R-:W-:-:S03]  /*67140*/  IADD3 R10, P4, PT, R10, R134, RZ ;  /* 0x000000860a0a7210 */ /* 0x000fc60007f9e0ff */
[----:B------:R-:W4:Y:S01]  /*67150*/  LDL.LU R13, [R1+0x6fc] ;  /* 0x0006fc00010d7983 */ /* 0x000f220000300800 */
[----:B-1----:R-:W-:Y:S02]  /*67160*/  IMAD.MOV.U32 R4, RZ, RZ, R19 ;  /* 0x000000ffff047224 */ /* 0x002fe400078e0013 */
[----:B------:R-:W-:Y:S01]  /*67170*/  IMAD.MOV.U32 R5, RZ, RZ, R20 ;  /* 0x000000ffff057224 */ /* 0x000fe200078e0014 */
[----:B------:R-:W-:Y:S01]  /*67180*/  IADD3 R8, P5, PT, R8, R134, RZ ;  /* 0x0000008608087210 */ /* 0x000fe20007fbe0ff */
[----:B------:R1:W-:Y:S04]  /*67190*/  STL [R1+0x5c0], R10 ;  /* 0x0005c00a01007387 */ /* 0x0003e80000100800 */
[----:B------:R1:W-:Y:S02]  /*671a0*/  LDGSTS.E [R6+0x3f80], desc[UR22][R4.64], P2 ;  /* 0x03f8000004067fae */ /* 0x0003e400091a1016 */
[----:B-1----:R-:W-:Y:S01]  /*671b0*/  IMAD.MOV.U32 R4, RZ, RZ, R10 ;  /* 0x000000ffff047224 */ /* 0x002fe200078e000a */
[----:B--2---:R-:W-:-:S04]  /*671c0*/  IADD3.X R11, PT, PT, R11, R135, RZ, P4, !PT ;  /* 0x000000870b0b7210 */ /* 0x004fc800027fe4ff */
[----:B------:R-:W-:Y:S01]  /*671d0*/  MOV R5, R11 ;  /* 0x0000000b00057202 */ /* 0x000fe20000000f00 */
[----:B------:R-:W-:Y:S01]  /*671e0*/  STL [R1+0x5bc], R11 ;  /* 0x0005bc0b01007387 */ /* 0x000fe20000100800 */
[----:B---3--:R-:W-:-:S03]  /*671f0*/  IMAD.X R9, R9, 0x1, R135, P5 ;  /* 0x0000000109097824 */ /* 0x008fc600028e0687 */
[----:B------:R1:W-:Y:S04]  /*67200*/  STL [R1+0x600], R8 ;  /* 0x0006000801007387 */ /* 0x0003e80000100800 */
[----:B------:R2:W-:Y:S04]  /*67210*/  LDGSTS.E [R6+0x4380], desc[UR22][R4.64], P2 ;  /* 0x0438000004067fae */ /* 0x0005e800091a1016 */
[----:B------:R3:W-:Y:S04]  /*67220*/  STL [R1+0x5fc], R9 ;  /* 0x0005fc0901007387 */ /* 0x0007e80000100800 */
[----:B------:R-:W4:Y:S01]  /*67230*/  LDL.LU R10, [R1+0x73c] ;  /* 0x00073c00010a7983 */ /* 0x000f220000300800 */
[----:B--2---:R-:W-:-:S03]  /*67240*/  IMAD.MOV.U32 R4, RZ, RZ, R8 ;  /* 0x000000ffff047224 */ /* 0x004fc600078e0008 */
[----:B-1----:R-:W2:Y:S01]  /*67250*/  LDL.LU R8, [R1+0x740] ;  /* 0x0007400001087983 */ /* 0x002ea20000300800 */
[----:B------:R-:W-:-:S03]  /*67260*/  IMAD.MOV.U32 R5, RZ, RZ, R9 ;  /* 0x000000ffff057224 */ /* 0x000fc600078e0009 */
[----:B------:R-:W2:Y:S01]  /*67270*/  LDL.LU R11, [R1+0x77c] ;  /* 0x00077c00010b7983 */ /* 0x000ea20000300800 */
[----:B-----5:R-:W-:-:S03]  /*67280*/  IADD3 R17, P4, PT, R17, R134, RZ ;  /* 0x0000008611117210 */ /* 0x020fc60007f9e0ff */
[----:B---3--:R-:W3:Y:S01]  /*67290*/  LDL.LU R9, [R1+0x780] ;  /* 0x0007800001097983 */ /* 0x008ee20000300800 */
[----:B------:R-:W-:-:S03]  /*672a0*/  IADD3 R7, P5, PT, R7, R134, RZ ;  /* 0x0000008607077210 */ /* 0x000fc60007fbe0ff */
[----:B------:R1:W-:Y:S04]  /*672b0*/  LDGSTS.E [R6+0x4780], desc[UR22][R4.64], P2 ;  /* 0x0478000004067fae */ /* 0x0003e800091a1016 */
[----:B------:R-:W-:Y:S01]  /*672c0*/  STL [R1+0x640], R17 ;  /* 0x0006401101007387 */ /* 0x000fe20000100800 */
[----:B-1----:R-:W-:Y:S01]  /*672d0*/  IMAD.MOV.U32 R4, RZ, RZ, R17 ;  /* 0x000000ffff047224 */ /* 0x002fe200078e0011 */
[----:B------:R-:W-:-:S04]  /*672e0*/  IADD3.X R18, PT, PT, R18, R135, RZ, P4, !PT ;  /* 0x0000008712127210 */ /* 0x000fc800027fe4ff */
[----:B------:R-:W-:Y:S01]  /*672f0*/  MOV R5, R18 ;  /* 0x0000001200057202 */ /* 0x000fe20000000f00 */
[----:B------:R-:W-:Y:S01]  /*67300*/  STL [R1+0x63c], R18 ;  /* 0x00063c1201007387 */ /* 0x000fe20000100800 */
[----:B------:R-:W-:-:S03]  /*67310*/  IMAD.X R16, R16, 0x1, R135, P5 ;  /* 0x0000000110107824 */ /* 0x000fc600028e0687 */
[----:B------:R1:W-:Y:S04]  /*67320*/  STL [R1+0x680], R7 ;  /* 0x0006800701007387 */ /* 0x0003e80000100800 */
[----:B------:R5:W-:Y:S04]  /*67330*/  LDGSTS.E [R6+0x4b80], desc[UR22][R4.64], P2 ;  /* 0x04b8000004067fae */ /* 0x000be800091a1016 */
[----:B------:R1:W-:Y:S04]  /*67340*/  STL [R1+0x67c], R16 ;  /* 0x00067c1001007387 */ /* 0x0003e80000100800 */
[----:B------:R-:W3:Y:S01]  /*67350*/  LDL.LU R22, [R1+0x7bc] ;  /* 0x0007bc0001167983 */ /* 0x000ee20000300800 */
[----:B-----5:R-:W-:-:S03]  /*67360*/  IMAD.MOV.U32 R4, RZ, RZ, R7 ;  /* 0x000000ffff047224 */ /* 0x020fc600078e0007 */
[----:B-1----:R-:W5:Y:S04]  /*67370*/  LDL.LU R7, [R1+0x7c0] ;  /* 0x0007c00001077983 */ /* 0x002f680000300800 */
[----:B------:R-:W5:Y:S04]  /*67380*/  LDL.LU R21, [R1+0x7fc] ;  /* 0x0007fc0001157983 */ /* 0x000f680000300800 */
[----:B------:R-:W5:Y:S01]  /*67390*/  LDL.LU R20, [R1+0x800] ;  /* 0x0008000001147983 */ /* 0x000f620000300800 */
[-C--:B------:R-:W-:Y:S02]  /*673a0*/  IADD3 R14, P4, PT, R14, R134.reuse, RZ ;  /* 0x000000860e0e7210 */ /* 0x080fe40007f9e0ff */
[----:B------:R-:W-:-:S03]  /*673b0*/  IADD3 R12, P5, PT, R12, R134, RZ ;  /* 0x000000860c0c7210 */ /* 0x000fc60007fbe0ff */
[----:B------:R-:W-:Y:S01]  /*673c0*/  STL [R1+0x6c0], R14 ;  /* 0x0006c00e01007387 */ /* 0x000fe20000100800 */
[----:B------:R-:W-:-:S05]  /*673d0*/  IMAD.MOV.U32 R5, RZ, RZ, R16 ;  /* 0x000000ffff057224 */ /* 0x000fca00078e0010 */
[----:B------:R1:W-:Y:S01]  /*673e0*/  LDGSTS.E [R6+0x4f80], desc[UR22][R4.64], P2 ;  /* 0x04f8000004067fae */ /* 0x0003e200091a1016 */
[----:B----4-:R-:W-:-:S05]  /*673f0*/  IADD3.X R15, PT, PT, R15, R135, RZ, P4, !PT ;  /* 0x000000870f0f7210 */ /* 0x010fca00027fe4ff */
[----:B------:R4:W-:Y:S01]  /*67400*/  STL [R1+0x6bc], R15 ;  /* 0x0006bc0f01007387 */ /* 0x0009e20000100800 */
[----:B------:R-:W-:-:S03]  /*67410*/  IMAD.X R13, R13, 0x1, R135, P5 ;  /* 0x000000010d0d7824 */ /* 0x000fc600028e0687 */
[----:B------:R-:W-:Y:S04]  /*67420*/  STL [R1+0x700], R12 ;  /* 0x0007000c01007387 */ /* 0x000fe80000100800 */
[----:B------:R-:W5:Y:S04]  /*67430*/  LDL.LU R18, [R1+0x840] ;  /* 0x0008400001127983 */ /* 0x000f680000300800 */
[----:B------:R4:W-:Y:S04]  /*67440*/  STL [R1+0x6fc], R13 ;  /* 0x0006fc0d01007387 */ /* 0x0009e80000100800 */
[----:B------:R-:W5:Y:S04]  /*67450*/  LDL.LU R16, [R1+0x880] ;  /* 0x0008800001107983 */ /* 0x000f680000300800 */
[----:B------:R-:W5:Y:S01]  /*67460*/  LDL.LU R19, [R1+0x83c] ;  /* 0x00083c0001137983 */ /* 0x000f620000300800 */
[----:B-1----:R-:W-:Y:S01]  /*67470*/  IMAD.MOV.U32 R4, RZ, RZ, R14 ;  /* 0x000000ffff047224 */ /* 0x002fe200078e000e */
[----:B------:R-:W-:-:S02]  /*67480*/  MOV R5, R15 ;  /* 0x0000000f00057202 */ /* 0x000fc40000000f00 */
[----:B------:R-:W5:Y:S04]  /*67490*/  LDL.LU R17, [R1+0x87c] ;  /* 0x00087c0001117983 */ /* 0x000f680000300800 */
[----:B----4-:R-:W4:Y:S04]  /*674a0*/  LDL.LU R15, [R1+0x8bc] ;  /* 0x0008bc00010f7983 */ /* 0x010f280000300800 */
[----:B------:R-:W4:Y:S04]  /*674b0*/  LDL.LU R14, [R1+0x8c0] ;  /* 0x0008c000010e7983 */ /* 0x000f280000300800 */
[----:B------:R1:W-:Y:S02]  /*674c0*/  LDGSTS.E [R6+0x5380], desc[UR22][R4.64], P2 ;  /* 0x0538000004067fae */ /* 0x0003e400091a1016 */
[----:B-1----:R-:W-:-:S02]  /*674d0*/  IMAD.MOV.U32 R4, RZ, RZ, R12 ;  /* 0x000000ffff047224 */ /* 0x002fc400078e000c */
[----:B------:R-:W-:Y:S02]  /*674e0*/  IMAD.MOV.U32 R5, RZ, RZ, R13 ;  /* 0x000000ffff057224 */ /* 0x000fe400078e000d */
[----:B------:R-:W4:Y:S04]  /*674f0*/  LDL.LU R13, [R1+0x8fc] ;  /* 0x0008fc00010d7983 */ /* 0x000f280000300800 */
[----:B------:R-:W4:Y:S04]  /*67500*/  LDL.LU R12, [R1+0x900] ;  /* 0x00090000010c7983 */ /* 0x000f280000300800 */
[----:B------:R1:W-:Y:S01]  /*67510*/  LDGSTS.E [R6+0x5780], desc[UR22][R4.64], P2 ;  /* 0x0578000004067fae */ /* 0x0003e200091a1016 */
[----:B--2---:R-:W-:-:S04]  /*67520*/  IADD3 R8, P4, PT, R8, R134, RZ ;  /* 0x0000008608087210 */ /* 0x004fc80007f9e0ff */
[----:B------:R-:W-:Y:S02]  /*67530*/  IADD3.X R10, PT, PT, R10, R135, RZ, P4, !PT ;  /* 0x000000870a0a7210 */ /* 0x000fe400027fe4ff */
[----:B---3--:R-:W-:Y:S01]  /*67540*/  IADD3 R9, P5, PT, R9, R134, RZ ;  /* 0x0000008609097210 */ /* 0x008fe20007fbe0ff */
[----:B------:R-:W-:Y:S01]  /*67550*/  STL [R1+0x740], R8 ;  /* 0x0007400801007387 */ /* 0x000fe20000100800 */
[----:B-1----:R-:W-:Y:S01]  /*67560*/  IMAD.MOV.U32 R4, RZ, RZ, R8 ;  /* 0x000000ffff047224 */ /* 0x002fe200078e0008 */
[----:B------:R-:W-:Y:S02]  /*67570*/  MOV R5, R10 ;  /* 0x0000000a00057202 */ /* 0x000fe40000000f00 */
[----:B------:R-:W-:Y:S01]  /*67580*/  IMAD.X R11, R11, 0x1, R135, P5 ;  /* 0x000000010b0b7824 */ /* 0x000fe200028e0687 */
[----:B------:R1:W-:Y:S04]  /*67590*/  STL [R1+0x73c], R10 ;  /* 0x00073c0a01007387 */ /* 0x0003e80000100800 */
[----:B------:R-:W-:Y:S04]  /*675a0*/  STL [R1+0x780], R9 ;  /* 0x0007800901007387 */ /* 0x000fe80000100800 */
[----:B------:R2:W-:Y:S04]  /*675b0*/  LDGSTS.E [R6+0x5b80], desc[UR22][R4.64], P2 ;  /* 0x05b8000004067fae */ /* 0x0005e800091a1016 */
[----:B-1----:R-:W3:Y:S04]  /*675c0*/  LDL.LU R10, [R1+0x940] ;  /* 0x00094000010a7983 */ /* 0x002ee80000300800 */
[----:B------:R1:W-:Y:S04]  /*675d0*/  STL [R1+0x77c], R11 ;  /* 0x00077c0b01007387 */ /* 0x0003e80000100800 */
[----:B------:R-:W3:Y:S01]  /*675e0*/  LDL.LU R8, [R1+0x980] ;  /* 0x0009800001087983 */ /* 0x000ee20000300800 */
[----:B--2---:R-:W-:-:S03]  /*675f0*/  IMAD.MOV.U32 R5, RZ, RZ, R11 ;  /* 0x000000ffff057224 */ /* 0x004fc600078e000b */
[----:B-1----:R-:W2:Y:S01]  /*67600*/  LDL.LU R11, [R1+0x93c] ;  /* 0x00093c00010b7983 */ /* 0x002ea20000300800 */
[----:B------:R-:W-:-:S03]  /*67610*/  IMAD.MOV.U32 R4, RZ, RZ, R9 ;  /* 0x000000ffff047224 */ /* 0x000fc600078e0009 */
[----:B------:R-:W2:Y:S04]  /*67620*/  LDL.LU R9, [R1+0x97c] ;  /* 0x00097c0001097983 */ /* 0x000ea80000300800 */
[----:B------:R1:W-:Y:S01]  /*67630*/  LDGSTS.E [R6+0x5f80], desc[UR22][R4.64], P2 ;  /* 0x05f8000004067fae */ /* 0x0003e200091a1016 */
[----:B-----5:R-:W-:-:S04]  /*67640*/  IADD3 R7, P4, PT, R7, R134, RZ ;  /* 0x0000008607077210 */ /* 0x020fc80007f9e0ff */
[----:B------:R-:W-:Y:S01]  /*67650*/  IADD3.X R22, PT, PT, R22, R135, RZ, P4, !PT ;  /* 0x0000008716167210 */ /* 0x000fe200027fe4ff */
[----:B------:R5:W-:Y:S01]  /*67660*/  STL [R1+0x7c0], R7 ;  /* 0x0007c00701007387 */ /* 0x000be20000100800 */
[----:B------:R-:W-:-:S03]  /*67670*/  IADD3 R20, P5, PT, R20, R134, RZ ;  /* 0x0000008614147210 */ /* 0x000fc60007fbe0ff */
[----:B------:R2:W-:Y:S01]  /*67680*/  STL [R1+0x7bc], R22 ;  /* 0x0007bc1601007387 */ /* 0x0005e20000100800 */
[----:B-1----:R-:W-:-:S03]  /*67690*/  IMAD.MOV.U32 R4, RZ, RZ, R7 ;  /* 0x000000ffff047224 */ /* 0x002fc600078e0007 */
[----:B------:R1:W-:Y:S04]  /*676a0*/  STL [R1+0x800], R20 ;  /* 0x0008001401007387 */ /* 0x0003e80000100800 */
[----:B-----5:R-:W5:Y:S01]  /*676b0*/  LDL R7, [R1+0xa34] ;  /* 0x000a340001077983 */ /* 0x020f620000100800 */
[----:B------:R-:W-:Y:S01]  /*676c0*/  MOV R5, R22 ;  /* 0x0000001600057202 */ /* 0x000fe20000000f00 */
[----:B------:R-:W-:-:S04]  /*676d0*/  IMAD.X R21, R21, 0x1, R135, P5 ;  /* 0x0000000115157824 */ /* 0x000fc800028e0687 */
[----:B------:R1:W-:Y:S02]  /*676e0*/  LDGSTS.E [R6+0x6380], desc[UR22][R4.64], P2 ;  /* 0x0638000004067fae */ /* 0x0003e400091a1016 */
[----:B-1----:R-:W-:Y:S02]  /*676f0*/  IMAD.MOV.U32 R4, RZ, RZ, R20 ;  /* 0x000000ffff047224 */ /* 0x002fe400078e0014 */
[----:B------:R-:W-:-:S05]  /*67700*/  IMAD.MOV.U32 R5, RZ, RZ, R21 ;  /* 0x000000ffff057224 */ /* 0x000fca00078e0015 */
[----:B------:R1:W-:Y:S01]  /*67710*/  LDGSTS.E [R6+0x6780], desc[UR22][R4.64], P2 ;  /* 0x0678000004067fae */ /* 0x0003e200091a1016 */
[----:B------:R-:W-:-:S05]  /*67720*/  IADD3 R18, P4, PT, R18, R134, RZ ;  /* 0x0000008612127210 */ /* 0x000fca0007f9e0ff */
[----:B-1----:R-:W-:Y:S01]  /*67730*/  IMAD.MOV.U32 R4, RZ, RZ, R18 ;  /* 0x000000ffff047224 */ /* 0x002fe200078e0012 */
[----:B------:R-:W-:Y:S02]  /*67740*/  IADD3 R16, P5, PT, R16, R134, RZ ;  /* 0x0000008610107210 */ /* 0x000fe40007fbe0ff */
[----:B------:R-:W-:-:S04]  /*67750*/  IADD3.X R19, PT, PT, R19, R135, RZ, P4, !PT ;  /* 0x0000008713137210 */ /* 0x000fc800027fe4ff */
[----:B------:R-:W-:Y:S01]  /*67760*/  MOV R5, R19 ;  /* 0x0000001300057202 */ /* 0x000fe20000000f00 */
[----:B------:R-:W-:-:S04]  /*67770*/  IMAD.X R17, R17, 0x1, R135, P5 ;  /* 0x0000000111117824 */ /* 0x000fc800028e0687 */
[----:B------:R1:W-:Y:S01]  /*67780*/  LDGSTS.E [R6+0x6b80], desc[UR22][R4.64], P2 ;  /* 0x06b8000004067fae */ /* 0x0003e200091a1016 */
[----:B----4-:R-:W-:-:S04]  /*67790*/  IADD3 R14, P4, PT, R14, R134, RZ ;  /* 0x000000860e0e7210 */ /* 0x010fc80007f9e0ff */
[----:B------:R-:W-:Y:S01]  /*677a0*/  IADD3.X R15, PT, PT, R15, R135, RZ, P4, !PT ;  /* 0x000000870f0f7210 */ /* 0x000fe200027fe4ff */
[----:B-1----:R-:W-:Y:S02]  /*677b0*/  IMAD.MOV.U32 R4, RZ, RZ, R16 ;  /* 0x000000ffff047224 */ /* 0x002fe400078e0010 */
[----:B------:R-:W-:-:S05]  /*677c0*/  IMAD.MOV.U32 R5, RZ, RZ, R17 ;  /* 0x000000ffff057224 */ /* 0x000fca00078e0011 */
[----:B------:R1:W-:Y:S01]  /*677d0*/  LDGSTS.E [R6+0x6f80], desc[UR22][R4.64], P2 ;  /* 0x06f8000004067fae */ /* 0x0003e200091a1016 */
[----:B------:R-:W-:Y:S01]  /*677e0*/  IADD3 R12, P5, PT, R12, R134, RZ ;  /* 0x000000860c0c7210 */ /* 0x000fe20007fbe0ff */
[----:B-1----:R-:W-:Y:S01]  /*677f0*/  IMAD.MOV.U32 R4, RZ, RZ, R14 ;  /* 0x000000ffff047224 */ /* 0x002fe200078e000e */
[----:B------:R-:W-:-:S03]  /*67800*/  MOV R5, R15 ;  /* 0x0000000f00057202 */ /* 0x000fc60000000f00 */
[----:B------:R-:W-:Y:S01]  /*67810*/  IMAD.X R13, R13, 0x1, R135, P5 ;  /* 0x000000010d0d7824 */ /* 0x000fe200028e0687 */
[----:B------:R4:W-:Y:S04]  /*67820*/  STL [R1+0x7fc], R21 ;  /* 0x0007fc1501007387 */ /* 0x0009e80000100800 */
[----:B------:R1:W-:Y:S04]  /*67830*/  LDGSTS.E [R6+0x7380], desc[UR22][R4.64], P2 ;  /* 0x0738000004067fae */ /* 0x0003e800091a1016 */
[----:B------:R4:W-:Y:S04]  /*67840*/  STL [R1+0x840], R18 ;  /* 0x0008401201007387 */ /* 0x0009e80000100800 */
[----:B------:R4:W-:Y:S01]  /*67850*/  STL [R1+0x83c], R19 ;  /* 0x00083c1301007387 */ /* 0x0009e20000100800 */
[----:B-1----:R-:W-:-:S02]  /*67860*/  IMAD.MOV.U32 R4, RZ, RZ, R12 ;  /* 0x000000ffff047224 */ /* 0x002fc400078e000c */
[----:B------:R-:W-:Y:S01]  /*67870*/  IMAD.MOV.U32 R5, RZ, RZ, R13 ;  /* 0x000000ffff057224 */ /* 0x000fe200078e000d */
[----:B------:R4:W-:Y:S04]  /*67880*/  STL [R1+0x880], R16 ;  /* 0x0008801001007387 */ /* 0x0009e80000100800 */
[----:B------:R4:W-:Y:S04]  /*67890*/  STL [R1+0x87c], R17 ;  /* 0x00087c1101007387 */ /* 0x0009e80000100800 */
[----:B------:R1:W-:Y:S04]  /*678a0*/  LDGSTS.E [R6+0x7780], desc[UR22][R4.64], P2 ;  /* 0x0778000004067fae */ /* 0x0003e800091a1016 */
[----:B------:R4:W-:Y:S04]  /*678b0*/  STL [R1+0x8c0], R14 ;  /* 0x0008c00e01007387 */ /* 0x0009e80000100800 */
[----:B------:R4:W-:Y:S04]  /*678c0*/  STL [R1+0x8bc], R15 ;  /* 0x0008bc0f01007387 */ /* 0x0009e80000100800 */
[----:B------:R4:W-:Y:S04]  /*678d0*/  STL [R1+0x900], R12 ;  /* 0x0009000c01007387 */ /* 0x0009e80000100800 */
[----:B------:R4:W-:Y:S01]  /*678e0*/  STL [R1+0x8fc], R13 ;  /* 0x0008fc0d01007387 */ /* 0x0009e20000100800 */
[----:B------:R-:W-:-:S04]  /*678f0*/  UIADD3 UR13, UPT, UPT, UR13, 0x1, URZ ;  /* 0x000000010d0d7890 */ /* 0x000fc8000fffe0ff */
[----:B------:R-:W-:-:S04]  /*67900*/  UISETP.GT.AND UP1, UPT, UR13, 0x1, UPT ;  /* 0x000000010d00788c */ /* 0x000fc8000bf24270 */
[----:B------:R-:W-:Y:S02]  /*67910*/  USEL UR5, URZ, 0x1, !UP1 ;  /* 0x00000001ff057887 */ /* 0x000fe4000c800000 */
[----:B------:R-:W-:Y:S02]  /*67920*/  USEL UR13, UR13, URZ, !UP1 ;  /* 0x000000ff0d0d7287 */ /* 0x000fe4000c800000 */
[----:B------:R-:W-:Y:S01]  /*67930*/  ULOP3.LUT UR5, UR6, UR5, URZ, 0x3c, !UPT ;  /* 0x0000000506057292 */ /* 0x000fe2000f8e3cff */
[----:B---3--:R-:W-:-:S05]  /*67940*/  IADD3 R10, P4, PT, R10, R134, RZ ;  /* 0x000000860a0a7210 */ /* 0x008fca0007f9e0ff */
[----:B-1----:R-:W-:Y:S01]  /*67950*/  IMAD.MOV.U32 R4, RZ, RZ, R10 ;  /* 0x000000ffff047224 */ /* 0x002fe200078e000a */
[----:B------:R-:W-:Y:S02]  /*67960*/  IADD3 R8, P5, PT, R8, R134, RZ ;  /* 0x0000008608087210 */ /* 0x000fe40007fbe0ff */
[----:B--2---:R-:W-:-:S04]  /*67970*/  IADD3.X R11, PT, PT, R11, R135, RZ, P4, !PT ;  /* 0x000000870b0b7210 */ /* 0x004fc800027fe4ff */
[----:B------:R-:W-:Y:S01]  /*67980*/  MOV R5, R11 ;  /* 0x0000000b00057202 */ /* 0x000fe20000000f00 */
[----:B------:R-:W-:Y:S01]  /*67990*/  IMAD.X R9, R9, 0x1, R135, P5 ;  /* 0x0000000109097824 */ /* 0x000fe200028e0687 */
[----:B------:R4:W-:Y:S04]  /*679a0*/  STL [R1+0x940], R10 ;  /* 0x0009400a01007387 */ /* 0x0009e80000100800 */
[----:B------:R4:W-:Y:S04]  /*679b0*/  STL [R1+0x93c], R11 ;  /* 0x00093c0b01007387 */ /* 0x0009e80000100800 */
[----:B------:R1:W-:Y:S04]  /*679c0*/  LDGSTS.E [R6+0x7b80], desc[UR22][R4.64], P2 ;  /* 0x07b8000004067fae */ /* 0x0003e800091a1016 */
[----:B------:R4:W-:Y:S04]  /*679d0*/  STL [R1+0x980], R8 ;  /* 0x0009800801007387 */ /* 0x0009e80000100800 */
[----:B------:R4:W-:Y:S01]  /*679e0*/  STL [R1+0x97c], R9 ;  /* 0x00097c0901007387 */ /* 0x0009e20000100800 */
[----:B-1----:R-:W-:-:S02]  /*679f0*/  IMAD.MOV.U32 R4, RZ, RZ, R8 ;  /* 0x000000ffff047224 */ /* 0x002fc400078e0008 */
[----:B------:R-:W-:-:S05]  /*67a00*/  IMAD.MOV.U32 R5, RZ, RZ, R9 ;  /* 0x000000ffff057224 */ /* 0x000fca00078e0009 */
[----:B------:R1:W-:Y:S01]  /*67a10*/  LDGSTS.E [R6+0x7f80], desc[UR22][R4.64], P2 ;  /* 0x07f8000004067fae */ /* 0x0003e200091a1016 */
[----:B-----5:R-:W-:-:S03]  /*67a20*/  ISETP.NE.U32.AND P2, PT, R250, R7, PT ;  /* 0x00000007fa00720c */ /* 0x020fc60003f45070 */
[----:B------:R-:W0:Y:S01]  /*67a30*/  LDGDEPBAR ;  /* 0x00000000000079af */ /* 0x000e220000000000 */
[----:B------:R-:W-:Y:S01]  /*67a40*/  IADD3 R250, PT, PT, R250, 0x1, RZ ;  /* 0x00000001fafa7810 */ /* 0x000fe20007ffe0ff */
[----:B-1----:R-:W-:-:S08]  /*67a50*/  IMAD.U32 R4, RZ, RZ, UR6 ;  /* 0x00000006ff047e24 */ /* 0x002fd0000f8e00ff */
[----:B----4-:R-:W-:Y:S05]  /*67a60*/  @P2 BRA `(.L_x_11) ;  /* 0xffffff0000942947 */ /* 0x010fea000383ffff */
.L_x_8:
[----:B------:R-:W2:Y:S01]  /*67a70*/  LDL.LU R10, [R1+0xdd8] ;  /* 0x000dd800010a7983 */ /* 0x000ea20000300800 */
[----:B------:R-:W1:Y:S03]  /*67a80*/  LDCU UR5, c[0x0][0x3b8] ;  /* 0x00007700ff0577ac */ /* 0x000e660008000800 */
[----:B------:R-:W3:Y:S01]  /*67a90*/  LDL.LU R5, [R1+0xddc] ;  /* 0x000ddc0001057983 */ /* 0x000ee20000300800 */
[----:B------:R-:W4:Y:S01]  /*67aa0*/  LDCU UR7, c[0x0][0x3b4] ;  /* 0x00007680ff0777ac */ /* 0x000f220008000800 */
[----:B------:R-:W2:Y:S01]  /*67ab0*/  LDCU.128 UR12, c[0x0][0x390] ;  /* 0x00007200ff0c77ac */ /* 0x000ea20008000c00 */
[----:B------:R-:W3:Y:S01]  /*67ac0*/  LDCU UR20, c[0x0][0x39c] ;  /* 0x00007380ff1477ac */ /* 0x000ee20008000800 */
[----:B------:R-:W2:Y:S01]  /*67ad0*/  LDCU UR8, c[0x0][0x39c] ;  /* 0x00007380ff0877ac */ /* 0x000ea20008000800 */
[----:B-1----:R-:W-:Y:S01]  /*67ae0*/  IMAD R7, R3, UR5, RZ ;  /* 0x0000000503077c24 */ /* 0x002fe2000f8e02ff */
[----:B------:R-:W1:Y:S03]  /*67af0*/  LDCU UR16, c[0x0][0x39c] ;  /* 0x00007380ff1077ac */ /* 0x000e660008000800 */
[----:B------:R-:W-:Y:S01]  /*67b00*/  VIADD R9, R7, UR5 ;  /* 0x0000000507097c36 */ /* 0x000fe20008000000 */
[----:B------:R-:W1:Y:S04]  /*67b10*/  LDCU UR17, c[0x0][0x39c] ;  /* 0x00007380ff1177ac */ /* 0x000e680008000800 */
[----:B------:R-:W-:Y:S01]  /*67b20*/  IADD3 R12, PT, PT, R9, UR5, RZ ;  /* 0x00000005090c7c10 */ /* 0x000fe2000fffe0ff */
[----:B------:R-:W1:Y:S04]  /*67b30*/  LDCU UR18, c[0x0][0x39c] ;  /* 0x00007380ff1277ac */ /* 0x000e680008000800 */
[----:B------:R-:W-:Y:S01]  /*67b40*/  VIADD R4, R12, UR5 ;  /* 0x000000050c047c36 */ /* 0x000fe20008000000 */
[----:B------:R-:W1:Y:S03]  /*67b50*/  LDCU UR19, c[0x0][0x39c] ;  /* 0x00007380ff1377ac */ /* 0x000e660008000800 */
[----:B------:R-:W-:-:S05]  /*67b60*/  VIADD R16, R4, UR5 ;  /* 0x0000000504107c36 */ /* 0x000fca0008000000 */
[----:B------:R-:W-:-:S05]  /*67b70*/  IADD3 R11, PT, PT, R16, UR5, RZ ;  /* 0x00000005100b7c10 */ /* 0x000fca000fffe0ff */
[----:B------:R-:W-:-:S04]  /*67b80*/  VIADD R15, R11, UR5 ;  /* 0x000000050b0f7c36 */ /* 0x000fc80008000000 */
[----:B------:R-:W-:-:S05]  /*67b90*/  VIADD R8, R15, UR5 ;  /* 0x000000050f087c36 */ /* 0x000fca0008000000 */
[----:B------:R-:W-:Y:S02]  /*67ba0*/  IADD3 R6, PT, PT, R8, UR5, RZ ;  /* 0x0000000508067c10 */ /* 0x000fe4000fffe0ff */
[C---:B--2---:R-:W-:Y:S01]  /*67bb0*/  ISETP.GE.AND P1, PT, R10.reuse, UR14, PT ;  /* 0x0000000e0a007c0c */ /* 0x044fe2000bf26270 */
[----:B----4-:R-:W-:Y:S02]  /*67bc0*/  IMAD R0, R10, UR7, RZ ;  /* 0x000000070a007c24 */ /* 0x010fe4000f8e02ff */
[----:B------:R-:W-:Y:S01]  /*67bd0*/  VIADD R10, R6, UR5 ;  /* 0x00000005060a7c36 */ /* 0x000fe20008000000 */
[----:B---3--:R-:W-:Y:S02]  /*67be0*/  ISETP.LT.AND P5, PT, R5, UR20, !P1 ;  /* 0x0000001405007c0c */ /* 0x008fe4000cfa1270 */
[----:B------:R-:W-:Y:S01]  /*67bf0*/  LEA R2, P4, R0, UR12, 0x2 ;  /* 0x0000000c00027c11 */ /* 0x000fe2000f8810ff */
[----:B------:R-:W-:Y:S01]  /*67c00*/  VIADD R14, R10, UR5 ;  /* 0x000000050a0e7c36 */ /* 0x000fe20008000000 */
[----:B------:R-:W-:-:S02]  /*67c10*/  ISETP.LT.AND P2, PT, R3, UR15, !P1 ;  /* 0x0000000f03007c0c */ /* 0x000fc4000cf41270 */
[----:B------:R-:W-:Y:S02]  /*67c20*/  LEA.HI.X.SX32 R0, R0, UR13, 0x2, P4 ;  /* 0x0000000d00007c11 */ /* 0x000fe4000a0f16ff */
[----:B------:R-:W-:Y:S02]  /*67c30*/  IADD3 R5, PT, PT, R14, UR5, RZ ;  /* 0x000000050e057c10 */ /* 0x000fe4000fffe0ff */
[----:B------:R-:W-:Y:S01]  /*67c40*/  P2R R252, PR, RZ, 0x20 ;  /* 0x00000020fffc7803 */ /* 0x000fe20000000000 */
[----:B-1----:R-:W-:Y:S06]  /*67c50*/  @!P3 BRA `(.L_x_12) ;  /* 0x000000000010b947 */ /* 0x002fec0003800000 */
[----:B------:R-:W-:-:S06]  /*67c60*/  USHF.L.U32 UR6, UR6, 0x1f, URZ ;  /* 0x0000001f06067899 */ /* 0x000fcc00080006ff */
[----:B------:R-:W-:-:S04]  /*67c70*/  IMAD.U32 R3, RZ, RZ, UR6 ;  /* 0x00000006ff037e24 */ /* 0x000fc8000f8e00ff */
[----:B------:R-:W1:Y:S02]  /*67c80*/  SYNCS.PHASECHK.TRANS64.TRYWAIT P3, [UR4], R3 ;  /* 0x00000003ff0075a7 */ /* 0x000e640008061104 */
[----:B-1----:R-:W-:Y:S05]  /*67c90*/  @!P3 BRA `(.L_x_13) ;  /* 0x0000007c0058b947 */ /* 0x002fea0003800000 */
.L_x_12:
[----:B------:R-:W-:-:S04]  /*67ca0*/  DEPBAR.LE SB0, 0x0 ;  /* 0x000080000000791a */ /* 0x000fc80000000000 */
[----:B------:R-:W-:Y:S01]  /*67cb0*/  BAR.SYNC.DEFER_BLOCKING 0x0 ;  /* 0x0000000000007b1d */ /* 0x000fe20000010000 */
[-C--:B------:R-:W-:Y:S01]  /*67cc0*/  LEA R210, P3, R7, R2.reuse, 0x2 ;  /* 0x0000000207d27211 */ /* 0x080fe200078610ff */
[----:B------:R-:W-:Y:S01]  /*67cd0*/  VIADD R13, R5, UR5 ;  /* 0x00000005050d7c36 */ /* 0x000fe20008000000 */
[----:B------:R-:W-:Y:S02]  /*67ce0*/  LEA R208, P4, R9, R2, 0x2 ;  /* 0x0000000209d07211 */ /* 0x000fe400078810ff */
[----:B------:R-:W-:Y:S01]  /*67cf0*/  LEA.HI.X.SX32 R211, R7, R0, 0x2, P3 ;  /* 0x0000000007d37211 */ /* 0x000fe200018f16ff */
[----:B------:R-:W1:Y:S01]  /*67d00*/  LDCU UR4, c[0x0][0x39c] ;  /* 0x00007380ff0477ac */ /* 0x000e620008000800 */
[----:B------:R-:W-:Y:S02]  /*67d10*/  LEA R206, P3, R12, R2, 0x2 ;  /* 0x000000020cce7211 */ /* 0x000fe400078610ff */
[----:B------:R-:W-:Y:S01]  /*67d20*/  LEA.HI.X.SX32 R209, R9, R0, 0x2, P4 ;  /* 0x0000000009d17211 */ /* 0x000fe200020f16ff */
[----:B------:R-:W2:Y:S01]  /*67d30*/  LDCU UR6, c[0x0][0x39c] ;  /* 0x00007380ff0677ac */ /* 0x000ea20008000800 */
[----:B------:R-:W-:-:S02]  /*67d40*/  LEA R202, P4, R16, R2, 0x2 ;  /* 0x0000000210ca7211 */ /* 0x000fc400078810ff */
[----:B------:R-:W-:Y:S01]  /*67d50*/  LEA.HI.X.SX32 R207, R12, R0, 0x2, P3 ;  /* 0x000000000ccf7211 */ /* 0x000fe200018f16ff */
[----:B------:R-:W3:Y:S01]  /*67d60*/  LDCU UR7, c[0x0][0x39c] ;  /* 0x00007380ff0777ac */ /* 0x000ee20008000800 */
[----:B------:R-:W-:Y:S02]  /*67d70*/  LEA R204, P3, R4, R2, 0x2 ;  /* 0x0000000204cc7211 */ /* 0x000fe400078610ff */
[----:B------:R-:W-:Y:S02]  /*67d80*/  LEA.HI.X.SX32 R203, R16, R0, 0x2, P4 ;  /* 0x0000000010cb7211 */ /* 0x000fe400020f16ff */
[----:B------:R-:W-:Y:S02]  /*67d90*/  LEA R198, P4, R15, R2, 0x2 ;  /* 0x000000020fc67211 */ /* 0x000fe400078810ff */
[----:B------:R-:W-:Y:S02]  /*67da0*/  LEA.HI.X.SX32 R205, R4, R0, 0x2, P3 ;  /* 0x0000000004cd7211 */ /* 0x000fe400018f16ff */
[----:B------:R-:W-:Y:S01]  /*67db0*/  LEA R200, P3, R11, R2, 0x2 ;  /* 0x000000020bc87211 */ /* 0x000fe200078610ff */
[----:B------:R-:W4:Y:S02]  /*67dc0*/  @!P0 SYNCS.CCTL.IV [UR9+0x170000] ;  /* 0x17000000ff0089b1 */ /* 0x000f240008000009 */
[----:B----4-:R-:W-:Y:S01]  /*67dd0*/  BAR.SYNC.DEFER_BLOCKING 0x0 ;  /* 0x0000000000007b1d */ /* 0x010fe20000010000 */
[----:B------:R-:W-:-:S02]  /*67de0*/  IADD3 R7, PT, PT, R13, UR5, RZ ;  /* 0x000000050d077c10 */ /* 0x000fc4000fffe0ff */
[----:B------:R-:W-:Y:S02]  /*67df0*/  LEA.HI.X.SX32 R199, R15, R0, 0x2, P4 ;  /* 0x000000000fc77211 */ /* 0x000fe400020f16ff */
[----:B------:R-:W-:Y:S01]  /*67e00*/  LEA R212, P4, R6, R2, 0x2 ;  /* 0x0000000206d47211 */ /* 0x000fe200078810ff */
[----:B------:R-:W-:Y:S01]  /*67e10*/  VIADD R9, R7, UR5 ;  /* 0x0000000507097c36 */ /* 0x000fe20008000000 */
[----:B------:R-:W-:Y:S01]  /*67e20*/  LEA.HI.X.SX32 R201, R11, R0, 0x2, P3 ;  /* 0x000000000bc97211 */ /* 0x000fe200018f16ff */
[----:B------:R-:W4:Y:S01]  /*67e30*/  LDTM.x64 R20, tmem[UR11] ;  /* 0x0000000b001479ee */ /* 0x000f220008340000 */
[----:B------:R-:W-:Y:S01]  /*67e40*/  LEA R196, P3, R8, R2, 0x2 ;  /* 0x0000000208c47211 */ /* 0x000fe200078610ff */
[----:B------:R-:W-:Y:S01]  /*67e50*/  VIADD R12, R9, UR5 ;  /* 0x00000005090c7c36 */ /* 0x000fe20008000000 */
[----:B------:R-:W-:Y:S01]  /*67e60*/  LEA.HI.X.SX32 R213, R6, R0, 0x2, P4 ;  /* 0x0000000006d57211 */ /* 0x000fe200020f16ff */
[----:B------:R-:W5:Y:S01]  /*67e70*/  LDTM.x64 R132, tmem[UR11+0x40] ;  /* 0x0000400b008479ee */ /* 0x000f620008340000 */
[----:B------:R-:W-:-:S02]  /*67e80*/  LEA R236, P4, R14, R2, 0x2 ;  /* 0x000000020eec7211 */ /* 0x000fc400078810ff */
[----:B------:R-:W-:Y:S02]  /*67e90*/  LEA.HI.X.SX32 R197, R8, R0, 0x2, P3 ;  /* 0x0000000008c57211 */ /* 0x000fe400018f16ff */
[----:B------:R-:W-:Y:S02]  /*67ea0*/  LEA R230, P3, R10, R2, 0x2 ;  /* 0x000000020ae67211 */ /* 0x000fe400078610ff */
[----:B------:R-:W-:Y:S02]  /*67eb0*/  LEA.HI.X.SX32 R237, R14, R0, 0x2, P4 ;  /* 0x000000000eed7211 */ /* 0x000fe400020f16ff */
[----:B------:R-:W-:Y:S02]  /*67ec0*/  LEA R224, P4, R13, R2, 0x2 ;  /* 0x000000020de07211 */ /* 0x000fe400078810ff */
[----:B------:R-:W-:Y:S01]  /*67ed0*/  LEA.HI.X.SX32 R231, R10, R0, 0x2, P3 ;  /* 0x000000000ae77211 */ /* 0x000fe200018f16ff */
[----:B------:R-:W1:Y:S01]  /*67ee0*/  @!P0 SYNCS.CCTL.IV [UR9+0x170008] ;  /* 0x17000800ff0089b1 */ /* 0x000e620008000009 */
[----:B------:R-:W-:Y:S01]  /*67ef0*/  LEA R242, P3, R5, R2, 0x2 ;  /* 0x0000000205f27211 */ /* 0x000fe200078610ff */
[----:B------:R-:W1:Y:S01]  /*67f00*/  LDCU UR9, c[0x0][0x39c] ;  /* 0x00007380ff0977ac */ /* 0x000e620008000800 */
[----:B------:R-:W-:-:S02]  /*67f10*/  IADD3 R4, PT, PT, R12, UR5, RZ ;  /* 0x000000050c047c10 */ /* 0x000fc4000fffe0ff */
[----:B------:R-:W-:Y:S02]  /*67f20*/  LEA.HI.X.SX32 R225, R13, R0, 0x2, P4 ;  /* 0x000000000de17211 */ /* 0x000fe400020f16ff */
[----:B------:R-:W-:Y:S01]  /*67f30*/  LEA R16, P4, R9, R2, 0x2 ;  /* 0x0000000209107211 */ /* 0x000fe200078810ff */
[----:B----4-:R-:W-:Y:S01]  /*67f40*/  STL.64 [R1+0x38], R34 ;  /* 0x0000382201007387 */ /* 0x010fe20000100a00 */
[----:B------:R-:W-:Y:S01]  /*67f50*/  LEA.HI.X.SX32 R243, R5, R0, 0x2, P3 ;  /* 0x0000000005f37211 */ /* 0x000fe200018f16ff */
[----:B------:R-:W-:Y:S01]  /*67f60*/  IMAD.MOV.U32 R239, RZ, RZ, R20 ;  /* 0x000000ffffef7224 */ /* 0x000fe200078e0014 */
[----:B------:R-:W-:Y:S01]  /*67f70*/  IADD3 R3, PT, PT, R4, UR5, RZ ;  /* 0x0000000504037c10 */ /* 0x000fe2000fffe0ff */
[----:B------:R-:W-:Y:S01]  /*67f80*/  STL.64 [R1+0x40], R36 ;  /* 0x0000402401007387 */ /* 0x000fe20000100a00 */
[----:B------:R-:W-:Y:S01]  /*67f90*/  LEA R218, P3, R7, R2, 0x2 ;  /* 0x0000000207da7211 */ /* 0x000fe200078610ff */
[----:B------:R-:W-:Y:S01]  /*67fa0*/  IMAD.MOV.U32 R235, RZ, RZ, R21 ;  /* 0x000000ffffeb7224 */ /* 0x000fe200078e0015 */
[-C--:B------:R-:W-:Y:S01]  /*67fb0*/  LEA.HI.X.SX32 R17, R9, R0.reuse, 0x2, P4 ;  /* 0x0000000009117211 */ /* 0x080fe200020f16ff */
[----:B------:R-:W-:Y:S01]  /*67fc0*/  STL.64 [R1+0x48], R38 ;  /* 0x0000482601007387 */ /* 0x000fe20000100a00 */
[----:B------:R-:W-:Y:S01]  /*67fd0*/  LEA.HI.X.SX32 R219, R7, R0, 0x2, P3 ;  /* 0x0000000007db7211 */ /* 0x000fe200018f16ff */
[----:B------:R-:W-:Y:S01]  /*67fe0*/  VIADD R11, R3, UR5 ;  /* 0x00000005030b7c36 */ /* 0x000fe20008000000 */
[C---:B------:R-:W-:Y:S01]  /*67ff0*/  LEA R18, P3, R12.reuse, R2, 0x2 ;  /* 0x000000020c127211 */ /* 0x040fe200078610ff */
[----:B------:R-:W-:Y:S01]  /*68000*/  STL.64 [R1+0x50], R40 ;  /* 0x0000502801007387 */ /* 0x000fe20000100a00 */
[----:B------:R-:W-:Y:S01]  /*68010*/  MOV R233, R22 ;  /* 0x0000001600e97202 */ /* 0x000fe20000000f00 */
[----:B------:R-:W-:Y:S01]  /*68020*/  VIADD R8, R11, UR5 ;  /* 0x000000050b087c36 */ /* 0x000fe20008000000 */
[----:B------:R-:W-:Y:S01]  /*68030*/  LEA.HI.X.SX32 R19, R12, R0, 0x2, P3 ;  /* 0x000000000c137211 */ /* 0x000fe200018f16ff */
[----:B------:R-:W-:Y:S01]  /*68040*/  STL.64 [R1+0x58], R42 ;  /* 0x0000582a01007387 */ /* 0x000fe20000100a00 */
[C---:B------:R-:W-:Y:S01]  /*68050*/  LEA R14, P3, R3.reuse, R2, 0x2 ;  /* 0x00000002030e7211 */ /* 0x040fe200078610ff */
[----:B------:R-:W-:Y:S01]  /*68060*/  IMAD.MOV.U32 R229, RZ, RZ, R23 ;  /* 0x000000ffffe57224 */ /* 0x000fe200078e0017 */
[----:B------:R-:W-:Y:S01]  /*68070*/  IADD3 R6, PT, PT, R8, UR5, RZ ;  /* 0x0000000508067c10 */ /* 0x000fe2000fffe0ff */
[----:B------:R-:W-:Y:S01]  /*68080*/  STL.64 [R1+0x60], R44 ;  /* 0x0000602c01007387 */ /* 0x000fe20000100a00 */
[----:B------:R-:W-:Y:S01]  /*68090*/  LEA.HI.X.SX32 R15, R3, R0, 0x2, P3 ;  /* 0x00000000030f7211 */ /* 0x000fe200018f16ff */
[----:B------:R-:W-:Y:S01]  /*680a0*/  IMAD.MOV.U32 R227, RZ, RZ, R24 ;  /* 0x000000ffffe37224 */ /* 0x000fe200078e0018 */
[----:B------:R-:W-:Y:S01]  /*680b0*/  MOV R226, R25 ;  /* 0x0000001900e27202 */ /* 0x000fe20000000f00 */
[----:B------:R-:W-:Y:S01]  /*680c0*/  STL.64 [R1+0x68], R46 ;  /* 0x0000682e01007387 */ /* 0x000fe20000100a00 */
[----:B------:R-:W-:Y:S01]  /*680d0*/  VIADD R10, R6, UR5 ;  /* 0x00000005060a7c36 */ /* 0x000fe20008000000 */
[----:B------:R-:W-:Y:S01]  /*680e0*/  MOV R221, R32 ;  /* 0x0000002000dd7202 */ /* 0x000fe20000000f00 */
[----:B------:R-:W-:Y:S01]  /*680f0*/  IMAD.MOV.U32 R223, RZ, RZ, R26 ;  /* 0x000000ffffdf7224 */ /* 0x000fe200078e001a */
[----:B------:R-:W-:Y:S01]  /*68100*/  STL.64 [R1+0x70], R48 ;  /* 0x0000703001007387 */ /* 0x000fe20000100a00 */
[----:B------:R-:W-:Y:S01]  /*68110*/  VIADD R5, R10, UR5 ;  /* 0x000000050a057c36 */ /* 0x000fe20008000000 */
[----:B------:R-:W-:Y:S01]  /*68120*/  MOV R216, R33 ;  /* 0x0000002100d87202 */ /* 0x000fe20000000f00 */
[----:B------:R-:W-:Y:S01]  /*68130*/  IMAD.MOV.U32 R222, RZ, RZ, R29 ;  /* 0x000000ffffde7224 */ /* 0x000fe200078e001d */
[----:B------:R-:W-:Y:S01]  /*68140*/  STL.64 [R1+0x78], R50 ;  /* 0x0000783201007387 */ /* 0x000fe20000100a00 */
[----:B------:R-:W-:Y:S01]  /*68150*/  IMAD.MOV.U32 R220, RZ, RZ, R27 ;  /* 0x000000ffffdc7224 */ /* 0x000fe200078e001b */
[----:B------:R-:W-:Y:S01]  /*68160*/  IADD3 R7, PT, PT, R5, UR5, RZ ;  /* 0x0000000505077c10 */ /* 0x000fe2000fffe0ff */
[----:B------:R-:W-:Y:S01]  /*68170*/  IMAD.MOV.U32 R217, RZ, RZ, R30 ;  /* 0x000000ffffd97224 */ /* 0x000fe200078e001e */
[----:B------:R-:W-:Y:S01]  /*68180*/  STL.64 [R1+0x80], R52 ;  /* 0x0000803401007387 */ /* 0x000fe20000100a00 */
[----:B------:R-:W-:-:S02]  /*68190*/  IMAD.MOV.U32 R215, RZ, RZ, R28 ;  /* 0x000000ffffd77224 */ /* 0x000fc400078e001c */
[----:B------:R-:W-:Y:S01]  /*681a0*/  VIADD R9, R7, UR5 ;  /* 0x0000000507097c36 */ /* 0x000fe20008000000 */
[----:B------:R-:W-:Y:S01]  /*681b0*/  STL.64 [R1+0x88], R54 ;  /* 0x0000883601007387 */ /* 0x000fe20000100a00 */
[----:B------:R-:W-:-:S03]  /*681c0*/  IMAD.MOV.U32 R214, RZ, RZ, R31 ;  /* 0x000000ffffd67224 */ /* 0x000fc600078e001f */
        /* <DEDUP_REMOVED lines=13> */
[----:B------:R4:W-:Y:S04]  /*682a0*/  STL.64 [R1+0xf8], R82 ;  /* 0x0000f85201007387 */ /* 0x0009e80000100a00 */
[----:B------:R1:W-:Y:S04]  /*682b0*/  STL.64 [R1+0x1d0], R16 ;  /* 0x0001d01001007387 */ /* 0x0003e80000100a00 */
[----:B------:R-:W-:Y:S01]  /*682c0*/  STL.64 [R1+0x1c8], R18 ;  /* 0x0001c81201007387 */ /* 0x000fe20000100a00 */
[----:B----4-:R-:W4:Y:S01]  /*682d0*/  LDTM.x64 R68, tmem[UR11+0x80] ;  /* 0x0000800b004479ee */ /* 0x010f220008340000 */
[----:B-1----:R-:W-:-:S04]  /*682e0*/  LEA R16, P4, R4, R2, 0x2 ;  /* 0x0000000204107211 */ /* 0x002fc800078810ff */
[----:B------:R-:W-:Y:S01]  /*682f0*/  LEA.HI.X.SX32 R17, R4, R0, 0x2, P4 ;  /* 0x0000000004117211 */ /* 0x000fe200020f16ff */
[----:B------:R-:W-:Y:S01]  /*68300*/  VIADD R4, R9, UR5 ;  /* 0x0000000509047c36 */ /* 0x000fe20008000000 */
[----:B------:R-:W-:-:S03]  /*68310*/  LEA R12, P4, R11, R2, 0x2 ;  /* 0x000000020b0c7211 */ /* 0x000fc600078810ff */
[----:B------:R-:W-:Y:S01]  /*68320*/  STL.64 [R1+0x1c0], R16 ;  /* 0x0001c01001007387 */ /* 0x000fe20000100a00 */
[----:B------:R-:W-:Y:S02]  /*68330*/  LEA.HI.X.SX32 R13, R11, R0, 0x2, P4 ;  /* 0x000000000b0d7211 */ /* 0x000fe400020f16ff */
[----:B------:R-:W-:Y:S01]  /*68340*/  IADD3 R3, PT, PT, R4, UR5, RZ ;  /* 0x0000000504037c10 */ /* 0x000fe2000fffe0ff */
[----:B------:R1:W-:Y:S04]  /*68350*/  STL.64 [R1+0x1b8], R14 ;  /* 0x0001b80e01007387 */ /* 0x0003e80000100a00 */
[----:B------:R2:W-:Y:S01]  /*68360*/  STL.64 [R1+0x1b0], R12 ;  /* 0x0001b00c01007387 */ /* 0x0005e20000100a00 */
[-C--:B-1----:R-:W-:Y:S02]  /*68370*/  LEA R14, P3, R8, R2.reuse, 0x2 ;  /* 0x00000002080e7211 */ /* 0x082fe400078610ff */
[----:B--2---:R-:W-:-:S02]  /*68380*/  LEA R12, P4, R6, R2, 0x2 ;  /* 0x00000002060c7211 */ /* 0x004fc400078810ff */
[-C--:B------:R-:W-:Y:S01]  /*68390*/  LEA.HI.X.SX32 R15, R8, R0.reuse, 0x2, P3 ;  /* 0x00000000080f7211 */ /* 0x080fe200018f16ff */
[----:B------:R-:W-:Y:S01]  /*683a0*/  VIADD R8, R3, UR5 ;  /* 0x0000000503087c36 */ /* 0x000fe20008000000 */
[----:B------:R-:W-:-:S03]  /*683b0*/  LEA.HI.X.SX32 R13, R6, R0, 0x2, P4 ;  /* 0x00000000060d7211 */ /* 0x000fc600020f16ff */
[----:B------:R1:W-:Y:S01]  /*683c0*/  STL.64 [R1+0x1a8], R14 ;  /* 0x0001a80e01007387 */ /* 0x0003e20000100a00 */
[----:B------:R-:W-:-:S03]  /*683d0*/  VIADD R6, R8, UR5 ;  /* 0x0000000508067c36 */ /* 0x000fc60008000000 */
[----:B------:R2:W-:Y:S01]  /*683e0*/  STL.64 [R1+0x1a0], R12 ;  /* 0x0001a00c01007387 */ /* 0x0005e20000100a00 */
[CC--:B-1----:R-:W-:Y:S02]  /*683f0*/  LEA R14, P3, R10.reuse, R2.reuse, 0x2 ;  /* 0x000000020a0e7211 */ /* 0x0c2fe400078610ff */
[C---:B--2---:R-:W-:Y:S02]  /*68400*/  LEA R12, P4, R5.reuse, R2, 0x2 ;  /* 0x00000002050c7211 */ /* 0x044fe400078810ff */
[-C--:B------:R-:W-:Y:S02]  /*68410*/  LEA.HI.X.SX32 R15, R10, R0.reuse, 0x2, P3 ;  /* 0x000000000a0f7211 */ /* 0x080fe400018f16ff */
[----:B------:R-:W-:Y:S02]  /*68420*/  LEA.HI.X.SX32 R13, R5, R0, 0x2, P4 ;  /* 0x00000000050d7211 */ /* 0x000fe400020f16ff */
[----:B------:R-:W-:Y:S01]  /*68430*/  IADD3 R5, PT, PT, R6, UR5, RZ ;  /* 0x0000000506057c10 */ /* 0x000fe2000fffe0ff */
[----:B------:R1:W-:Y:S04]  /*68440*/  STL.64 [R1+0x198], R14 ;  /* 0x0001980e01007387 */ /* 0x0003e80000100a00 */
[----:B------:R2:W-:Y:S01]  /*68450*/  STL.64 [R1+0x190], R12 ;  /* 0x0001900c01007387 */ /* 0x0005e20000100a00 */
[----:B-1----:R-:W-:-:S02]  /*68460*/  LEA R14, P3, R7, R2, 0x2 ;  /* 0x00000002070e7211 */ /* 0x002fc400078610ff */
[----:B--2---:R-:W-:Y:S02]  /*68470*/  LEA R12, P4, R9, R2, 0x2 ;  /* 0x00000002090c7211 */ /* 0x004fe400078810ff */
[----:B------:R-:W-:Y:S01]  /*68480*/  LEA.HI.X.SX32 R15, R7, R0, 0x2, P3 ;  /* 0x00000000070f7211 */ /* 0x000fe200018f16ff */
[----:B------:R-:W-:Y:S01]  /*68490*/  VIADD R7, R5, UR5 ;  /* 0x0000000505077c36 */ /* 0x000fe20008000000 */
[C---:B------:R-:W-:Y:S02]  /*684a0*/  LEA R10, P3, R4.reuse, R2, 0x2 ;  /* 0x00000002040a7211 */ /* 0x040fe400078610ff */
[----:B------:R-:W-:Y:S01]  /*684b0*/  LEA.HI.X.SX32 R13, R9, R0, 0x2, P4 ;  /* 0x00000000090d7211 */ /* 0x000fe200020f16ff */
[----:B------:R1:W-:Y:S01]  /*684c0*/  STL.64 [R1+0x188], R14 ;  /* 0x0001880e01007387 */ /* 0x0003e20000100a00 */
[----:B------:R-:W-:Y:S02]  /*684d0*/  LEA R16, P4, R3, R2, 0x2 ;  /* 0x0000000203107211 */ /* 0x000fe400078810ff */
[----:B------:R-:W-:-:S02]  /*684e0*/  LEA.HI.X.SX32 R11, R4, R0, 0x2, P3 ;  /* 0x00000000040b7211 */ /* 0x000fc400018f16ff */
[----:B------:R-:W-:Y:S01]  /*684f0*/  LEA.HI.X.SX32 R17, R3, R0, 0x2, P4 ;  /* 0x0000000003117211 */ /* 0x000fe200020f16ff */
[----:B-1----:R-:W2:Y:S04]  /*68500*/  LDL.LU R14, [R1+0xdec] ;  /* 0x000dec00010e7983 */ /* 0x002ea80000300800 */
[----:B------:R1:W-:Y:S04]  /*68510*/  STL.64 [R1+0x180], R12 ;  /* 0x0001800c01007387 */ /* 0x0003e80000100a00 */
[----:B------:R3:W-:Y:S01]  /*68520*/  STL.64 [R1+0x178], R10 ;  /* 0x0001780a01007387 */ /* 0x0007e20000100a00 */
[----:B-1----:R-:W-:-:S03]  /*68530*/  LEA R12, P3, R8, R2, 0x2 ;  /* 0x00000002080c7211 */ /* 0x002fc600078610ff */
[----:B---3--:R-:W3:Y:S01]  /*68540*/  LDL.LU R11, [R1+0xde8] ;  /* 0x000de800010b7983 */ /* 0x008ee20000300800 */
[----:B------:R-:W-:-:S03]  /*68550*/  LEA.HI.X.SX32 R13, R8, R0, 0x2, P3 ;  /* 0x00000000080d7211 */ /* 0x000fc600018f16ff */
[----:B------:R-:W4:Y:S04]  /*68560*/  LDL.LU R10, [R1+0xde4] ;  /* 0x000de400010a7983 */ /* 0x000f280000300800 */
[----:B------:R-:W4:Y:S01]  /*68570*/  LDL.LU R9, [R1+0xde0] ;  /* 0x000de00001097983 */ /* 0x000f220000300800 */
[----:B------:R-:W-:-:S03]  /*68580*/  VIADD R4, R7, UR5 ;  /* 0x0000000507047c36 */ /* 0x000fc60008000000 */
[----:B------:R1:W-:Y:S02]  /*68590*/  STL.64 [R1+0x170], R16 ;  /* 0x0001701001007387 */ /* 0x0003e40000100a00 */
[----:B------:R-:W-:Y:S02]  /*685a0*/  IADD3 R3, PT, PT, R4, UR5, RZ ;  /* 0x0000000504037c10 */ /* 0x000fe4000fffe0ff */
[----:B------:R5:W-:Y:S01]  /*685b0*/  STL.64 [R1+0x168], R12 ;  /* 0x0001680c01007387 */ /* 0x000be20000100a00 */
[CC--:B-1----:R-:W-:Y:S02]  /*685c0*/  LEA R16, P4, R6.reuse, R2.reuse, 0x2 ;  /* 0x0000000206107211 */ /* 0x0c2fe400078810ff */
[----:B-----5:R-:W-:Y:S02]  /*685d0*/  LEA R12, P3, R5, R2, 0x2 ;  /* 0x00000002050c7211 */ /* 0x020fe400078610ff */
[-C--:B------:R-:W-:Y:S01]  /*685e0*/  LEA.HI.X.SX32 R17, R6, R0.reuse, 0x2, P4 ;  /* 0x0000000006117211 */ /* 0x080fe200020f16ff */
[----:B------:R-:W-:Y:S01]  /*685f0*/  VIADD R6, R3, UR5 ;  /* 0x0000000503067c36 */ /* 0x000fe20008000000 */
[----:B------:R-:W-:-:S03]  /*68600*/  LEA.HI.X.SX32 R13, R5, R0, 0x2, P3 ;  /* 0x00000000050d7211 */ /* 0x000fc600018f16ff */
[----:B------:R1:W-:Y:S01]  /*68610*/  STL.64 [R1+0x160], R16 ;  /* 0x0001601001007387 */ /* 0x0003e20000100a00 */
[----:B------:R-:W-:-:S03]  /*68620*/  VIADD R5, R6, UR5 ;  /* 0x0000000506057c36 */ /* 0x000fc60008000000 */
[----:B------:R5:W-:Y:S01]  /*68630*/  STL.64 [R1+0x158], R12 ;  /* 0x0001580c01007387 */ /* 0x000be20000100a00 */
[CC--:B-1----:R-:W-:Y:S02]  /*68640*/  LEA R16, P4, R7.reuse, R2.reuse, 0x2 ;  /* 0x0000000207107211 */ /* 0x0c2fe400078810ff */
[C---:B-----5:R-:W-:Y:S02]  /*68650*/  LEA R12, P3, R4.reuse, R2, 0x2 ;  /* 0x00000002040c7211 */ /* 0x060fe400078610ff */
[-C--:B------:R-:W-:Y:S02]  /*68660*/  LEA.HI.X.SX32 R17, R7, R0.reuse, 0x2, P4 ;  /* 0x0000000007117211 */ /* 0x080fe400020f16ff */
[----:B------:R-:W-:Y:S02]  /*68670*/  LEA.HI.X.SX32 R13, R4, R0, 0x2, P3 ;  /* 0x00000000040d7211 */ /* 0x000fe400018f16ff */
[----:B------:R-:W-:Y:S01]  /*68680*/  IADD3 R4, PT, PT, R5, UR5, RZ ;  /* 0x0000000505047c10 */ /* 0x000fe2000fffe0ff */
[----:B------:R1:W-:Y:S04]  /*68690*/  STL.64 [R1+0x150], R16 ;  /* 0x0001501001007387 */ /* 0x0003e80000100a00 */
[----:B------:R5:W-:Y:S01]  /*686a0*/  STL.64 [R1+0x148], R12 ;  /* 0x0001480c01007387 */ /* 0x000be20000100a00 */
[----:B-1----:R-:W-:-:S02]  /*686b0*/  LEA R16, P4, R3, R2, 0x2 ;  /* 0x0000000203107211 */ /* 0x002fc400078810ff */
[----:B-----5:R-:W-:Y:S02]  /*686c0*/  LEA R12, P3, R6, R2, 0x2 ;  /* 0x00000002060c7211 */ /* 0x020fe400078610ff */
[-C--:B------:R-:W-:Y:S01]  /*686d0*/  LEA.HI.X.SX32 R17, R3, R0.reuse, 0x2, P4 ;  /* 0x0000000003117211 */ /* 0x080fe200020f16ff */
[----:B------:R-:W-:Y:S01]  /*686e0*/  VIADD R3, R4, UR5 ;  /* 0x0000000504037c36 */ /* 0x000fe20008000000 */
[----:B------:R-:W-:-:S03]  /*686f0*/  LEA.HI.X.SX32 R13, R6, R0, 0x2, P3 ;  /* 0x00000000060d7211 */ /* 0x000fc600018f16ff */
[----:B------:R1:W-:Y:S04]  /*68700*/  STL.64 [R1+0x140], R16 ;  /* 0x0001401001007387 */ /* 0x0003e80000100a00 */
[----:B------:R5:W-:Y:S04]  /*68710*/  STL.64 [R1+0x138], R12 ;  /* 0x0001380c01007387 */ /* 0x000be80000100a00 */
[----:B------:R-:W4:Y:S01]  /*68720*/  LDL.LU R238, [R1+0xdf4] ;  /* 0x000df40001ee7983 */ /* 0x000f220000300800 */
[-C--:B-1----:R-:W-:Y:S02]  /*68730*/  LEA R16, P4, R5, R2.reuse, 0x2 ;  /* 0x0000000205107211 */ /* 0x082fe400078810ff */
[----:B-----5:R-:W-:-:S02]  /*68740*/  LEA R12, P3, R4, R2, 0x2 ;  /* 0x00000002040c7211 */ /* 0x020fc400078610ff */
[----:B------:R-:W-:Y:S02]  /*68750*/  LEA.HI.X.SX32 R17, R5, R0, 0x2, P4 ;  /* 0x0000000005117211 */ /* 0x000fe400020f16ff */
[C---:B------:R-:W-:Y:S02]  /*68760*/  LEA R6, P4, R3.reuse, R2, 0x2 ;  /* 0x0000000203067211 */ /* 0x040fe400078810ff */
[-C--:B------:R-:W-:Y:S02]  /*68770*/  LEA.HI.X.SX32 R13, R4, R0.reuse, 0x2, P3 ;  /* 0x00000000040d7211 */ /* 0x080fe400018f16ff */
[----:B------:R-:W-:Y:S01]  /*68780*/  LEA.HI.X.SX32 R7, R3, R0, 0x2, P4 ;  /* 0x0000000003077211 */ /* 0x000fe200020f16ff */
[----:B------:R-:W-:Y:S04]  /*68790*/  STL.64 [R1+0x130], R16 ;  /* 0x0001301001007387 */ /* 0x000fe80000100a00 */
[----:B------:R-:W-:Y:S04]  /*687a0*/  STL.64 [R1+0x128], R12 ;  /* 0x0001280c01007387 */ /* 0x000fe80000100a00 */
[----:B------:R-:W-:Y:S04]  /*687b0*/  STL.64 [R1+0x120], R6 ;  /* 0x0001200601007387 */ /* 0x000fe80000100a00 */
[----:B------:R-:W5:Y:S04]  /*687c0*/  LDL.LU R234, [R1+0xe10] ;  /* 0x000e100001ea7983 */ /* 0x000f680000300800 */
[----:B------:R-:W5:Y:S04]  /*687d0*/  LDL.LU R232, [R1+0xe14] ;  /* 0x000e140001e87983 */ /* 0x000f680000300800 */
[----:B------:R-:W5:Y:S04]  /*687e0*/  LDL.LU R228, [R1+0xe24] ;  /* 0x000e240001e47983 */ /* 0x000f680000300800 */
[----:B------:R1:W-:Y:S04]  /*687f0*/  STL.64 [R1+0x1248], R170 ;  /* 0x001248aa01007387 */ /* 0x0003e80000100a00 */
[----:B------:R1:W-:Y:S04]  /*68800*/  STL.64 [R1+0x1240], R172 ;  /* 0x001240ac01007387 */ /* 0x0003e80000100a00 */
[----:B------:R-:W-:Y:S04]  /*68810*/  STL.64 [R1+0x1238], R174 ;  /* 0x001238ae01007387 */ /* 0x000fe80000100a00 */
[----:B------:R-:W-:Y:S04]  /*68820*/  STL.64 [R1+0x1230], R176 ;  /* 0x001230b001007387 */ /* 0x000fe80000100a00 */
[----:B------:R-:W-:Y:S04]  /*68830*/  STL [R1+0x1228], R182 ;  /* 0x001228b601007387 */ /* 0x000fe80000100800 */
[----:B------:R-:W-:Y:S04]  /*68840*/  STL.64 [R1+0x1220], R178 ;  /* 0x001220b201007387 */ /* 0x000fe80000100a00 */
[----:B------:R1:W-:Y:S04]  /*68850*/  STL.64 [R1+0x1218], R180 ;  /* 0x001218b401007387 */ /* 0x0003e80000100a00 */
[----:B------:R-:W-:Y:S04]  /*68860*/  STL [R1+0x1210], R183 ;  /* 0x001210b701007387 */ /* 0x000fe80000100800 */
[----:B------:R1:W-:Y:S04]  /*68870*/  STL.64 [R1+0x1208], R184 ;  /* 0x001208b801007387 */ /* 0x0003e80000100a00 */
[----:B------:R-:W-:Y:S04]  /*68880*/  STL [R1+0x1200], R188 ;  /* 0x001200bc01007387 */ /* 0x000fe80000100800 */
[----:B------:R1:W-:Y:S04]  /*68890*/  STL.64 [R1+0x11f8], R186 ;  /* 0x0011f8ba01007387 */ /* 0x0003e80000100a00 */
[----:B------:R-:W-:Y:S04]  /*688a0*/  STL [R1+0x11f0], R189 ;  /* 0x0011f0bd01007387 */ /* 0x000fe80000100800 */
[----:B------:R-:W-:Y:S04]  /*688b0*/  STL.64 [R1+0x11e8], R190 ;  /* 0x0011e8be01007387 */ /* 0x000fe80000100a00 */
[----:B------:R-:W-:Y:S04]  /*688c0*/  STL.64 [R1+0x11e0], R192 ;  /* 0x0011e0c001007387 */ /* 0x000fe80000100a00 */
[----:B------:R-:W-:Y:S04]  /*688d0*/  STL [R1+0x11dc], R194 ;  /* 0x0011dcc201007387 */ /* 0x000fe80000100800 */
[----:B------:R-:W-:Y:S04]  /*688e0*/  STL [R1+0x11d8], R195 ;  /* 0x0011d8c301007387 */ /* 0x000fe80000100800 */
[----:B-1----:R-:W5:Y:S04]  /*688f0*/  LDL.LU R171, [R1+0xe28] ;  /* 0x000e280001ab7983 */ /* 0x002f680000300800 */
[----:B------:R-:W5:Y:S04]  /*68900*/  LDL.LU R170, [R1+0xe3c] ;  /* 0x000e3c0001aa7983 */ /* 0x000f680000300800 */
[----:B------:R-:W5:Y:S01]  /*68910*/  LDL.LU R172, [R1+0xe50] ;  /* 0x000e500001ac7983 */ /* 0x000f620000300800 */
[----:B--2---:R-:W-:-:S02]  /*68920*/  ISETP.LT.AND P5, PT, R14, UR8, !P1 ;  /* 0x000000080e007c0c */ /* 0x004fc4000cfa1270 */
[----:B---3--:R-:W-:Y:S02]  /*68930*/  ISETP.LT.AND P3, PT, R11, UR16, !P1 ;  /* 0x000000100b007c0c */ /* 0x008fe4000cf61270 */
[----:B----4-:R-:W-:Y:S02]  /*68940*/  ISETP.LT.AND P4, PT, R10, UR17, !P1 ;  /* 0x000000110a007c0c */ /* 0x010fe4000cf81270 */
[----:B------:R-:W-:Y:S01]  /*68950*/  ISETP.LT.AND P0, PT, R9, UR18, !P1 ;  /* 0x0000001209007c0c */ /* 0x000fe2000cf01270 */
[----:B------:R-:W-:Y:S01]  /*68960*/  IMAD.MOV.U32 R181, RZ, RZ, R222 ;  /* 0x000000ffffb57224 */ /* 0x000fe200078e00de */
[----:B------:R-:W1:Y:S01]  /*68970*/  LDTM.x64 R4, tmem[UR11+0xc0] ;  /* 0x0000c00b000479ee */ /* 0x000e620008340000 */
[----:B------:R-:W-:Y:S01]  /*68980*/  NOP ;  /* 0x0000000000007918 */ /* 0x000fe20000000000 */
[----:B------:R-:W-:Y:S01]  /*68990*/  @P2 STG.E desc[UR22][R210.64], R239 ;  /* 0x000000efd2002986 */ /* 0x000fe2000c101916 */
[----:B------:R-:W-:Y:S01]  /*689a0*/  IMAD.MOV.U32 R182, RZ, RZ, R217 ;  /* 0x000000ffffb67224 */ /* 0x000fe200078e00d9 */
[----:B------:R-:W-:Y:S01]  /*689b0*/  MOV R177, R219 ;  /* 0x000000db00b17202 */ /* 0x000fe20000000f00 */
[----:B------:R-:W-:Y:S01]  /*689c0*/  IMAD.MOV.U32 R175, RZ, RZ, R216 ;  /* 0x000000ffffaf7224 */ /* 0x000fe200078e00d8 */
[----:B------:R-:W-:Y:S01]  /*689d0*/  @P5 STG.E desc[UR22][R208.64], R235 ;  /* 0x000000ebd0005986 */ /* 0x000fe2000c101916 */
[----:B------:R-:W-:Y:S01]  /*689e0*/  IMAD.MOV.U32 R178, RZ, RZ, R224 ;  /* 0x000000ffffb27224 */ /* 0x000fe200078e00e0 */
[----:B------:R-:W-:Y:S01]  /*689f0*/  MOV R179, R225 ;  /* 0x000000e100b37202 */ /* 0x000fe20000000f00 */
[----:B------:R-:W-:Y:S01]  /*68a00*/  IMAD.MOV.U32 R173, RZ, RZ, R221 ;  /* 0x000000ffffad7224 */ /* 0x000fe200078e00dd */
[----:B------:R-:W-:Y:S01]  /*68a10*/  @P3 STG.E desc[UR22][R206.64], R233 ;  /* 0x000000e9ce003986 */ /* 0x000fe2000c101916 */
[----:B------:R-:W-:Y:S01]  /*68a20*/  IMAD.MOV.U32 R176, RZ, RZ, R218 ;  /* 0x000000ffffb07224 */ /* 0x000fe200078e00da */
[----:B------:R-:W2:Y:S02]  /*68a30*/  LDCU UR8, c[0x0][0x39c] ;  /* 0x00007380ff0877ac */ /* 0x000ea40008000800 */
[----:B------:R-:W-:Y:S04]  /*68a40*/  @P4 STG.E desc[UR22][R204.64], R229 ;  /* 0x000000e5cc004986 */ /* 0x000fe8000c101916 */
[----:B------:R-:W-:Y:S01]  /*68a50*/  @P0 STG.E desc[UR22][R202.64], R227 ;  /* 0x000000e3ca000986 */ /* 0x000fe2000c101916 */
[----:B-----5:R-:W-:Y:S01]  /*68a60*/  ISETP.LT.AND P5, PT, R234, UR4, !P1 ;  /* 0x00000004ea007c0c */ /* 0x020fe2000cfa1270 */
[----:B------:R-:W3:Y:S02]  /*68a70*/  LDCU UR4, c[0x0][0x39c] ;  /* 0x00007380ff0477ac */ /* 0x000ee40008000800 */
[----:B---3--:R-:W-:Y:S01]  /*68a80*/  ISETP.LT.AND P3, PT, R232, UR4, !P1 ;  /* 0x00000004e8007c0c */ /* 0x008fe2000cf61270 */
[----:B------:R-:W3:Y:S02]  /*68a90*/  LDCU UR4, c[0x0][0x39c] ;  /* 0x00007380ff0477ac */ /* 0x000ee40008000800 */
[----:B---3--:R-:W-:Y:S01]  /*68aa0*/  ISETP.LT.AND P4, PT, R228, UR4, !P1 ;  /* 0x00000004e4007c0c */ /* 0x008fe2000cf81270 */
[----:B------:R-:W3:Y:S01]  /*68ab0*/  LDCU UR4, c[0x0][0x39c] ;  /* 0x00007380ff0477ac */ /* 0x000ee20008000800 */
[----:B------:R-:W-:-:S13]  /*68ac0*/  ISETP.LT.AND P2, PT, R238, UR19, !P1 ;  /* 0x00000013ee007c0c */ /* 0x000fda000cf41270 */
[----:B------:R-:W-:Y:S01]  /*68ad0*/  @P2 STG.E desc[UR22][R200.64], R226 ;  /* 0x000000e2c8002986 */ /* 0x000fe2000c101916 */
[----:B---3--:R-:W-:Y:S01]  /*68ae0*/  ISETP.LT.AND P0, PT, R171, UR4, !P1 ;  /* 0x00000004ab007c0c */ /* 0x008fe2000cf01270 */
[----:B------:R-:W3:Y:S02]  /*68af0*/  LDCU UR4, c[0x0][0x39c] ;  /* 0x00007380ff0477ac */ /* 0x000ee40008000800 */
[----:B------:R-:W4:Y:S01]  /*68b00*/  LDL.LU R171, [R1+0xe54] ;  /* 0x000e540001ab7983 */ /* 0x000f220000300800 */
[----:B---3--:R-:W-:Y:S01]  /*68b10*/  ISETP.LT.AND P2, PT, R170, UR4, !P1 ;  /* 0x00000004aa007c0c */ /* 0x008fe2000cf41270 */
[----:B------:R-:W3:Y:S02]  /*68b20*/  LDCU UR4, c[0x0][0x39c] ;  /* 0x00007380ff0477ac */ /* 0x000ee40008000800 */
[----:B------:R-:W5:Y:S04]  /*68b30*/  LDL.LU R170, [R1+0xe6c] ;  /* 0x000e6c0001aa7983 */ /* 0x000f680000300800 */
[----:B------:R-:W-:Y:S01]  /*68b40*/  @P5 STG.E desc[UR22][R198.64], R223 ;  /* 0x000000dfc6005986 */ /* 0x000fe2000c101916 */
[----:B---3--:R-:W-:Y:S01]  /*68b50*/  ISETP.LT.AND P5, PT, R172, UR4, !P1 ;  /* 0x00000004ac007c0c */ /* 0x008fe2000cfa1270 */
[----:B------:R-:W4:Y:S02]  /*68b60*/  LDCU UR4, c[0x0][0x39c] ;  /* 0x00007380ff0477ac */ /* 0x000f240008000800 */
[----:B------:R-:W3:Y:S04]  /*68b70*/  LDL.LU R172, [R1+0xe70] ;  /* 0x000e700001ac7983 */ /* 0x000ee80000300800 */
[----:B------:R-:W-:Y:S04]  /*68b80*/  @P3 STG.E desc[UR22][R196.64], R220 ;  /* 0x000000dcc4003986 */ /* 0x000fe8000c101916 */
[----:B------:R-:W2:Y:S04]  /*68b90*/  LDL.LU R174, [R1+0xe74] ;  /* 0x000e740001ae7983 */ /* 0x000ea80000300800 */
[----:B------:R-:W-:Y:S04]  /*68ba0*/  @P4 STG.E desc[UR22][R212.64], R215 ;  /* 0x000000d7d4004986 */ /* 0x000fe8000c101916 */
[----:B------:R-:W-:Y:S01]  /*68bb0*/  @P0 STG.E desc[UR22][R230.64], R181 ;  /* 0x000000b5e6000986 */ /* 0x000fe2000c101916 */
[----:B----4-:R-:W-:Y:S01]  /*68bc0*/  ISETP.LT.AND P3, PT, R171, UR4, !P1 ;  /* 0x00000004ab007c0c */ /* 0x010fe2000cf61270 */
[----:B------:R-:W5:Y:S02]  /*68bd0*/  LDCU UR4, c[0x0][0x39c] ;  /* 0x00007380ff0477ac */ /* 0x000f640008000800 */
[----:B-----5:R-:W-:Y:S01]  /*68be0*/  ISETP.LT.AND P4, PT, R170, UR4, !P1 ;  /* 0x00000004aa007c0c */ /* 0x020fe2000cf81270 */
[----:B------:R-:W3:Y:S01]  /*68bf0*/  LDCU UR4, c[0x0][0x39c] ;  /* 0x00007380ff0477ac */ /* 0x000ee20008000800 */
[----:B------:R-:W4:Y:S01]  /*68c00*/  LDL.LU R170, [R1+0xe8c] ;  /* 0x000e8c0001aa7983 */ /* 0x000f220000300800 */
[----:B---3--:R-:W-:Y:S01]  /*68c10*/  ISETP.LT.AND P0, PT, R172, UR4, !P1 ;  /* 0x00000004ac007c0c */ /* 0x008fe2000cf01270 */
[----:B------:R-:W2:Y:S02]  /*68c20*/  LDCU UR4, c[0x0][0x39c] ;  /* 0x00007380ff0477ac */ /* 0x000ea40008000800 */
[----:B------:R-:W3:Y:S04]  /*68c30*/  LDL.LU R172, [R1+0xe90] ;  /* 0x000e900001ac7983 */ /* 0x000ee80000300800 */
[----:B------:R5:W-:Y:S01]  /*68c40*/  @P2 STG.E desc[UR22][R236.64], R182 ;  /* 0x000000b6ec002986 */ /* 0x000be2000c101916 */
[----:B--2---:R-:W-:Y:S01]  /*68c50*/  ISETP.LT.AND P2, PT, R174, UR4, !P1 ;  /* 0x00000004ae007c0c */ /* 0x004fe2000cf41270 */
[----:B------:R-:W4:Y:S01]  /*68c60*/  LDCU UR4, c[0x0][0x39c] ;  /* 0x00007380ff0477ac */ /* 0x000f220008000800 */
[----:B------:R-:W-:-:S02]  /*68c70*/  IMAD.MOV.U32 R171, RZ, RZ, R214 ;  /* 0x000000ffffab7224 */ /* 0x000fc400078e00d6 */
[----:B------:R-:W-:Y:S01]  /*68c80*/  IMAD.MOV.U32 R185, RZ, RZ, R177 ;  /* 0x000000ffffb97224 */ /* 0x000fe200078e00b1 */
[----:B------:R-:W-:Y:S02]  /*68c90*/  MOV R177, R175 ;  /* 0x000000af00b17202 */ /* 0x000fe40000000f00 */
[----:B------:R-:W2:Y:S04]  /*68ca0*/  LDL.LU R175, [R1+0xe94] ;  /* 0x000e940001af7983 */ /* 0x000ea80000300800 */
[----:B------:R1:W-:Y:S04]  /*68cb0*/  @P5 STG.E desc[UR22][R242.64], R171 ;  /* 0x000000abf2005986 */ /* 0x0003e8000c101916 */
[----:B------:R-:W2:Y:S04]  /*68cc0*/  LDL.LU.64 R186, [R1+0x1d0] ;  /* 0x0001d00001ba7983 */ /* 0x000ea80000300a00 */
[----:B------:R-:W2:Y:S04]  /*68cd0*/  LDL.LU R188, [R1+0x38] ;  /* 0x0000380001bc7983 */ /* 0x000ea80000300800 */
[----:B------:R1:W-:Y:S01]  /*68ce0*/  @P3 STG.E desc[UR22][R178.64], R173 ;  /* 0x000000adb2003986 */ /* 0x0003e2000c101916 */
[----:B----4-:R-:W-:Y:S01]  /*68cf0*/  ISETP.LT.AND P5, PT, R170, UR4, !P1 ;  /* 0x00000004aa007c0c */ /* 0x010fe2000cfa1270 */
[----:B------:R-:W3:Y:S02]  /*68d00*/  LDCU UR4, c[0x0][0x39c] ;  /* 0x00007380ff0477ac */ /* 0x000ee40008000800 */
[----:B------:R-:W4:Y:S04]  /*68d10*/  LDL.LU R170, [R1+0xfb8] ;  /* 0x000fb80001aa7983 */ /* 0x000f280000300800 */
[----:B-----5:R-:W5:Y:S04]  /*68d20*/  LDL.LU.64 R182, [R1+0x1c8] ;  /* 0x0001c80001b67983 */ /* 0x020f680000300a00 */
[----:B-1----:R-:W5:Y:S01]  /*68d30*/  LDL.LU R171, [R1+0x3c] ;  /* 0x00003c0001ab7983 */ /* 0x002f620000300800 */
[----:B---3--:R-:W-:Y:S01]  /*68d40*/  ISETP.LT.AND P3, PT, R172, UR4, !P1 ;  /* 0x00000004ac007c0c */ /* 0x008fe2000cf61270 */
[----:B------:R-:W-:-:S02]  /*68d50*/  IMAD.MOV.U32 R184, RZ, RZ, R176 ;  /* 0x000000ffffb87224 */ /* 0x000fc400078e00b0 */
[----:B------:R-:W3:Y:S01]  /*68d60*/  LDL.LU R172, [R1+0xfb0] ;  /* 0x000fb00001ac7983 */ /* 0x000ee20000300800 */
[----:B------:R-:W2:Y:S03]  /*68d70*/  LDCU UR4, c[0x0][0x39c] ;  /* 0x00007380ff0477ac */ /* 0x000ea60008000800 */
[----:B------:R-:W3:Y:S04]  /*68d80*/  LDL.LU.64 R180, [R1+0x1c0] ;  /* 0x0001c00001b47983 */ /* 0x000ee80000300a00 */
[----:B------:R-:W3:Y:S04]  /*68d90*/  LDL.LU R173, [R1+0x40] ;  /* 0x0000400001ad7983 */ /* 0x000ee80000300800 */
[----:B------:R-:W3:Y:S04]  /*68da0*/  LDL.LU.64 R178, [R1+0x1b8] ;  /* 0x0001b80001b27983 */ /* 0x000ee80000300a00 */
[----:B------:R-:W3:Y:S04]  /*68db0*/  LDL.LU R174, [R1+0x44] ;  /* 0x0000440001ae7983 */ /* 0x000ee80000300800 */
[----:B------:R1:W-:Y:S04]  /*68dc0*/  @P4 STG.E desc[UR22][R184.64], R177 ;  /* 0x000000b1b8004986 */ /* 0x0003e8000c101916 */
[----:B-1----:R-:W3:Y:S01]  /*68dd0*/  LDL.LU R177, [R1+0xfac] ;  /* 0x000fac0001b17983 */ /* 0x002ee20000300800 */
[----:B--2---:R-:W-:Y:S01]  /*68de0*/  ISETP.LT.AND P4, PT, R175, UR4, !P1 ;  /* 0x00000004af007c0c */ /* 0x004fe2000cf81270 */
[----:B------:R-:W4:Y:S02]  /*68df0*/  LDCU UR4, c[0x0][0x39c] ;  /* 0x00007380ff0477ac */ /* 0x000f240008000800 */
[----:B------:R-:W2:Y:S04]  /*68e00*/  LDL.LU.64 R194, [R1+0x1b0] ;  /* 0x0001b00001c27983 */ /* 0x000ea80000300a00 */
[----:B------:R-:W2:Y:S04]  /*68e10*/  LDL.LU R176, [R1+0x48] ;  /* 0x0000480001b07983 */ /* 0x000ea80000300800 */
[----:B------:R-:W2:Y:S04]  /*68e20*/  LDL.LU.64 R184, [R1+0x1a8] ;  /* 0x0001a80001b87983 */ /* 0x000ea80000300a00 */
[----:B------:R-:W-:Y:S04]  /*68e30*/  @P0 STG.E desc[UR22][R186.64], R188 ;  /* 0x000000bcba000986 */ /* 0x000fe8000c101916 */
[----:B------:R-:W2:Y:S04]  /*68e40*/  LDL.LU R175, [R1+0x4c] ;  /* 0x00004c0001af7983 */ /* 0x000ea80000300800 */
[----:B-----5:R1:W-:Y:S04]  /*68e50*/  @P2 STG.E desc[UR22][R182.64], R171 ;  /* 0x000000abb6002986 */ /* 0x0203e8000c101916 */
[----:B-1----:R-:W5:Y:S01]  /*68e60*/  LDL.LU R171, [R1+0xfa8] ;  /* 0x000fa80001ab7983 */ /* 0x002f620000300800 */
[----:B----4-:R-:W-:Y:S01]  /*68e70*/  ISETP.LT.AND P0, PT, R170, UR4, !P1 ;  /* 0x00000004aa007c0c */ /* 0x010fe2000cf01270 */
[----:B------:R-:W1:Y:S02]  /*68e80*/  LDCU UR4, c[0x0][0x39c] ;  /* 0x00007380ff0477ac */ /* 0x000e640008000800 */
[----:B------:R-:W4:Y:S04]  /*68e90*/  LDL.LU.64 R188, [R1+0x1a0] ;  /* 0x0001a00001bc7983 */ /* 0x000f280000300a00 */
[----:B------:R-:W4:Y:S04]  /*68ea0*/  LDL.LU R170, [R1+0x50] ;  /* 0x0000500001aa7983 */ /* 0x000f280000300800 */
[----:B---3--:R3:W-:Y:S04]  /*68eb0*/  @P5 STG.E desc[UR22][R180.64], R173 ;  /* 0x000000adb4005986 */ /* 0x0087e8000c101916 */
[----:B---3--:R-:W3:Y:S01]  /*68ec0*/  LDL.LU R173, [R1+0xfa4] ;  /* 0x000fa40001ad7983 */ /* 0x008ee20000300800 */
[----:B-1----:R-:W-:Y:S01]  /*68ed0*/  ISETP.LT.AND P2, PT, R172, UR4, !P1 ;  /* 0x00000004ac007c0c */ /* 0x002fe2000cf41270 */
[----:B------:R-:W1:Y:S02]  /*68ee0*/  LDCU UR4, c[0x0][0x39c] ;  /* 0x00007380ff0477ac */ /* 0x000e640008000800 */
[----:B------:R-:W4:Y:S04]  /*68ef0*/  LDL.LU.64 R186, [R1+0x198] ;  /* 0x0001980001ba7983 */ /* 0x000f280000300a00 */
[----:B------:R-:W4:Y:S04]  /*68f00*/  LDL.LU R172, [R1+0x54] ;  /* 0x0000540001ac7983 */ /* 0x000f280000300800 */
[----:B------:R1:W-:Y:S04]  /*68f10*/  @P3 STG.E desc[UR22][R178.64], R174 ;  /* 0x000000aeb2003986 */ /* 0x0003e8000c101916 */
[----:B-1----:R-:W4:Y:S01]  /*68f20*/  LDL.LU R174, [R1+0xfa0] ;  /* 0x000fa00001ae7983 */ /* 0x002f220000300800 */
[----:B------:R-:W-:Y:S01]  /*68f30*/  ISETP.LT.AND P5, PT, R177, UR4, !P1 ;  /* 0x00000004b1007c0c */ /* 0x000fe2000cfa1270 */
[----:B------:R-:W5:Y:S02]  /*68f40*/  LDCU UR4, c[0x0][0x39c] ;  /* 0x00007380ff0477ac */ /* 0x000f640008000800 */
[----:B------:R-:W4:Y:S04]  /*68f50*/  LDL.LU.64 R236, [R1+0x190] ;  /* 0x0001900001ec7983 */ /* 0x000f280000300a00 */
[----:B------:R-:W4:Y:S04]  /*68f60*/  LDL.LU R180, [R1+0x58] ;  /* 0x0000580001b47983 */ /* 0x000f280000300800 */
[----:B------:R-:W4:Y:S04]  /*68f70*/  LDL.LU.64 R230, [R1+0x188] ;  /* 0x0001880001e67983 */ /* 0x000f280000300a00 */
[----:B------:R-:W4:Y:S04]  /*68f80*/  LDL.LU R177, [R1+0x5c] ;  /* 0x00005c0001b17983 */ /* 0x000f280000300800 */
[----:B------:R-:W4:Y:S04]  /*68f90*/  LDL.LU R182, [R1+0xf8c] ;  /* 0x000f8c0001b67983 */ /* 0x000f280000300800 */
[----:B------:R-:W4:Y:S04]  /*68fa0*/  LDL.LU.64 R178, [R1+0x180] ;  /* 0x0001800001b27983 */ /* 0x000f280000300a00 */
[----:B--2---:R1:W-:Y:S01]  /*68fb0*/  @P4 STG.E desc[UR22][R194.64], R176 ;  /* 0x000000b0c2004986 */ /* 0x0043e2000c101916 */
[----:B-----5:R-:W-:Y:S01]  /*68fc0*/  ISETP.LT.AND P3, PT, R171, UR4, !P1 ;  /* 0x00000004ab007c0c */ /* 0x020fe2000cf61270 */
[----:B------:R-:W3:Y:S02]  /*68fd0*/  LDCU UR4, c[0x0][0x39c] ;  /* 0x00007380ff0477ac */ /* 0x000ee40008000800 */
[----:B------:R-:W2:Y:S04]  /*68fe0*/  LDL.LU R171, [R1+0x60] ;  /* 0x0000600001ab7983 */ /* 0x000ea80000300800 */
[----:B------:R-:W5:Y:S04]  /*68ff0*/  LDL.LU R181, [R1+0xf88] ;  /* 0x000f880001b57983 */ /* 0x000f680000300800 */
[----:B-1----:R-:W2:Y:S01]  /*69000*/  LDL.LU.64 R194, [R1+0x178] ;  /* 0x0001780001c27983 */ /* 0x002ea20000300a00 */
[----:B---3--:R-:W-:Y:S01]  /*69010*/  ISETP.LT.AND P4, PT, R173, UR4, !P1 ;  /* 0x00000004ad007c0c */ /* 0x008fe2000cf81270 */
[----:B------:R-:W4:Y:S02]  /*69020*/  LDCU UR4, c[0x0][0x39c] ;  /* 0x00007380ff0477ac */ /* 0x000f240008000800 */
[----:B------:R-:W3:Y:S04]  /*69030*/  LDL.LU R173, [R1+0x64] ;  /* 0x0000640001ad7983 */ /* 0x000ee80000300800 */
[----:B------:R-:W2:Y:S04]  /*69040*/  LDL.LU R176, [R1+0xf84] ;  /* 0x000f840001b07983 */ /* 0x000ea80000300800 */
[----:B------:R1:W-:Y:S04]  /*69050*/  @P0 STG.E desc[UR22][R184.64], R175 ;  /* 0x000000afb8000986 */ /* 0x0003e8000c101916 */
[----:B-1----:R-:W3:Y:S01]  /*69060*/  LDL.LU.64 R184, [R1+0x170] ;  /* 0x0001700001b87983 */ /* 0x002ee20000300a00 */
[----:B----4-:R-:W-:Y:S01]  /*69070*/  ISETP.LT.AND P0, PT, R174, UR4, !P1 ;  /* 0x00000004ae007c0c */ /* 0x010fe2000cf01270 */
[----:B------:R-:W1:Y:S02]  /*69080*/  LDCU UR4, c[0x0][0x39c] ;  /* 0x00007380ff0477ac */ /* 0x000e640008000800 */
[----:B------:R-:W4:Y:S04]  /*69090*/  LDL.LU R175, [R1+0x68] ;  /* 0x0000680001af7983 */ /* 0x000f280000300800 */
[----:B------:R-:W3:Y:S04]  /*690a0*/  LDL.LU R174, [R1+0xf80] ;  /* 0x000f800001ae7983 */ /* 0x000ee80000300800 */
[----:B------:R1:W-:Y:S02]  /*690b0*/  @P2 STG.E desc[UR22][R188.64], R170 ;  /* 0x000000aabc002986 */ /* 0x0003e4000c101916 */
[----:B-1----:R-:W-:Y:S01]  /*690c0*/  ISETP.LT.AND P2, PT, R182, UR4, !P1 ;  /* 0x00000004b6007c0c */ /* 0x002fe2000cf41270 */
[----:B------:R-:W5:Y:S01]  /*690d0*/  LDCU UR4, c[0x0][0x39c] ;  /* 0x00007380ff0477ac */ /* 0x000f620008000800 */
[----:B------:R-:W4:Y:S04]  /*690e0*/  LDL.LU R170, [R1+0xf7c] ;  /* 0x000f7c0001aa7983 */ /* 0x000f280000300800 */
[----:B------:R-:W4:Y:S04]  /*690f0*/  LDL.LU.64 R188, [R1+0x168] ;  /* 0x0001680001bc7983 */ /* 0x000f280000300a00 */
[----:B------:R1:W-:Y:S04]  /*69100*/  @P5 STG.E desc[UR22][R186.64], R172 ;  /* 0x000000acba005986 */ /* 0x0003e8000c101916 */
[----:B------:R-:W4:Y:S04]  /*69110*/  LDL.LU R182, [R1+0x6c] ;  /* 0x00006c0001b67983 */ /* 0x000f280000300800 */
[----:B-1----:R-:W4:Y:S04]  /*69120*/  LDL.LU R172, [R1+0xf78] ;  /* 0x000f780001ac7983 */ /* 0x002f280000300800 */
[----:B------:R-:W4:Y:S04]  /*69130*/  LDL.LU.64 R186, [R1+0x160] ;  /* 0x0001600001ba7983 */ /* 0x000f280000300a00 */
[----:B------:R-:W-:Y:S04]  /*69140*/  @P3 STG.E desc[UR22][R236.64], R180 ;  /* 0x000000b4ec003986 */ /* 0x000fe8000c101916 */
[----:B------:R-:W-:Y:S01]  /*69150*/  @P4 STG.E desc[UR22][R230.64], R177 ;  /* 0x000000b1e6004986 */ /* 0x000fe2000c101916 */
[----:B-----5:R-:W-:Y:S01]  /*69160*/  ISETP.LT.AND P5, PT, R181, UR4, !P1 ;  /* 0x00000004b5007c0c */ /* 0x020fe2000cfa1270 */
[----:B------:R-:W2:Y:S02]  /*69170*/  LDCU UR4, c[0x0][0x39c] ;  /* 0x00007380ff0477ac */ /* 0x000ea40008000800 */
[----:B------:R-:W5:Y:S01]  /*69180*/  LDL.LU R181, [R1+0x70] ;  /* 0x0000700001b57983 */ /* 0x000f620000300800 */
[----:B--2---:R-:W-:-:S03]  /*69190*/  ISETP.LT.AND P3, PT, R176, UR4, !P1 ;  /* 0x00000004b0007c0c */ /* 0x004fc6000cf61270 */
[----:B------:R1:W-:Y:S01]  /*691a0*/  @P0 STG.E desc[UR22][R178.64], R171 ;  /* 0x000000abb2000986 */ /* 0x0003e2000c101916 */
[----:B------:R-:W3:Y:S03]  /*691b0*/  LDCU UR4, c[0x0][0x39c] ;  /* 0x00007380ff0477ac */ /* 0x000ee60008000800 */
[----:B------:R-:W2:Y:S04]  /*691c0*/  LDL.LU R176, [R1+0xf74] ;  /* 0x000f740001b07983 */ /* 0x000ea80000300800 */
[----:B-1----:R-:W5:Y:S01]  /*691d0*/  LDL.LU R178, [R1+0xf70] ;  /* 0x000f700001b27983 */ /* 0x002f620000300800 */
[----:B---3--:R-:W-:Y:S01]  /*691e0*/  ISETP.LT.AND P4, PT, R174, UR4, !P1 ;  /* 0x00000004ae007c0c */ /* 0x008fe2000cf81270 */
[----:B------:R-:W4:Y:S02]  /*691f0*/  LDCU UR4, c[0x0][0x39c] ;  /* 0x00007380ff0477ac */ /* 0x000f240008000800 */
[----:B----4-:R-:W-:Y:S01]  /*69200*/  ISETP.LT.AND P0, PT, R170, UR4, !P1 ;  /* 0x00000004aa007c0c */ /* 0x010fe2000cf01270 */
[----:B------:R-:W1:Y:S01]  /*69210*/  LDCU UR4, c[0x0][0x39c] ;  /* 0x00007380ff0477ac */ /* 0x000e620008000800 */
[----:B------:R-:W3:Y:S04]  /*69220*/  LDL.LU.64 R170, [R1+0x158] ;  /* 0x0001580001aa7983 */ /* 0x000ee80000300a00 */
[----:B------:R4:W-:Y:S04]  /*69230*/  @P2 STG.E desc[UR22][R194.64], R173 ;  /* 0x000000adc2002986 */ /* 0x0009e8000c101916 */
[----:B------:R-:W3:Y:S04]  /*69240*/  LDL.LU R237, [R1+0x74] ;  /* 0x0000740001ed7983 */ /* 0x000ee80000300800 */
[----:B------:R4:W-:Y:S01]  /*69250*/  @P5 STG.E desc[UR22][R184.64], R175 ;  /* 0x000000afb8005986 */ /* 0x0009e2000c101916 */
[----:B-1----:R-:W-:Y:S01]  /*69260*/  ISETP.LT.AND P2, PT, R172, UR4, !P1 ;  /* 0x00000004ac007c0c */ /* 0x002fe2000cf41270 */
[----:B------:R-:W2:Y:S02]  /*69270*/  LDCU UR4, c[0x0][0x39c] ;  /* 0x00007380ff0477ac */ /* 0x000ea40008000800 */
[----:B----4-:R-:W4:Y:S04]  /*69280*/  LDL.LU.64 R172, [R1+0x150] ;  /* 0x0001500001ac7983 */ /* 0x010f280000300a00 */
[----:B------:R-:W4:Y:S04]  /*69290*/  LDL.LU R230, [R1+0x78] ;  /* 0x0000780001e67983 */ /* 0x000f280000300800 */
[----:B------:R-:W3:Y:S04]  /*692a0*/  LDL.LU R184, [R1+0xf6c] ;  /* 0x000f6c0001b87983 */ /* 0x000ee80000300800 */
[----:B------:R-:W3:Y:S04]  /*692b0*/  LDL.LU.64 R174, [R1+0x148] ;  /* 0x0001480001ae7983 */ /* 0x000ee80000300a00 */
[----:B------:R-:W3:Y:S04]  /*692c0*/  LDL.LU R195, [R1+0x7c] ;  /* 0x00007c0001c37983 */ /* 0x000ee80000300800 */
[----:B------:R1:W-:Y:S01]  /*692d0*/  @P3 STG.E desc[UR22][R188.64], R182 ;  /* 0x000000b6bc003986 */ /* 0x0003e2000c101916 */
[----:B------:R-:W-:-:S05]  /*692e0*/  VIADD R3, R3, UR5 ;  /* 0x0000000503037c36 */ /* 0x000fca0008000000 */
[----:B------:R-:W-:-:S04]  /*692f0*/  LEA R190, P6, R3, R2, 0x2 ;  /* 0x0000000203be7211 */ /* 0x000fc800078c10ff */
[C---:B------:R-:W-:Y:S02]  /*69300*/  LEA.HI.X.SX32 R191, R3.reuse, R0, 0x2, P6 ;  /* 0x0000000003bf7211 */ /* 0x040fe400030f16ff */
[----:B------:R-:W-:-:S04]  /*69310*/  IADD3 R3, PT, PT, R3, UR5, RZ ;  /* 0x0000000503037c10 */ /* 0x000fc8000fffe0ff */
[----:B------:R-:W-:-:S04]  /*69320*/  LEA R192, P6, R3, R2, 0x2 ;  /* 0x0000000203c07211 */ /* 0x000fc800078c10ff */
[C---:B------:R-:W-:Y:S01]  /*69330*/  LEA.HI.X.SX32 R193, R3.reuse, R0, 0x2, P6 ;  /* 0x0000000003c17211 */ /* 0x040fe200030f16ff */
[----:B------:R-:W-:-:S05]  /*69340*/  VIADD R3, R3, UR5 ;  /* 0x0000000503037c36 */ /* 0x000fca0008000000 */
[----:B------:R-:W-:-:S04]  /*69350*/  LEA R250, P6, R3, R2, 0x2 ;  /* 0x0000000203fa7211 */ /* 0x000fc800078c10ff */
[C---:B------:R-:W-:Y:S01]  /*69360*/  LEA.HI.X.SX32 R251, R3.reuse, R0, 0x2, P6 ;  /* 0x0000000003fb7211 */ /* 0x040fe200030f16ff */
        /* <DEDUP_REMOVED lines=12> */
[----:B------:R-:W-:Y:S02]  /*69430*/  IADD3 R3, PT, PT, R3, UR5, RZ ;  /* 0x0000000503037c10 */ /* 0x000fe4000fffe0ff */
[----:B--2---:R-:W-:Y:S01]  /*69440*/  ISETP.LT.AND P5, PT, R176, UR4, !P1 ;  /* 0x00000004b0007c0c */ /* 0x004fe2000cfa1270 */
[----:B------:R-:W5:Y:S01]  /*69450*/  LDCU UR4, c[0x0][0x39c] ;  /* 0x00007380ff0477ac */ /* 0x000f620008000800 */
[----:B------:R-:W2:Y:S04]  /*69460*/  LDL.LU.64 R176, [R1+0x140] ;  /* 0x0001400001b07983 */ /* 0x000ea80000300a00 */
[----:B------:R-:W2:Y:S04]  /*69470*/  LDL.LU R236, [R1+0x80] ;  /* 0x0000800001ec7983 */ /* 0x000ea80000300800 */
[----:B-1----:R-:W2:Y:S01]  /*69480*/  LDL.LU R182, [R1+0xf68] ;  /* 0x000f680001b67983 */ /* 0x002ea20000300800 */
[----:B-----5:R-:W-:-:S03]  /*69490*/  ISETP.LT.AND P3, PT, R178, UR4, !P1 ;  /* 0x00000004b2007c0c */ /* 0x020fc6000cf61270 */
[----:B------:R1:W-:Y:S01]  /*694a0*/  @P4 STG.E desc[UR22][R186.64], R181 ;  /* 0x000000b5ba004986 */ /* 0x0003e2000c101916 */
[C---:B------:R-:W-:Y:S01]  /*694b0*/  LEA R238, P6, R3.reuse, R2, 0x2 ;  /* 0x0000000203ee7211 */ /* 0x040fe200078c10ff */
[----:B------:R-:W3:Y:S02]  /*694c0*/  LDCU UR4, c[0x0][0x39c] ;  /* 0x00007380ff0477ac */ /* 0x000ee40008000800 */
[----:B------:R-:W5:Y:S04]  /*694d0*/  LDL.LU.64 R178, [R1+0x138] ;  /* 0x0001380001b27983 */ /* 0x000f680000300a00 */
[----:B------:R-:W5:Y:S04]  /*694e0*/  LDL.LU R243, [R1+0x84] ;  /* 0x0000840001f37983 */ /* 0x000f680000300800 */
[----:B------:R-:W5:Y:S04]  /*694f0*/  LDL.LU R194, [R1+0xf50] ;  /* 0x000f500001c27983 */ /* 0x000f680000300800 */
[----:B-1----:R-:W5:Y:S04]  /*69500*/  LDL.LU.64 R180, [R1+0x130] ;  /* 0x0001300001b47983 */ /* 0x002f680000300a00 */
[----:B------:R-:W5:Y:S04]  /*69510*/  LDL.LU R183, [R1+0x88] ;  /* 0x0000880001b77983 */ /* 0x000f680000300800 */
[----:B------:R-:W5:Y:S01]  /*69520*/  LDL.LU R231, [R1+0xf4c] ;  /* 0x000f4c0001e77983 */ /* 0x000f620000300800 */
        /* <DEDUP_REMOVED lines=40> */
[----:B------:R-:W-:Y:S01]  /*697b0*/  VIADD R3, R3, UR5 ;  /* 0x0000000503037c36 */ /* 0x000fe20008000000 */
[----:B---3--:R-:W-:Y:S01]  /*697c0*/  ISETP.LT.AND P4, PT, R184, UR4, !P1 ;  /* 0x00000004b8007c0c */ /* 0x008fe2000cf81270 */
[----:B------:R-:W2:Y:S01]  /*697d0*/  LDCU UR4, c[0x0][0x39c] ;  /* 0x00007380ff0477ac */ /* 0x000ea20008000800 */
[----:B------:R-:W3:Y:S02]  /*697e0*/  LDL.LU.64 R184, [R1+0x128] ;  /* 0x0001280001b87983 */ /* 0x000ee40000300a00 */
[C---:B------:R-:W-:Y:S02]  /*697f0*/  LEA R206, P6, R3.reuse, R2, 0x2 ;  /* 0x0000000203ce7211 */ /* 0x040fe400078c10ff */
[----:B------:R-:W3:Y:S02]  /*69800*/  LDL.LU R188, [R1+0x8c] ;  /* 0x00008c0001bc7983 */ /* 0x000ee40000300800 */
[----:B------:R-:W-:-:S02]  /*69810*/  LEA.HI.X.SX32 R207, R3, R0, 0x2, P6 ;  /* 0x0000000003cf7211 */ /* 0x000fc400030f16ff */
[----:B------:R-:W-:Y:S01]  /*69820*/  IADD3 R3, PT, PT, R3, UR5, RZ ;  /* 0x0000000503037c10 */ /* 0x000fe2000fffe0ff */
[----:B------:R-:W3:Y:S03]  /*69830*/  LDL.LU.64 R186, [R1+0x120] ;  /* 0x0001200001ba7983 */ /* 0x000ee60000300a00 */
[C---:B------:R-:W-:Y:S01]  /*69840*/  LEA R204, P6, R3.reuse, R2, 0x2 ;  /* 0x0000000203cc7211 */ /* 0x040fe200078c10ff */
[----:B------:R-:W3:Y:S03]  /*69850*/  LDL.LU R189, [R1+0x90] ;  /* 0x0000900001bd7983 */ /* 0x000ee60000300800 */
[C---:B------:R-:W-:Y:S01]  /*69860*/  LEA.HI.X.SX32 R205, R3.reuse, R0, 0x2, P6 ;  /* 0x0000000003cd7211 */ /* 0x040fe200030f16ff */
[----:B------:R-:W-:Y:S01]  /*69870*/  VIADD R3, R3, UR5 ;  /* 0x0000000503037c36 */ /* 0x000fe20008000000 */
[----:B------:R1:W-:Y:S04]  /*69880*/  @P0 STG.E desc[UR22][R170.64], R237 ;  /* 0x000000edaa000986 */ /* 0x0003e8000c101916 */
[C---:B------:R-:W-:Y:S01]  /*69890*/  LEA R202, P6, R3.reuse, R2, 0x2 ;  /* 0x0000000203ca7211 */ /* 0x040fe200078c10ff */
[----:B-1----:R-:W3:Y:S03]  /*698a0*/  LDL.LU.64 R170, [R1+0x1248] ;  /* 0x0012480001aa7983 */ /* 0x002ee60000300a00 */
        /* <DEDUP_REMOVED lines=8> */
[C---:B------:R-:W-:Y:S01]  /*69930*/  LEA R198, P6, R3.reuse, R2, 0x2 ;  /* 0x0000000203c67211 */ /* 0x040fe200078c10ff */
[----:B----4-:R1:W-:Y:S03]  /*69940*/  @P2 STG.E desc[UR22][R172.64], R230 ;  /* 0x000000e6ac002986 */ /* 0x0103e6000c101916 */
[----:B------:R-:W-:Y:S02]  /*69950*/  LEA.HI.X.SX32 R199, R3, R0, 0x2, P6 ;  /* 0x0000000003c77211 */ /* 0x000fe400030f16ff */
[----:B------:R-:W-:Y:S02]  /*69960*/  ISETP.NE.AND P6, PT, R252, RZ, PT ;  /* 0x000000fffc00720c */ /* 0x000fe40003fc5270 */
[----:B--2---:R-:W-:Y:S01]  /*69970*/  ISETP.LT.AND P0, PT, R182, UR4, !P1 ;  /* 0x00000004b6007c0c */ /* 0x004fe2000cf01270 */
[----:B------:R-:W5:Y:S01]  /*69980*/  LDCU UR4, c[0x0][0x39c] ;  /* 0x00007380ff0477ac */ /* 0x000f620008000800 */
[----:B------:R-:W2:Y:S04]  /*69990*/  LDL.LU R182, [R1+0xf48] ;  /* 0x000f480001b67983 */ /* 0x000ea80000300800 */
[----:B------:R-:W4:Y:S04]  /*699a0*/  LDL.LU R237, [R1+0xf44] ;  /* 0x000f440001ed7983 */ /* 0x000f280000300800 */
[----:B------:R-:W4:Y:S04]  /*699b0*/  LDL.LU R252, [R1+0x94] ;  /* 0x0000940001fc7983 */ /* 0x000f280000300800 */
[----:B-1----:R-:W4:Y:S04]  /*699c0*/  LDL.LU.64 R172, [R1+0x1240] ;  /* 0x0012400001ac7983 */ /* 0x002f280000300a00 */
[----:B------:R-:W4:Y:S01]  /*699d0*/  LDL.LU R230, [R1+0x98] ;  /* 0x0000980001e67983 */ /* 0x000f220000300800 */
[----:B-----5:R-:W-:Y:S01]  /*699e0*/  ISETP.LT.AND P2, PT, R194, UR4, !P1 ;  /* 0x00000004c2007c0c */ /* 0x020fe2000cf41270 */
[----:B------:R-:W1:Y:S02]  /*699f0*/  LDCU UR4, c[0x0][0x39c] ;  /* 0x00007380ff0477ac */ /* 0x000e640008000800 */
[----:B------:R-:W5:Y:S04]  /*69a00*/  LDL.LU R194, [R1+0xf40] ;  /* 0x000f400001c27983 */ /* 0x000f680000300800 */
[----:B------:R1:W-:Y:S04]  /*69a10*/  @P5 STG.E desc[UR22][R174.64], R195 ;  /* 0x000000c3ae005986 */ /* 0x0003e8000c101916 */
[----:B-1----:R-:W5:Y:S01]  /*69a20*/  LDL.LU.64 R174, [R1+0x1238] ;  /* 0x0012380001ae7983 */ /* 0x002f620000300a00 */
[----:B------:R-:W-:Y:S01]  /*69a30*/  ISETP.LT.AND P5, PT, R231, UR4, !P1 ;  /* 0x00000004e7007c0c */ /* 0x000fe2000cfa1270 */
[----:B------:R-:W2:Y:S02]  /*69a40*/  LDCU UR4, c[0x0][0x39c] ;  /* 0x00007380ff0477ac */ /* 0x000ea40008000800 */
[----:B------:R-:W5:Y:S04]  /*69a50*/  LDL.LU R195, [R1+0x9c] ;  /* 0x00009c0001c37983 */ /* 0x000f680000300800 */
[----:B------:R-:W5:Y:S04]  /*69a60*/  LDL.LU R231, [R1+0xf3c] ;  /* 0x000f3c0001e77983 */ /* 0x000f680000300800 */
[----:B------:R1:W-:Y:S04]  /*69a70*/  @P3 STG.E desc[UR22][R176.64], R236 ;  /* 0x000000ecb0003986 */ /* 0x0003e8000c101916 */
[----:B-1----:R-:W5:Y:S04]  /*69a80*/  LDL.LU.64 R176, [R1+0x1230] ;  /* 0x0012300001b07983 */ /* 0x002f680000300a00 */
[----:B------:R-:W5:Y:S04]  /*69a90*/  LDL.LU R236, [R1+0xf38] ;  /* 0x000f380001ec7983 */ /* 0x000f680000300800 */
[----:B------:R-:W5:Y:S04]  /*69aa0*/  LDL.LU R242, [R1+0xa0] ;  /* 0x0000a00001f27983 */ /* 0x000f680000300800 */
[----:B------:R1:W-:Y:S04]  /*69ab0*/  @P4 STG.E desc[UR22][R178.64], R243 ;  /* 0x000000f3b2004986 */ /* 0x0003e8000c101916 */
[----:B------:R1:W-:Y:S04]  /*69ac0*/  @P0 STG.E desc[UR22][R180.64], R183 ;  /* 0x000000b7b4000986 */ /* 0x0003e8000c101916 */
[----:B---3--:R3:W-:Y:S01]  /*69ad0*/  @P2 STG.E desc[UR22][R184.64], R188 ;  /* 0x000000bcb8002986 */ /* 0x0087e2000c101916 */
[----:B--2---:R-:W-:Y:S01]  /*69ae0*/  ISETP.LT.AND P3, PT, R182, UR4, !P1 ;  /* 0x00000004b6007c0c */ /* 0x004fe2000cf61270 */
[----:B------:R-:W4:Y:S02]  /*69af0*/  LDCU UR4, c[0x0][0x39c] ;  /* 0x00007380ff0477ac */ /* 0x000f240008000800 */
[----:B------:R-:W2:Y:S04]  /*69b00*/  LDL.LU R182, [R1+0x1228] ;  /* 0x0012280001b67983 */ /* 0x000ea80000300800 */
[----:B-1----:R-:W2:Y:S04]  /*69b10*/  LDL.LU.64 R178, [R1+0x1220] ;  /* 0x0012200001b27983 */ /* 0x002ea80000300a00 */
[----:B------:R-:W2:Y:S01]  /*69b20*/  LDL.LU R243, [R1+0xf34] ;  /* 0x000f340001f37983 */ /* 0x000ea20000300800 */
[----:B----4-:R-:W-:Y:S01]  /*69b30*/  ISETP.LT.AND P4, PT, R237, UR4, !P1 ;  /* 0x00000004ed007c0c */ /* 0x010fe2000cf81270 */
[----:B------:R-:W5:Y:S02]  /*69b40*/  LDCU UR4, c[0x0][0x39c] ;  /* 0x00007380ff0477ac */ /* 0x000f640008000800 */
[----:B------:R-:W4:Y:S04]  /*69b50*/  LDL.LU R237, [R1+0xa4] ;  /* 0x0000a40001ed7983 */ /* 0x000f280000300800 */
[----:B------:R-:W4:Y:S04]  /*69b60*/  LDL.LU.64 R180, [R1+0x1218] ;  /* 0x0012180001b47983 */ /* 0x000f280000300a00 */
[----:B------:R-:W4:Y:S01]  /*69b70*/  LDL.LU R183, [R1+0x1210] ;  /* 0x0012100001b77983 */ /* 0x000f220000300800 */
[----:B-----5:R-:W-:Y:S01]  /*69b80*/  ISETP.LT.AND P0, PT, R194, UR4, !P1 ;  /* 0x00000004c2007c0c */ /* 0x020fe2000cf01270 */
[----:B------:R-:W1:Y:S02]  /*69b90*/  LDCU UR4, c[0x0][0x39c] ;  /* 0x00007380ff0477ac */ /* 0x000e640008000800 */
[----:B------:R-:W5:Y:S04]  /*69ba0*/  LDL.LU R194, [R1+0xf30] ;  /* 0x000f300001c27983 */ /* 0x000f680000300800 */
[----:B---3--:R-:W3:Y:S04]  /*69bb0*/  LDL.LU.64 R184, [R1+0x1208] ;  /* 0x0012080001b87983 */ /* 0x008ee80000300a00 */
[----:B------:R-:W3:Y:S01]  /*69bc0*/  LDL.LU R188, [R1+0x1200] ;  /* 0x0012000001bc7983 */ /* 0x000ee20000300800 */
[----:B-1----:R-:W-:Y:S01]  /*69bd0*/  ISETP.LT.AND P2, PT, R231, UR4, !P1 ;  /* 0x00000004e7007c0c */ /* 0x002fe2000cf41270 */
[----:B------:R-:W1:Y:S02]  /*69be0*/  LDCU UR4, c[0x0][0x39c] ;  /* 0x00007380ff0477ac */ /* 0x000e640008000800 */
[----:B------:R-:W3:Y:S04]  /*69bf0*/  LDL.LU R231, [R1+0xf2c] ;  /* 0x000f2c0001e77983 */ /* 0x000ee80000300800 */
[----:B------:R1:W-:Y:S04]  /*69c00*/  @P5 STG.E desc[UR22][R186.64], R189 ;  /* 0x000000bdba005986 */ /* 0x0003e8000c101916 */
[----:B-1----:R-:W4:Y:S01]  /*69c10*/  LDL.LU.64 R186, [R1+0x11f8] ;  /* 0x0011f80001ba7983 */ /* 0x002f220000300a00 */
[----:B------:R-:W-:Y:S01]  /*69c20*/  ISETP.LT.AND P5, PT, R236, UR4, !P1 ;  /* 0x00000004ec007c0c */ /* 0x000fe2000cfa1270 */
[----:B------:R-:W2:Y:S02]  /*69c30*/  LDCU UR4, c[0x0][0x39c] ;  /* 0x00007380ff0477ac */ /* 0x000ea40008000800 */
[----:B------:R-:W4:Y:S04]  /*69c40*/  LDL.LU R189, [R1+0x11f0] ;  /* 0x0011f00001bd7983 */ /* 0x000f280000300800 */
[----:B------:R-:W4:Y:S04]  /*69c50*/  LDL.LU R236, [R1+0xf14] ;  /* 0x000f140001ec7983 */ /* 0x000f280000300800 */
[----:B------:R1:W-:Y:S04]  /*69c60*/  @P3 STG.E desc[UR22][R190.64], R252 ;  /* 0x000000fcbe003986 */ /* 0x0003e8000c101916 */
[----:B------:R1:W-:Y:S04]  /*69c70*/  @P4 STG.E desc[UR22][R192.64], R230 ;  /* 0x000000e6c0004986 */ /* 0x0003e8000c101916 */
[----:B-1----:R-:W4:Y:S04]  /*69c80*/  LDL.LU.64 R190, [R1+0x11e8] ;  /* 0x0011e80001be7983 */ /* 0x002f280000300a00 */
[----:B------:R-:W4:Y:S04]  /*69c90*/  LDL.LU R252, [R1+0xac] ;  /* 0x0000ac0001fc7983 */ /* 0x000f280000300800 */
[----:B------:R-:W4:Y:S04]  /*69ca0*/  LDL.LU.64 R192, [R1+0x11e0] ;  /* 0x0011e00001c07983 */ /* 0x000f280000300a00 */
[----:B------:R-:W4:Y:S04]  /*69cb0*/  LDL.LU R230, [R1+0xf10] ;  /* 0x000f100001e67983 */ /* 0x000f280000300800 */
[----:B------:R1:W-:Y:S04]  /*69cc0*/  @P0 STG.E desc[UR22][R250.64], R195 ;  /* 0x000000c3fa000986 */ /* 0x0003e8000c101916 */
[----:B------:R1:W-:Y:S01]  /*69cd0*/  @P2 STG.E desc[UR22][R248.64], R242 ;  /* 0x000000f2f8002986 */ /* 0x0003e2000c101916 */
[----:B--2---:R-:W-:Y:S01]  /*69ce0*/  ISETP.LT.AND P3, PT, R243, UR4, !P1 ;  /* 0x00000004f3007c0c */ /* 0x004fe2000cf61270 */
[----:B------:R-:W5:Y:S02]  /*69cf0*/  LDCU UR4, c[0x0][0x39c] ;  /* 0x00007380ff0477ac */ /* 0x000f640008000800 */
[----:B------:R-:W2:Y:S01]  /*69d00*/  LDL.LU R243, [R1+0xb0] ;  /* 0x0000b00001f37983 */ /* 0x000ea20000300800 */
[----:B-----5:R-:W-:Y:S01]  /*69d10*/  ISETP.LT.AND P4, PT, R194, UR4, !P1 ;  /* 0x00000004c2007c0c */ /* 0x020fe2000cf81270 */
[----:B------:R-:W3:Y:S02]  /*69d20*/  LDCU UR4, c[0x0][0x39c] ;  /* 0x00007380ff0477ac */ /* 0x000ee40008000800 */
[----:B------:R-:W5:Y:S04]  /*69d30*/  LDL.LU R194, [R1+0x11dc] ;  /* 0x0011dc0001c27983 */ /* 0x000f680000300800 */
[----:B-1----:R-:W2:Y:S04]  /*69d40*/  LDL.LU R195, [R1+0x11d8] ;  /* 0x0011d80001c37983 */ /* 0x002ea80000300800 */
[----:B------:R-:W2:Y:S01]  /*69d50*/  LDL.LU R251, [R1+0xa8] ;  /* 0x0000a80001fb7983 */ /* 0x000ea20000300800 */
[----:B---3--:R-:W-:Y:S01]  /*69d60*/  ISETP.LT.AND P0, PT, R231, UR4, !P1 ;  /* 0x00000004e7007c0c */ /* 0x008fe2000cf01270 */
[----:B------:R-:W1:Y:S02]  /*69d70*/  LDCU UR4, c[0x0][0x39c] ;  /* 0x00007380ff0477ac */ /* 0x000e640008000800 */
[----:B------:R-:W3:Y:S04]  /*69d80*/  LDL.LU R231, [R1+0xf0c] ;  /* 0x000f0c0001e77983 */ /* 0x000ee80000300800 */
[----:B------:R-:W3:Y:S04]  /*69d90*/  LDL.LU R248, [R1+0xb8] ;  /* 0x0000b80001f87983 */ /* 0x000ee80000300800 */
[----:B------:R-:W5:Y:S04]  /*69da0*/  LDL.LU R242, [R1+0xf08] ;  /* 0x000f080001f27983 */ /* 0x000f680000300800 */
[----:B------:R-:W5:Y:S04]  /*69db0*/  LDL.LU R249, [R1+0xbc] ;  /* 0x0000bc0001f97983 */ /* 0x000f680000300800 */
[----:B----4-:R4:W-:Y:S01]  /*69dc0*/  @P5 STG.E desc[UR22][R246.64], R237 ;  /* 0x000000edf6005986 */ /* 0x0109e2000c101916 */
[----:B-1----:R-:W-:Y:S01]  /*69dd0*/  ISETP.LT.AND P2, PT, R236, UR4, !P1 ;  /* 0x00000004ec007c0c */ /* 0x002fe2000cf41270 */
[----:B------:R-:W1:Y:S02]  /*69de0*/  LDCU UR4, c[0x0][0x39c] ;  /* 0x00007380ff0477ac */ /* 0x000e640008000800 */
[----:B----4-:R-:W4:Y:S04]  /*69df0*/  LDL.LU R247, [R1+0xb4] ;  /* 0x0000b40001f77983 */ /* 0x010f280000300800 */
[----:B------:R-:W4:Y:S04]  /*69e00*/  LDL.LU R236, [R1+0xf04] ;  /* 0x000f040001ec7983 */ /* 0x000f280000300800 */
[----:B------:R-:W4:Y:S04]  /*69e10*/  LDL.LU R237, [R1+0xef8] ;  /* 0x000ef80001ed7983 */ /* 0x000f280000300800 */
[----:B------:R-:W4:Y:S01]  /*69e20*/  LDL.LU R250, [R1+0xc0] ;  /* 0x0000c00001fa7983 */ /* 0x000f220000300800 */
[----:B-1----:R-:W-:Y:S01]  /*69e30*/  ISETP.LT.AND P5, PT, R230, UR4, !P1 ;  /* 0x00000004e6007c0c */ /* 0x002fe2000cfa1270 */
[----:B------:R-:W3:Y:S02]  /*69e40*/  LDCU UR4, c[0x0][0x39c] ;  /* 0x00007380ff0477ac */ /* 0x000ee40008000800 */
[----:B------:R-:W4:Y:S04]  /*69e50*/  LDL.LU R230, [R1+0xef4] ;  /* 0x000ef40001e67983 */ /* 0x000f280000300800 */
[----:B--2---:R1:W-:Y:S04]  /*69e60*/  @P3 STG.E desc[UR22][R244.64], R251 ;  /* 0x000000fbf4003986 */ /* 0x0043e8000c101916 */
[----:B-1----:R-:W2:Y:S04]  /*69e70*/  LDL.LU R245, [R1+0xf00] ;  /* 0x000f000001f57983 */ /* 0x002ea80000300800 */
[----:B------:R-:W2:Y:S01]  /*69e80*/  LDL.LU R244, [R1+0xefc] ;  /* 0x000efc0001f47983 */ /* 0x000ea20000300800 */
[----:B---3--:R-:W-:Y:S01]  /*69e90*/  ISETP.LT.AND P3, PT, R231, UR4, !P1 ;  /* 0x00000004e7007c0c */ /* 0x008fe2000cf61270 */
[----:B------:R-:W5:Y:S02]  /*69ea0*/  LDCU UR4, c[0x0][0x39c] ;  /* 0x00007380ff0477ac */ /* 0x000f640008000800 */
[----:B------:R-:W3:Y:S04]  /*69eb0*/  LDL.LU R251, [R1+0xc4] ;  /* 0x0000c40001fb7983 */ /* 0x000ee80000300800 */
[----:B------:R-:W3:Y:S04]  /*69ec0*/  LDL.LU R231, [R1+0xef0] ;  /* 0x000ef00001e77983 */ /* 0x000ee80000300800 */
[----:B------:R1:W-:Y:S01]  /*69ed0*/  @P4 STG.E desc[UR22][R240.64], R252 ;  /* 0x000000fcf0004986 */ /* 0x0003e2000c101916 */
[----:B-----5:R-:W-:-:S03]  /*69ee0*/  ISETP.LT.AND P4, PT, R242, UR4, !P1 ;  /* 0x00000004f2007c0c */ /* 0x020fc6000cf81270 */
[----:B-1----:R-:W5:Y:S01]  /*69ef0*/  LDL.LU R252, [R1+0xc8] ;  /* 0x0000c80001fc7983 */ /* 0x002f620000300800 */
[----:B------:R-:W4:Y:S03]  /*69f00*/  LDCU UR4, c[0x0][0x39c] ;  /* 0x00007380ff0477ac */ /* 0x000f260008000800 */
[----:B------:R-:W3:Y:S04]  /*69f10*/  LDL.LU R240, [R1+0xed8] ;  /* 0x000ed80001f07983 */ /* 0x000ee80000300800 */
[----:B------:R-:W3:Y:S04]  /*69f20*/  LDL.LU R242, [R1+0xcc] ;  /* 0x0000cc0001f27983 */ /* 0x000ee80000300800 */
[----:B------:R1:W-:Y:S04]  /*69f30*/  @P0 STG.E desc[UR22][R238.64], R243 ;  /* 0x000000f3ee000986 */ /* 0x0003e8000c101916 */
[----:B-1----:R-:W3:Y:S04]  /*69f40*/  LDL.LU R238, [R1+0xed4] ;  /* 0x000ed40001ee7983 */ /* 0x002ee80000300800 */
[----:B------:R-:W3:Y:S01]  /*69f50*/  LDL.LU R243, [R1+0xd0] ;  /* 0x0000d00001f37983 */ /* 0x000ee20000300800 */
[----:B----4-:R-:W-:Y:S01]  /*69f60*/  ISETP.LT.AND P0, PT, R236, UR4, !P1 ;  /* 0x00000004ec007c0c */ /* 0x010fe2000cf01270 */
[----:B------:R-:W2:Y:S02]  /*69f70*/  LDCU UR4, c[0x0][0x39c] ;  /* 0x00007380ff0477ac */ /* 0x000ea40008000800 */
[----:B------:R-:W4:Y:S04]  /*69f80*/  LDL.LU R236, [R1+0xed0] ;  /* 0x000ed00001ec7983 */ /* 0x000f280000300800 */
[----:B------:R-:W-:Y:S04]  /*69f90*/  @P2 STG.E desc[UR22][R234.64], R247 ;  /* 0x000000f7ea002986 */ /* 0x000fe8000c101916 */
[----:B------:R-:W-:Y:S04]  /*69fa0*/  @P5 STG.E desc[UR22][R232.64], R248 ;  /* 0x000000f8e8005986 */ /* 0x000fe8000c101916 */
[----:B------:R1:W-:Y:S04]  /*69fb0*/  @P3 STG.E desc[UR22][R228.64], R249 ;  /* 0x000000f9e4003986 */ /* 0x0003e8000c101916 */
[----:B------:R1:W-:Y:S01]  /*69fc0*/  @P4 STG.E desc[UR22][R226.64], R250 ;  /* 0x000000fae2004986 */ /* 0x0003e2000c101916 */
[----:B--2---:R-:W-:Y:S01]  /*69fd0*/  ISETP.LT.AND P2, PT, R245, UR4, !P1 ;  /* 0x00000004f5007c0c */ /* 0x004fe2000cf41270 */
[----:B------:R-:W2:Y:S02]  /*69fe0*/  LDCU UR4, c[0x0][0x39c] ;  /* 0x00007380ff0477ac */ /* 0x000ea40008000800 */
[----:B--2---:R-:W-:Y:S01]  /*69ff0*/  ISETP.LT.AND P5, PT, R244, UR4, !P1 ;  /* 0x00000004f4007c0c */ /* 0x004fe2000cfa1270 */
[----:B------:R-:W2:Y:S02]  /*6a000*/  LDCU UR4, c[0x0][0x39c] ;  /* 0x00007380ff0477ac */ /* 0x000ea40008000800 */
[----:B--2---:R-:W-:Y:S01]  /*6a010*/  ISETP.LT.AND P3, PT, R237, UR4, !P1 ;  /* 0x00000004ed007c0c */ /* 0x004fe2000cf61270 */
[----:B------:R-:W2:Y:S01]  /*6a020*/  LDCU UR4, c[0x0][0x39c] ;  /* 0x00007380ff0477ac */ /* 0x000ea20008000800 */
[----:B------:R-:W4:Y:S04]  /*6a030*/  LDL.LU R237, [R1+0xd4] ;  /* 0x0000d40001ed7983 */ /* 0x000f280000300800 */
[----:B-1----:R-:W4:Y:S01]  /*6a040*/  LDL.LU R228, [R1+0xecc] ;  /* 0x000ecc0001e47983 */ /* 0x002f220000300800 */
[----:B--2---:R-:W-:Y:S01]  /*6a050*/  ISETP.LT.AND P4, PT, R230, UR4, !P1 ;  /* 0x00000004e6007c0c */ /* 0x004fe2000cf81270 */
[----:B------:R-:W1:Y:S02]  /*6a060*/  LDCU UR4, c[0x0][0x39c] ;  /* 0x00007380ff0477ac */ /* 0x000e640008000800 */
[----:B------:R-:W2:Y:S04]  /*6a070*/  LDL.LU R230, [R1+0xd8] ;  /* 0x0000d80001e67983 */ /* 0x000ea80000300800 */
[----:B---3--:R3:W-:Y:S04]  /*6a080*/  @P0 STG.E desc[UR22][R224.64], R251 ;  /* 0x000000fbe0000986 */ /* 0x0087e8000c101916 */
[----:B------:R-:W2:Y:S01]  /*6a090*/  LDL.LU R226, [R1+0xec8] ;  /* 0x000ec80001e27983 */ /* 0x000ea20000300800 */
[----:B-1----:R-:W-:Y:S01]  /*6a0a0*/  ISETP.LT.AND P0, PT, R231, UR4, !P1 ;  /* 0x00000004e7007c0c */ /* 0x002fe2000cf01270 */
[----:B------:R-:W1:Y:S02]  /*6a0b0*/  LDCU UR4, c[0x0][0x39c] ;  /* 0x00007380ff0477ac */ /* 0x000e640008000800 */
[----:B------:R-:W2:Y:S04]  /*6a0c0*/  LDL.LU R231, [R1+0xdc] ;  /* 0x0000dc0001e77983 */ /* 0x000ea80000300800 */
[----:B---3--:R-:W3:Y:S04]  /*6a0d0*/  LDL.LU R224, [R1+0xec4] ;  /* 0x000ec40001e07983 */ /* 0x008ee80000300800 */
[----:B-----5:R5:W-:Y:S04]  /*6a0e0*/  @P2 STG.E desc[UR22][R222.64], R252 ;  /* 0x000000fcde002986 */ /* 0x020be8000c101916 */
[----:B------:R-:W3:Y:S04]  /*6a0f0*/  LDL.LU R251, [R1+0xe0] ;  /* 0x0000e00001fb7983 */ /* 0x000ee80000300800 */
[----:B------:R1:W-:Y:S04]  /*6a100*/  @P5 STG.E desc[UR22][R220.64], R242 ;  /* 0x000000f2dc005986 */ /* 0x0003e8000c101916 */
[----:B-----5:R-:W5:Y:S04]  /*6a110*/  LDL.LU R222, [R1+0xec0] ;  /* 0x000ec00001de7983 */ /* 0x020f680000300800 */
[----:B------:R-:W5:Y:S04]  /*6a120*/  LDL.LU R252, [R1+0xe4] ;  /* 0x0000e40001fc7983 */ /* 0x000f680000300800 */
[----:B-1----:R-:W5:Y:S01]  /*6a130*/  LDL.LU R221, [R1+0xebc] ;  /* 0x000ebc0001dd7983 */ /* 0x002f620000300800 */
[----:B------:R-:W-:Y:S01]  /*6a140*/  ISETP.LT.AND P2, PT, R240, UR4, !P1 ;  /* 0x00000004f0007c0c */ /* 0x000fe2000cf41270 */
[----:B------:R-:W1:Y:S02]  /*6a150*/  LDCU UR4, c[0x0][0x39c] ;  /* 0x00007380ff0477ac */ /* 0x000e640008000800 */
[----:B------:R-:W5:Y:S04]  /*6a160*/  LDL.LU R242, [R1+0xe8] ;  /* 0x0000e80001f27983 */ /* 0x000f680000300800 */
[----:B------:R1:W-:Y:S04]  /*6a170*/  @P3 STG.E desc[UR22][R218.64], R243 ;  /* 0x000000f3da003986 */ /* 0x0003e8000c101916 */
[----:B------:R-:W5:Y:S01]  /*6a180*/  LDL.LU R220, [R1+0xeb8] ;  /* 0x000eb80001dc7983 */ /* 0x000f620000300800 */
[----:B-1----:R-:W-:Y:S01]  /*6a190*/  ISETP.LT.AND P5, PT, R238, UR4, !P1 ;  /* 0x00000004ee007c0c */ /* 0x002fe2000cfa1270 */
[----:B------:R-:W4:Y:S02]  /*6a1a0*/  LDCU UR4, c[0x0][0x39c] ;  /* 0x00007380ff0477ac */ /* 0x000f240008000800 */
[----:B------:R-:W5:Y:S04]  /*6a1b0*/  LDL.LU R243, [R1+0xec] ;  /* 0x0000ec0001f37983 */ /* 0x000f680000300800 */
[----:B------:R-:W5:Y:S01]  /*6a1c0*/  LDL.LU R219, [R1+0xeb4] ;  /* 0x000eb40001db7983 */ /* 0x000f620000300800 */
[----:B----4-:R-:W-:Y:S01]  /*6a1d0*/  ISETP.LT.AND P3, PT, R236, UR4, !P1 ;  /* 0x00000004ec007c0c */ /* 0x010fe2000cf61270 */
[----:B------:R-:W1:Y:S02]  /*6a1e0*/  LDCU UR4, c[0x0][0x39c] ;  /* 0x00007380ff0477ac */ /* 0x000e640008000800 */
[----:B------:R-:W4:Y:S04]  /*6a1f0*/  LDL.LU R236, [R1+0xf0] ;  /* 0x0000f00001ec7983 */ /* 0x000f280000300800 */
[----:B------:R-:W4:Y:S04]  /*6a200*/  LDL.LU R218, [R1+0xe9c] ;  /* 0x000e9c0001da7983 */ /* 0x000f280000300800 */
[----:B------:R1:W-:Y:S04]  /*6a210*/  @P4 STG.E desc[UR22][R216.64], R237 ;  /* 0x000000edd8004986 */ /* 0x0003e8000c101916 */
[----:B-1----:R-:W4:Y:S04]  /*6a220*/  LDL.LU R237, [R1+0xf4] ;  /* 0x0000f40001ed7983 */ /* 0x002f280000300800 */
[----:B------:R-:W4:Y:S04]  /*6a230*/  LDL.LU R216, [R1+0xe98] ;  /* 0x000e980001d87983 */ /* 0x000f280000300800 */
[----:B--2---:R1:W-:Y:S01]  /*6a240*/  @P0 STG.E desc[UR22][R214.64], R230 ;  /* 0x000000e6d6000986 */ /* 0x0043e2000c101916 */
[----:B------:R-:W-:Y:S01]  /*6a250*/  ISETP.LT.AND P4, PT, R228, UR4, !P1 ;  /* 0x00000004e4007c0c */ /* 0x000fe2000cf81270 */
[----:B------:R-:W2:Y:S02]  /*6a260*/  LDCU UR4, c[0x0][0x39c] ;  /* 0x00007380ff0477ac */ /* 0x000ea40008000800 */
[----:B-1----:R-:W4:Y:S04]  /*6a270*/  LDL.LU R230, [R1+0xf8] ;  /* 0x0000f80001e67983 */ /* 0x002f280000300800 */
[----:B------:R1:W-:Y:S04]  /*6a280*/  @P2 STG.E desc[UR22][R212.64], R231 ;  /* 0x000000e7d4002986 */ /* 0x0003e8000c101916 */
[----:B-1----:R-:W4:Y:S04]  /*6a290*/  LDL.LU R231, [R1+0xfc] ;  /* 0x0000fc0001e77983 */ /* 0x002f280000300800 */
[----:B------:R-:W4:Y:S04]  /*6a2a0*/  LDL.LU R212, [R1+0xfbc] ;  /* 0x000fbc0001d47983 */ /* 0x000f280000300800 */
[----:B---3--:R1:W-:Y:S04]  /*6a2b0*/  @P5 STG.E desc[UR22][R210.64], R251 ;  /* 0x000000fbd2005986 */ /* 0x0083e8000c101916 */
[----:B-----5:R-:W-:Y:S04]  /*6a2c0*/  @P3 STG.E desc[UR22][R208.64], R252 ;  /* 0x000000fcd0003986 */ /* 0x020fe8000c101916 */
[----:B-1----:R-:W3:Y:S04]  /*6a2d0*/  LDL.LU R210, [R1+0xfc0] ;  /* 0x000fc00001d27983 */ /* 0x002ee80000300800 */
[----:B------:R1:W-:Y:S01]  /*6a2e0*/  @P4 STG.E desc[UR22][R206.64], R242 ;  /* 0x000000f2ce004986 */ /* 0x0003e2000c101916 */
[----:B--2---:R-:W-:Y:S01]  /*6a2f0*/  ISETP.LT.AND P0, PT, R226, UR4, !P1 ;  /* 0x00000004e2007c0c */ /* 0x004fe2000cf01270 */
[----:B------:R-:W2:Y:S02]  /*6a300*/  LDCU UR4, c[0x0][0x39c] ;  /* 0x00007380ff0477ac */ /* 0x000ea40008000800 */
[----:B-1----:R-:W5:Y:S10]  /*6a310*/  LDL.LU R206, [R1+0xfc8] ;  /* 0x000fc80001ce7983 */ /* 0x002f740000300800 */
[----:B------:R1:W-:Y:S01]  /*6a320*/  @P0 STG.E desc[UR22][R204.64], R243 ;  /* 0x000000f3cc000986 */ /* 0x0003e2000c101916 */
[----:B--2---:R-:W-:Y:S01]  /*6a330*/  ISETP.LT.AND P2, PT, R224, UR4, !P1 ;  /* 0x00000004e0007c0c */ /* 0x004fe2000cf41270 */
[----:B------:R-:W2:Y:S02]  /*6a340*/  LDCU UR4, c[0x0][0x39c] ;  /* 0x00007380ff0477ac */ /* 0x000ea40008000800 */
[----:B-1----:R-:W5:Y:S04]  /*6a350*/  LDL.LU R205, [R1+0xfd0] ;  /* 0x000fd00001cd7983 */ /* 0x002f680000300800 */
[----:B------:R-:W5:Y:S06]  /*6a360*/  LDL.LU R204, [R1+0xfe0] ;  /* 0x000fe00001cc7983 */ /* 0x000f6c0000300800 */
[----:B----4-:R1:W-:Y:S04]  /*6a370*/  @P2 STG.E desc[UR22][R202.64], R236 ;  /* 0x000000ecca002986 */ /* 0x0103e8000c101916 */
[----:B-1----:R-:W4:Y:S01]  /*6a380*/  LDL.LU R203, [R1+0xfe4] ;  /* 0x000fe40001cb7983 */ /* 0x002f220000300800 */
[----:B--2---:R-:W-:Y:S01]  /*6a390*/  ISETP.LT.AND P5, PT, R222, UR4, !P1 ;  /* 0x00000004de007c0c */ /* 0x004fe2000cfa1270 */
[----:B------:R-:W1:Y:S01]  /*6a3a0*/  LDCU UR4, c[0x0][0x39c] ;  /* 0x00007380ff0477ac */ /* 0x000e620008000800 */
[----:B------:R-:W-:Y:S01]  /*6a3b0*/  ISETP.LT.AND P4, PT, R220, UR6, !P1 ;  /* 0x00000006dc007c0c */ /* 0x000fe2000cf81270 */
[----:B------:R-:W-:Y:S01]  /*6a3c0*/  VIADD R3, R3, UR5 ;  /* 0x0000000503037c36 */ /* 0x000fe20008000000 */
[----:B------:R-:W-:Y:S01]  /*6a3d0*/  ISETP.LT.AND P0, PT, R219, UR7, !P1 ;  /* 0x00000007db007c0c */ /* 0x000fe2000cf01270 */
[----:B------:R-:W2:Y:S01]  /*6a3e0*/  LDL.LU R202, [R1+0xfe8] ;  /* 0x000fe80001ca7983 */ /* 0x000ea20000300800 */
[----:B------:R-:W-:Y:S01]  /*6a3f0*/  ISETP.LT.AND P2, PT, R218, UR8, !P1 ;  /* 0x00000008da007c0c */ /* 0x000fe2000cf41270 */
[----:B------:R-:W3:Y:S01]  /*6a400*/  LDCU UR6, c[0x0][0x39c] ;  /* 0x00007380ff0677ac */ /* 0x000ee20008000800 */
[----:B------:R-:W5:Y:S01]  /*6a410*/  LDCU UR7, c[0x0][0x39c] ;  /* 0x00007380ff0777ac */ /* 0x000f620008000800 */
[----:B-1----:R-:W-:Y:S01]  /*6a420*/  ISETP.LT.AND P3, PT, R221, UR4, !P1 ;  /* 0x00000004dd007c0c */ /* 0x002fe2000cf61270 */
[----:B------:R-:W1:Y:S03]  /*6a430*/  LDCU UR4, c[0x0][0x39c] ;  /* 0x00007380ff0477ac */ /* 0x000e660008000800 */
[----:B------:R1:W-:Y:S01]  /*6a440*/  @P5 STG.E desc[UR22][R200.64], R237 ;  /* 0x000000edc8005986 */ /* 0x0003e2000c101916 */
[----:B------:R-:W-:-:S02]  /*6a450*/  ISETP.LT.AND P5, PT, R216, UR9, !P1 ;  /* 0x00000009d8007c0c */ /* 0x000fc4000cfa1270 */
[C---:B-1----:R-:W-:Y:S01]  /*6a460*/  IADD3 R200, PT, PT, R3.reuse, UR5, RZ ;  /* 0x0000000503c87c10 */ /* 0x042fe2000fffe0ff */
[----:B------:R-:W2:Y:S05]  /*6a470*/  LDL.LU R201, [R1+0xfec] ;  /* 0x000fec0001c97983 */ /* 0x000eaa0000300800 */
[----:B------:R1:W-:Y:S02]  /*6a480*/  @P3 STG.E desc[UR22][R196.64], R230 ;  /* 0x000000e6c4003986 */ /* 0x0003e4000c101916 */
[----:B-1----:R-:W-:-:S04]  /*6a490*/  LEA R196, P3, R3, R2, 0x2 ;  /* 0x0000000203c47211 */ /* 0x002fc800078610ff */
[----:B------:R-:W-:Y:S01]  /*6a4a0*/  LEA.HI.X.SX32 R197, R3, R0, 0x2, P3 ;  /* 0x0000000003c57211 */ /* 0x000fe200018f16ff */
[----:B------:R1:W-:Y:S01]  /*6a4b0*/  @P4 STG.E desc[UR22][R198.64], R231 ;  /* 0x000000e7c6004986 */ /* 0x0003e2000c101916 */
[----:B------:R-:W-:-:S03]  /*6a4c0*/  VIADD R3, R200, UR5 ;  /* 0x00000005c8037c36 */ /* 0x000fc60008000000 */
[----:B------:R3:W-:Y:S01]  /*6a4d0*/  @P0 STG.E desc[UR22][R196.64], R132 ;  /* 0x00000084c4000986 */ /* 0x0007e2000c101916 */
[----:B-1----:R-:W-:-:S04]  /*6a4e0*/  LEA R198, P4, R200, R2, 0x2 ;  /* 0x00000002c8c67211 */ /* 0x002fc800078810ff */
[----:B------:R-:W-:Y:S01]  /*6a4f0*/  LEA.HI.X.SX32 R199, R200, R0, 0x2, P4 ;  /* 0x00000000c8c77211 */ /* 0x000fe200020f16ff */
[C---:B---3--:R-:W-:Y:S01]  /*6a500*/  VIADD R197, R3.reuse, UR5 ;  /* 0x0000000503c57c36 */ /* 0x048fe20008000000 */
[C---:B------:R-:W-:Y:S01]  /*6a510*/  LEA R132, P4, R3.reuse, R2, 0x2 ;  /* 0x0000000203847211 */ /* 0x040fe200078810ff */
[----:B------:R-:W3:Y:S01]  /*6a520*/  LDL.LU R200, [R1+0xff0] ;  /* 0x000ff00001c87983 */ /* 0x000ee20000300800 */
[----:B------:R-:W-:Y:S01]  /*6a530*/  ISETP.LT.AND P3, PT, R212, UR4, !P1 ;  /* 0x00000004d4007c0c */ /* 0x000fe2000cf61270 */
[----:B------:R-:W1:Y:S02]  /*6a540*/  LDCU UR4, c[0x0][0x39c] ;  /* 0x00007380ff0477ac */ /* 0x000e640008000800 */
[----:B------:R1:W-:Y:S01]  /*6a550*/  @P2 STG.E desc[UR22][R198.64], R133 ;  /* 0x00000085c6002986 */ /* 0x0003e2000c101916 */
[----:B------:R-:W-:Y:S01]  /*6a560*/  ISETP.LT.AND P0, PT, R210, UR6, !P1 ;  /* 0x00000006d2007c0c */ /* 0x000fe2000cf01270 */
[----:B------:R-:W4:Y:S01]  /*6a570*/  LDCU UR6, c[0x0][0x39c] ;  /* 0x00007380ff0677ac */ /* 0x000f220008000800 */
[----:B-1----:R-:W-:Y:S01]  /*6a580*/  LEA.HI.X.SX32 R133, R3, R0, 0x2, P4 ;  /* 0x0000000003857211 */ /* 0x002fe200020f16ff */
[----:B------:R-:W3:Y:S01]  /*6a590*/  LDL.LU R199, [R1+0x1004] ;  /* 0x0010040001c77983 */ /* 0x000ee20000300800 */
[----:B------:R-:W-:-:S02]  /*6a5a0*/  IADD3 R3, PT, PT, R197, UR5, RZ ;  /* 0x00000005c5037c10 */ /* 0x000fc4000fffe0ff */
[----:B------:R-:W-:Y:S01]  /*6a5b0*/  LEA R196, P4, R197, R2, 0x2 ;  /* 0x00000002c5c47211 */ /* 0x000fe200078810ff */
[----:B------:R1:W-:Y:S01]  /*6a5c0*/  @P5 STG.E desc[UR22][R132.64], R134 ;  /* 0x0000008684005986 */ /* 0x0003e2000c101916 */
[----:B-----5:R-:W-:Y:S01]  /*6a5d0*/  ISETP.LT.AND P2, PT, R206, UR7, !P1 ;  /* 0x00000007ce007c0c */ /* 0x020fe2000cf41270 */
[----:B------:R-:W-:Y:S01]  /*6a5e0*/  VIADD R198, R3, UR5 ;  /* 0x0000000503c67c36 */ /* 0x000fe20008000000 */
[----:B------:R-:W-:Y:S01]  /*6a5f0*/  LEA.HI.X.SX32 R197, R197, R0, 0x2, P4 ;  /* 0x00000000c5c57211 */ /* 0x000fe200020f16ff */
[----:B------:R-:W5:Y:S01]  /*6a600*/  LDCU UR7, c[0x0][0x39c] ;  /* 0x00007380ff0777ac */ /* 0x000f620008000800 */
[----:B-1----:R-:W-:-:S04]  /*6a610*/  LEA R132, P5, R3, R2, 0x2 ;  /* 0x0000000203847211 */ /* 0x002fc800078a10ff */
[----:B------:R-:W-:Y:S02]  /*6a620*/  LEA.HI.X.SX32 R133, R3, R0, 0x2, P5 ;  /* 0x0000000003857211 */ /* 0x000fe400028f16ff */
[C---:B------:R-:W-:Y:S01]  /*6a630*/  LEA R134, P5, R198.reuse, R2, 0x2 ;  /* 0x00000002c6867211 */ /* 0x040fe200078a10ff */
[----:B------:R1:W-:Y:S04]  /*6a640*/  @P3 STG.E desc[UR22][R196.64], R135 ;  /* 0x00000087c4003986 */ /* 0x0003e8000c101916 */
[----:B------:R4:W-:Y:S01]  /*6a650*/  @P0 STG.E desc[UR22][R132.64], R136 ;  /* 0x0000008884000986 */ /* 0x0009e2000c101916 */
[C---:B-1----:R-:W-:Y:S01]  /*6a660*/  LEA.HI.X.SX32 R135, R198.reuse, R0, 0x2, P5 ;  /* 0x00000000c6877211 */ /* 0x042fe200028f16ff */
[----:B----4-:R-:W-:-:S04]  /*6a670*/  VIADD R133, R198, UR5 ;  /* 0x00000005c6857c36 */ /* 0x010fc80008000000 */
[----:B------:R1:W-:Y:S04]  /*6a680*/  @P2 STG.E desc[UR22][R134.64], R137 ;  /* 0x0000008986002986 */ /* 0x0003e8000c101916 */
[----:B------:R-:W4:Y:S04]  /*6a690*/  LDL.LU R198, [R1+0x100c] ;  /* 0x00100c0001c67983 */ /* 0x000f280000300800 */
[----:B------:R-:W4:Y:S04]  /*6a6a0*/  LDL.LU R197, [R1+0x1010] ;  /* 0x0010100001c57983 */ /* 0x000f280000300800 */
[----:B-1----:R-:W4:Y:S01]  /*6a6b0*/  LDL.LU R137, [R1+0x1014] ;  /* 0x0010140001897983 */ /* 0x002f220000300800 */
[----:B------:R-:W-:Y:S01]  /*6a6c0*/  ISETP.LT.AND P4, PT, R205, UR4, !P1 ;  /* 0x00000004cd007c0c */ /* 0x000fe2000cf81270 */
[----:B------:R-:W2:Y:S01]  /*6a6d0*/  LDCU UR4, c[0x0][0x39c] ;  /* 0x00007380ff0477ac */ /* 0x000ea20008000800 */
[C---:B------:R-:W-:Y:S01]  /*6a6e0*/  LEA R132, P5, R133.reuse, R2, 0x2 ;  /* 0x0000000285847211 */ /* 0x040fe200078a10ff */
[----:B------:R-:W4:Y:S01]  /*6a6f0*/  LDL.LU R196, [R1+0x1018] ;  /* 0x0010180001c47983 */ /* 0x000f220000300800 */
[----:B------:R-:W-:-:S02]  /*6a700*/  IADD3 R3, PT, PT, R133, UR5, RZ ;  /* 0x0000000585037c10 */ /* 0x000fc4000fffe0ff */
[----:B------:R-:W-:Y:S02]  /*6a710*/  LEA.HI.X.SX32 R133, R133, R0, 0x2, P5 ;  /* 0x0000000085857211 */ /* 0x000fe400028f16ff */
[----:B------:R-:W-:Y:S01]  /*6a720*/  ISETP.LT.AND P3, PT, R204, UR6, !P1 ;  /* 0x00000006cc007c0c */ /* 0x000fe2000cf61270 */
[C---:B------:R-:W-:Y:S01]  /*6a730*/  VIADD R136, R3.reuse, UR5 ;  /* 0x0000000503887c36 */ /* 0x040fe20008000000 */
[----:B------:R-:W-:Y:S01]  /*6a740*/  LEA R134, P5, R3, R2, 0x2 ;  /* 0x0000000203867211 */ /* 0x000fe200078a10ff */
[----:B------:R-:W1:Y:S01]  /*6a750*/  LDCU UR6, c[0x0][0x39c] ;  /* 0x00007380ff0677ac */ /* 0x000e620008000800 */
[----:B-----5:R-:W-:Y:S01]  /*6a760*/  ISETP.LT.AND P0, PT, R203, UR7, !P1 ;  /* 0x00000007cb007c0c */ /* 0x020fe2000cf01270 */
[----:B------:R5:W-:Y:S01]  /*6a770*/  @P4 STG.E desc[UR22][R132.64], R138 ;  /* 0x0000008a84004986 */ /* 0x000be2000c101916 */
[----:B------:R-:W-:Y:S01]  /*6a780*/  LEA.HI.X.SX32 R135, R3, R0, 0x2, P5 ;  /* 0x0000000003877211 */ /* 0x000fe200028f16ff */
[----:B------:R-:W3:Y:S01]  /*6a790*/  LDCU UR7, c[0x0][0x39c] ;  /* 0x00007380ff0777ac */ /* 0x000ee20008000800 */
[----:B-----5:R-:W-:-:S04]  /*6a7a0*/  LEA R132, P5, R136, R2, 0x2 ;  /* 0x0000000288847211 */ /* 0x020fc800078a10ff */
[----:B------:R-:W-:Y:S01]  /*6a7b0*/  LEA.HI.X.SX32 R133, R136, R0, 0x2, P5 ;  /* 0x0000000088857211 */ /* 0x000fe200028f16ff */
[----:B------:R-:W-:Y:S04]  /*6a7c0*/  @P3 STG.E desc[UR22][R134.64], R139 ;  /* 0x0000008b86003986 */ /* 0x000fe8000c101916 */
[----:B------:R5:W-:Y:S04]  /*6a7d0*/  @P0 STG.E desc[UR22][R132.64], R140 ;  /* 0x0000008c84000986 */ /* 0x000be8000c101916 */
[----:B-----5:R-:W5:Y:S04]  /*6a7e0*/  LDL.LU R140, [R1+0x1024] ;  /* 0x00102400018c7983 */ /* 0x020f680000300800 */
[----:B------:R-:W5:Y:S01]  /*6a7f0*/  LDL.LU R139, [R1+0x102c] ;  /* 0x00102c00018b7983 */ /* 0x000f620000300800 */
[----:B--2---:R-:W-:Y:S01]  /*6a800*/  ISETP.LT.AND P2, PT, R202, UR4, !P1 ;  /* 0x00000004ca007c0c */ /* 0x004fe2000cf41270 */
[----:B------:R-:W2:Y:S01]  /*6a810*/  LDCU UR4, c[0x0][0x39c] ;  /* 0x00007380ff0477ac */ /* 0x000ea20008000800 */
[----:B------:R-:W-:Y:S01]  /*6a820*/  VIADD R3, R136, UR5 ;  /* 0x0000000588037c36 */ /* 0x000fe20008000000 */
[----:B------:R-:W5:Y:S04]  /*6a830*/  LDL.LU R138, [R1+0x1030] ;  /* 0x00103000018a7983 */ /* 0x000f680000300800 */
[----:B------:R-:W-:-:S02]  /*6a840*/  LEA R134, P5, R3, R2, 0x2 ;  /* 0x0000000203867211 */ /* 0x000fc400078a10ff */
[C---:B------:R-:W-:Y:S02]  /*6a850*/  IADD3 R136, PT, PT, R3.reuse, UR5, RZ ;  /* 0x0000000503887c10 */ /* 0x040fe4000fffe0ff */
[----:B------:R-:W-:Y:S02]  /*6a860*/  LEA.HI.X.SX32 R135, R3, R0, 0x2, P5 ;  /* 0x0000000003877211 */ /* 0x000fe400028f16ff */
[C---:B------:R-:W-:Y:S01]  /*6a870*/  LEA R132, P5, R136.reuse, R2, 0x2 ;  /* 0x0000000288847211 */ /* 0x040fe200078a10ff */
[C---:B------:R-:W-:Y:S02]  /*6a880*/  VIADD R3, R136.reuse, UR5 ;  /* 0x0000000588037c36 */ /* 0x040fe40008000000 */
[----:B------:R1:W-:Y:S01]  /*6a890*/  @P2 STG.E desc[UR22][R134.64], R141 ;  /* 0x0000008d86002986 */ /* 0x0003e2000c101916 */
[----:B------:R-:W-:Y:S02]  /*6a8a0*/  LEA.HI.X.SX32 R133, R136, R0, 0x2, P5 ;  /* 0x0000000088857211 */ /* 0x000fe400028f16ff */
[----:B-1----:R-:W-:-:S04]  /*6a8b0*/  LEA R134, P5, R3, R2, 0x2 ;  /* 0x0000000203867211 */ /* 0x002fc800078a10ff */
[----:B------:R-:W-:Y:S02]  /*6a8c0*/  LEA.HI.X.SX32 R135, R3, R0, 0x2, P5 ;  /* 0x0000000003877211 */ /* 0x000fe400028f16ff */
[----:B------:R-:W-:Y:S01]  /*6a8d0*/  ISETP.LT.AND P4, PT, R201, UR6, !P1 ;  /* 0x00000006c9007c0c */ /* 0x000fe2000cf81270 */
[----:B------:R-:W1:-:S12]  /*6a8e0*/  LDCU UR6, c[0x0][0x39c] ;  /* 0x00007380ff0677ac */ /* 0x000e580008000800 */
[----:B------:R1:W-:Y:S01]  /*6a8f0*/  @P4 STG.E desc[UR22][R132.64], R142 ;  /* 0x0000008e84004986 */ /* 0x0003e2000c101916 */
[----:B---3--:R-:W-:Y:S01]  /*6a900*/  ISETP.LT.AND P3, PT, R200, UR7, !P1 ;  /* 0x00000007c8007c0c */ /* 0x008fe2000cf61270 */
[----:B------:R-:W3:Y:S01]  /*6a910*/  LDCU UR7, c[0x0][0x39c] ;  /* 0x00007380ff0777ac */ /* 0x000ee20008000800 */
[----:B--2---:R-:W-:Y:S01]  /*6a920*/  ISETP.LT.AND P0, PT, R199, UR4, !P1 ;  /* 0x00000004c7007c0c */ /* 0x004fe2000cf01270 */
[----:B------:R-:W4:Y:S10]  /*6a930*/  LDCU UR4, c[0x0][0x39c] ;  /* 0x00007380ff0477ac */ /* 0x000f340008000800 */
[----:B------:R2:W-:Y:S01]  /*6a940*/  @P3 STG.E desc[UR22][R134.64], R143 ;  /* 0x0000008f86003986 */ /* 0x0005e2000c101916 */
[----:B-1----:R-:W-:-:S05]  /*6a950*/  VIADD R133, R3, UR5 ;  /* 0x0000000503857c36 */ /* 0x002fca0008000000 */
[C---:B------:R-:W-:Y:S02]  /*6a960*/  LEA R132, P5, R133.reuse, R2, 0x2 ;  /* 0x0000000285847211 */ /* 0x040fe400078a10ff */
[C---:B------:R-:W-:Y:S02]  /*6a970*/  IADD3 R3, PT, PT, R133.reuse, UR5, RZ ;  /* 0x0000000585037c10 */ /* 0x040fe4000fffe0ff */
[----:B------:R-:W-:Y:S02]  /*6a980*/  LEA.HI.X.SX32 R133, R133, R0, 0x2, P5 ;  /* 0x0000000085857211 */ /* 0x000fe400028f16ff */
[C---:B--2---:R-:W-:Y:S01]  /*6a990*/  LEA R134, P5, R3.reuse, R2, 0x2 ;  /* 0x0000000203867211 */ /* 0x044fe200078a10ff */
[C---:B------:R-:W-:Y:S02]  /*6a9a0*/  VIADD R136, R3.reuse, UR5 ;  /* 0x0000000503887c36 */ /* 0x040fe40008000000 */
[----:B------:R1:W-:Y:S01]  /*6a9b0*/  @P0 STG.E desc[UR22][R132.64], R144 ;  /* 0x0000009084000986 */ /* 0x0003e2000c101916 */
[----:B------:R-:W-:-:S02]  /*6a9c0*/  LEA.HI.X.SX32 R135, R3, R0, 0x2, P5 ;  /* 0x0000000003877211 */ /* 0x000fc400028f16ff */
[----:B----4-:R-:W-:Y:S01]  /*6a9d0*/  ISETP.LT.AND P3, PT, R137, UR4, !P1 ;  /* 0x0000000489007c0c */ /* 0x010fe2000cf61270 */
[----:B------:R-:W2:Y:S01]  /*6a9e0*/  LDCU UR4, c[0x0][0x39c] ;  /* 0x00007380ff0477ac */ /* 0x000ea20008000800 */
[----:B------:R-:W4:Y:S01]  /*6a9f0*/  LDL.LU R137, [R1+0x1038] ;  /* 0x0010380001897983 */ /* 0x000f220000300800 */
[----:B---3--:R-:W-:Y:S01]  /*6aa00*/  ISETP.LT.AND P4, PT, R197, UR7, !P1 ;  /* 0x00000007c5007c0c */ /* 0x008fe2000cf81270 */
[----:B------:R-:W5:Y:S02]  /*6aa10*/  LDCU UR7, c[0x0][0x39c] ;  /* 0x00007380ff0777ac */ /* 0x000f640008000800 */
[----:B------:R-:W3:Y:S01]  /*6aa20*/  LDL.LU R141, [R1+0x103c] ;  /* 0x00103c00018d7983 */ /* 0x000ee20000300800 */
[----:B------:R-:W-:Y:S02]  /*6aa30*/  ISETP.LT.AND P2, PT, R198, UR6, !P1 ;  /* 0x00000006c6007c0c */ /* 0x000fe4000cf41270 */
[C---:B-1----:R-:W-:Y:S01]  /*6aa40*/  LEA R132, P5, R136.reuse, R2, 0x2 ;  /* 0x0000000288847211 */ /* 0x042fe200078a10ff */
[----:B------:R-:W1:Y:S03]  /*6aa50*/  LDCU UR6, c[0x0][0x39c] ;  /* 0x00007380ff0677ac */ /* 0x000e660008000800 */
[----:B------:R-:W-:-:S07]  /*6aa60*/  LEA.HI.X.SX32 R133, R136, R0, 0x2, P5 ;  /* 0x0000000088857211 */ /* 0x000fce00028f16ff */
[----:B------:R1:W-:Y:S04]  /*6aa70*/  @P2 STG.E desc[UR22][R134.64], R145 ;  /* 0x0000009186002986 */ /* 0x0003e8000c101916 */
[----:B------:R1:W-:Y:S01]  /*6aa80*/  @P4 STG.E desc[UR22][R132.64], R146 ;  /* 0x0000009284004986 */ /* 0x0003e2000c101916 */
[----:B-----5:R-:W-:Y:S01]  /*6aa90*/  ISETP.LT.AND P2, PT, R140, UR7, !P1 ;  /* 0x000000078c007c0c */ /* 0x020fe2000cf41270 */
[----:B-1----:R-:W-:Y:S02]  /*6aaa0*/  VIADD R135, R136, UR5 ;  /* 0x0000000588877c36 */ /* 0x002fe40008000000 */
[----:B------:R-:W5:Y:S01]  /*6aab0*/  LDL.LU R140, [R1+0x1044] ;  /* 0x00104400018c7983 */ /* 0x000f620000300800 */
[----:B------:R-:W-:Y:S01]  /*6aac0*/  ISETP.LT.AND P0, PT, R196, UR6, !P1 ;  /* 0x00000006c4007c0c */ /* 0x000fe2000cf01270 */
[----:B------:R-:W1:Y:S01]  /*6aad0*/  LDCU UR6, c[0x0][0x39c] ;  /* 0x00007380ff0677ac */ /* 0x000e620008000800 */
[----:B--2---:R-:W-:-:S02]  /*6aae0*/  ISETP.LT.AND P4, PT, R139, UR4, !P1 ;  /* 0x000000048b007c0c */ /* 0x004fc4000cf81270 */
[----:B------:R-:W2:Y:S01]  /*6aaf0*/  LDL.LU R139, [R1+0x1048] ;  /* 0x00104800018b7983 */ /* 0x000ea20000300800 */
[----:B------:R-:W4:Y:S01]  /*6ab00*/  LDCU UR7, c[0x0][0x39c] ;  /* 0x00007380ff0777ac */ /* 0x000f220008000800 */
[C---:B------:R-:W-:Y:S02]  /*6ab10*/  LEA R134, P5, R135.reuse, R2, 0x2 ;  /* 0x0000000287867211 */ /* 0x040fe400078a10ff */
[C---:B------:R-:W-:Y:S01]  /*6ab20*/  IADD3 R3, PT, PT, R135.reuse, UR5, RZ ;  /* 0x0000000587037c10 */ /* 0x040fe2000fffe0ff */
[----:B------:R-:W3:Y:S01]  /*6ab30*/  LDCU UR4, c[0x0][0x39c] ;  /* 0x00007380ff0477ac */ /* 0x000ee20008000800 */
[----:B------:R-:W-:Y:S02]  /*6ab40*/  LEA.HI.X.SX32 R135, R135, R0, 0x2, P5 ;  /* 0x0000000087877211 */ /* 0x000fe400028f16ff */
[----:B------:R-:W-:-:S04]  /*6ab50*/  LEA R132, P5, R3, R2, 0x2 ;  /* 0x0000000203847211 */ /* 0x000fc800078a10ff */
[C---:B------:R-:W-:Y:S01]  /*6ab60*/  LEA.HI.X.SX32 R133, R3.reuse, R0, 0x2, P5 ;  /* 0x0000000003857211 */ /* 0x040fe200028f16ff */
[----:B------:R1:W-:Y:S02]  /*6ab70*/  @P3 STG.E desc[UR22][R134.64], R147 ;  /* 0x0000009386003986 */ /* 0x0003e4000c101916 */
[----:B-1----:R-:W-:Y:S01]  /*6ab80*/  ISETP.LT.AND P3, PT, R138, UR6, !P1 ;  /* 0x000000068a007c0c */ /* 0x002fe2000cf61270 */
[----:B------:R-:W-:Y:S01]  /*6ab90*/  VIADD R136, R3, UR5 ;  /* 0x0000000503887c36 */ /* 0x000fe20008000000 */
[----:B------:R1:W-:Y:S01]  /*6aba0*/  @P0 STG.E desc[UR22][R132.64], R148 ;  /* 0x0000009484000986 */ /* 0x0003e2000c101916 */
[----:B------:R-:W5:Y:S03]  /*6abb0*/  LDCU UR6, c[0x0][0x39c] ;  /* 0x00007380ff0677ac */ /* 0x000f660008000800 */
[----:B------:R-:W2:Y:S01]  /*6abc0*/  LDL.LU R138, [R1+0x1050] ;  /* 0x00105000018a7983 */ /* 0x000ea20000300800 */
[----:B------:R-:W-:-:S04]  /*6abd0*/  LEA R134, P5, R136, R2, 0x2 ;  /* 0x0000000288867211 */ /* 0x000fc800078a10ff */
[C---:B------:R-:W-:Y:S01]  /*6abe0*/  LEA.HI.X.SX32 R135, R136.reuse, R0, 0x2, P5 ;  /* 0x0000000088877211 */ /* 0x040fe200028f16ff */
[----:B------:R-:W-:-:S04]  /*6abf0*/  VIADD R3, R136, UR5 ;  /* 0x0000000588037c36 */ /* 0x000fc80008000000 */
[----:B------:R1:W-:Y:S02]  /*6ac00*/  @P2 STG.E desc[UR22][R134.64], R149 ;  /* 0x0000009586002986 */ /* 0x0003e4000c101916 */
[C---:B-1----:R-:W-:Y:S02]  /*6ac10*/  LEA R132, P5, R3.reuse, R2, 0x2 ;  /* 0x0000000203847211 */ /* 0x042fe400078a10ff */
[C---:B------:R-:W-:Y:S02]  /*6ac20*/  IADD3 R136, PT, PT, R3.reuse, UR5, RZ ;  /* 0x0000000503887c10 */ /* 0x040fe4000fffe0ff */
[----:B------:R-:W-:Y:S02]  /*6ac30*/  LEA.HI.X.SX32 R133, R3, R0, 0x2, P5 ;  /* 0x0000000003857211 */ /* 0x000fe400028f16ff */
[----:B------:R-:W-:-:S04]  /*6ac40*/  LEA R134, P5, R136, R2, 0x2 ;  /* 0x0000000288867211 */ /* 0x000fc800078a10ff */
[C---:B------:R-:W-:Y:S01]  /*6ac50*/  LEA.HI.X.SX32 R135, R136.reuse, R0, 0x2, P5 ;  /* 0x0000000088877211 */ /* 0x040fe200028f16ff */
[----:B------:R-:W-:Y:S04]  /*6ac60*/  @P4 STG.E desc[UR22][R132.64], R150 ;  /* 0x0000009684004986 */ /* 0x000fe8000c101916 */
[----:B------:R1:W-:Y:S01]  /*6ac70*/  @P3 STG.E desc[UR22][R134.64], R151 ;  /* 0x0000009786003986 */ /* 0x0003e2000c101916 */
[----:B----4-:R-:W-:Y:S01]  /*6ac80*/  ISETP.LT.AND P0, PT, R137, UR7, !P1 ;  /* 0x0000000789007c0c */ /* 0x010fe2000cf01270 */
[----:B------:R-:W2:Y:S02]  /*6ac90*/  LDCU UR7, c[0x0][0x39c] ;  /* 0x00007380ff0777ac */ /* 0x000ea40008000800 */
[----:B------:R-:W4:Y:S01]  /*6aca0*/  LDL.LU R137, [R1+0x1054] ;  /* 0x0010540001897983 */ /* 0x000f220000300800 */
[----:B---3--:R-:W-:Y:S01]  /*6acb0*/  ISETP.LT.AND P2, PT, R141, UR4, !P1 ;  /* 0x000000048d007c0c */ /* 0x008fe2000cf41270 */
[----:B------:R-:W-:-:S02]  /*6acc0*/  VIADD R3, R136, UR5 ;  /* 0x0000000588037c36 */ /* 0x000fc40008000000 */
[----:B------:R-:W3:Y:S01]  /*6acd0*/  LDL.LU R141, [R1+0x105c] ;  /* 0x00105c00018d7983 */ /* 0x000ee20000300800 */
[----:B------:R-:W1:Y:S01]  /*6ace0*/  LDCU UR4, c[0x0][0x39c] ;  /* 0x00007380ff0477ac */ /* 0x000e620008000800 */
[----:B-----5:R-:W-:Y:S01]  /*6acf0*/  ISETP.LT.AND P4, PT, R140, UR6, !P1 ;  /* 0x000000068c007c0c */ /* 0x020fe2000cf81270 */
[----:B------:R-:W4:Y:S01]  /*6ad00*/  LDCU UR6, c[0x0][0x39c] ;  /* 0x00007380ff0677ac */ /* 0x000f220008000800 */
[----:B------:R-:W5:Y:S01]  /*6ad10*/  LDL.LU R140, [R1+0x106c] ;  /* 0x00106c00018c7983 */ /* 0x000f620000300800 */
[----:B--2---:R-:W-:Y:S01]  /*6ad20*/  ISETP.LT.AND P3, PT, R139, UR7, !P1 ;  /* 0x000000078b007c0c */ /* 0x004fe2000cf61270 */
[C---:B-1----:R-:W-:Y:S02]  /*6ad30*/  VIADD R135, R3.reuse, UR5 ;  /* 0x0000000503877c36 */ /* 0x042fe40008000000 */
[----:B------:R-:W2:Y:S01]  /*6ad40*/  LDL.LU R139, [R1+0x1070] ;  /* 0x00107000018b7983 */ /* 0x000ea20000300800 */
[C---:B------:R-:W-:Y:S01]  /*6ad50*/  LEA R132, P5, R3.reuse, R2, 0x2 ;  /* 0x0000000203847211 */ /* 0x040fe200078a10ff */
[----:B------:R-:W3:Y:S03]  /*6ad60*/  LDCU UR7, c[0x0][0x39c] ;  /* 0x00007380ff0777ac */ /* 0x000ee60008000800 */
[----:B------:R-:W-:-:S02]  /*6ad70*/  LEA.HI.X.SX32 R133, R3, R0, 0x2, P5 ;  /* 0x0000000003857211 */ /* 0x000fc400028f16ff */
[C---:B------:R-:W-:Y:S02]  /*6ad80*/  LEA R134, P5, R135.reuse, R2, 0x2 ;  /* 0x0000000287867211 */ /* 0x040fe400078a10ff */
[C---:B------:R-:W-:Y:S02]  /*6ad90*/  IADD3 R3, PT, PT, R135.reuse, UR5, RZ ;  /* 0x0000000587037c10 */ /* 0x040fe4000fffe0ff */
[----:B------:R-:W-:Y:S01]  /*6ada0*/  LEA.HI.X.SX32 R135, R135, R0, 0x2, P5 ;  /* 0x0000000087877211 */ /* 0x000fe200028f16ff */
[----:B------:R1:W-:Y:S04]  /*6adb0*/  @P0 STG.E desc[UR22][R132.64], R152 ;  /* 0x0000009884000986 */ /* 0x0003e8000c101916 */
[----:B------:R1:W-:Y:S01]  /*6adc0*/  @P2 STG.E desc[UR22][R134.64], R153 ;  /* 0x0000009986002986 */ /* 0x0003e2000c101916 */
[----:B------:R-:W-:Y:S01]  /*6add0*/  ISETP.LT.AND P0, PT, R138, UR4, !P1 ;  /* 0x000000048a007c0c */ /* 0x000fe2000cf01270 */
[----:B------:R-:W-:-:S02]  /*6ade0*/  VIADD R136, R3, UR5 ;  /* 0x0000000503887c36 */ /* 0x000fc40008000000 */
[----:B------:R-:W2:Y:S01]  /*6adf0*/  LDL.LU R138, [R1+0x1074] ;  /* 0x00107400018a7983 */ /* 0x000ea20000300800 */
[----:B------:R-:W5:Y:S01]  /*6ae00*/  LDCU UR4, c[0x0][0x39c] ;  /* 0x00007380ff0477ac */ /* 0x000f620008000800 */
[----:B-1----:R-:W-:-:S04]  /*6ae10*/  LEA R132, P5, R3, R2, 0x2 ;  /* 0x0000000203847211 */ /* 0x002fc800078a10ff */
[----:B------:R-:W-:-:S05]  /*6ae20*/  LEA.HI.X.SX32 R133, R3, R0, 0x2, P5 ;  /* 0x0000000003857211 */ /* 0x000fca00028f16ff */
[----:B------:R1:W-:Y:S01]  /*6ae30*/  @P4 STG.E desc[UR22][R132.64], R154 ;  /* 0x0000009a84004986 */ /* 0x0003e2000c101916 */
[C---:B------:R-:W-:Y:S01]  /*6ae40*/  LEA R134, P5, R136.reuse, R2, 0x2 ;  /* 0x0000000288867211 */ /* 0x040fe200078a10ff */
[----:B------:R-:W-:-:S03]  /*6ae50*/  VIADD R3, R136, UR5 ;  /* 0x0000000588037c36 */ /* 0x000fc60008000000 */
[----:B------:R-:W-:Y:S02]  /*6ae60*/  LEA.HI.X.SX32 R135, R136, R0, 0x2, P5 ;  /* 0x0000000088877211 */ /* 0x000fe400028f16ff */
[----:B-1----:R-:W-:-:S04]  /*6ae70*/  LEA R132, P5, R3, R2, 0x2 ;  /* 0x0000000203847211 */ /* 0x002fc800078a10ff */
[----:B------:R-:W-:Y:S01]  /*6ae80*/  LEA.HI.X.SX32 R133, R3, R0, 0x2, P5 ;  /* 0x0000000003857211 */ /* 0x000fe200028f16ff */
[----:B------:R1:W-:Y:S04]  /*6ae90*/  @P3 STG.E desc[UR22][R134.64], R155 ;  /* 0x0000009b86003986 */ /* 0x0003e8000c101916 */
[----:B------:R1:W-:Y:S01]  /*6aea0*/  @P0 STG.E desc[UR22][R132.64], R156 ;  /* 0x0000009c84000986 */ /* 0x0003e2000c101916 */
[----:B----4-:R-:W-:Y:S01]  /*6aeb0*/  ISETP.LT.AND P2, PT, R137, UR6, !P1 ;  /* 0x0000000689007c0c */ /* 0x010fe2000cf41270 */
[----:B------:R-:W2:Y:S02]  /*6aec0*/  LDCU UR6, c[0x0][0x39c] ;  /* 0x00007380ff0677ac */ /* 0x000ea40008000800 */
[----:B------:R-:W4:Y:S01]  /*6aed0*/  LDL.LU R137, [R1+0x1078] ;  /* 0x0010780001897983 */ /* 0x000f220000300800 */
[----:B---3--:R-:W-:Y:S01]  /*6aee0*/  ISETP.LT.AND P4, PT, R141, UR7, !P1 ;  /* 0x000000078d007c0c */ /* 0x008fe2000cf81270 */
[----:B------:R-:W3:Y:S02]  /*6aef0*/  LDCU UR7, c[0x0][0x39c] ;  /* 0x00007380ff0777ac */ /* 0x000ee40008000800 */
[----:B------:R-:W4:Y:S01]  /*6af00*/  LDL.LU R141, [R1+0x107c] ;  /* 0x00107c00018d7983 */ /* 0x000f220000300800 */
[----:B-----5:R-:W-:Y:S01]  /*6af10*/  ISETP.LT.AND P3, PT, R140, UR4, !P1 ;  /* 0x000000048c007c0c */ /* 0x020fe2000cf61270 */
[----:B------:R-:W4:Y:S02]  /*6af20*/  LDCU UR4, c[0x0][0x39c] ;  /* 0x00007380ff0477ac */ /* 0x000f240008000800 */
[----:B------:R-:W5:Y:S01]  /*6af30*/  LDL.LU R140, [R1+0x1094] ;  /* 0x00109400018c7983 */ /* 0x000f620000300800 */
[----:B--2---:R-:W-:Y:S01]  /*6af40*/  ISETP.LT.AND P0, PT, R139, UR6, !P1 ;  /* 0x000000068b007c0c */ /* 0x004fe2000cf01270 */
[----:B------:R-:W2:Y:S02]  /*6af50*/  LDCU UR6, c[0x0][0x39c] ;  /* 0x00007380ff0677ac */ /* 0x000ea40008000800 */
[----:B------:R-:W5:Y:S01]  /*6af60*/  LDL.LU R139, [R1+0x1098] ;  /* 0x00109800018b7983 */ /* 0x000f620000300800 */
[----:B------:R-:W-:-:S04]  /*6af70*/  IADD3 R136, PT, PT, R3, UR5, RZ ;  /* 0x0000000503887c10 */ /* 0x000fc8000fffe0ff */
[C---:B-1----:R-:W-:Y:S01]  /*6af80*/  LEA R134, P5, R136.reuse, R2, 0x2 ;  /* 0x0000000288867211 */ /* 0x042fe200078a10ff */
[----:B------:R-:W-:-:S03]  /*6af90*/  VIADD R3, R136, UR5 ;  /* 0x0000000588037c36 */ /* 0x000fc60008000000 */
[----:B------:R-:W-:Y:S02]  /*6afa0*/  LEA.HI.X.SX32 R135, R136, R0, 0x2, P5 ;  /* 0x0000000088877211 */ /* 0x000fe400028f16ff */
[----:B------:R-:W-:-:S04]  /*6afb0*/  LEA R132, P5, R3, R2, 0x2 ;  /* 0x0000000203847211 */ /* 0x000fc800078a10ff */
[----:B------:R-:W-:Y:S01]  /*6afc0*/  LEA.HI.X.SX32 R133, R3, R0, 0x2, P5 ;  /* 0x0000000003857211 */ /* 0x000fe200028f16ff */
[----:B------:R1:W-:Y:S01]  /*6afd0*/  @P2 STG.E desc[UR22][R134.64], R157 ;  /* 0x0000009d86002986 */ /* 0x0003e2000c101916 */
[----:B---3--:R-:W-:-:S03]  /*6afe0*/  ISETP.LT.AND P2, PT, R138, UR7, !P1 ;  /* 0x000000078a007c0c */ /* 0x008fc6000cf41270 */
[----:B------:R3:W-:Y:S01]  /*6aff0*/  @P4 STG.E desc[UR22][R132.64], R158 ;  /* 0x0000009e84004986 */ /* 0x0007e2000c101916 */
[----:B------:R-:W5:Y:S03]  /*6b000*/  LDCU UR7, c[0x0][0x39c] ;  /* 0x00007380ff0777ac */ /* 0x000f660008000800 */
[----:B------:R-:W5:Y:S01]  /*6b010*/  LDL.LU R138, [R1+0x109c] ;  /* 0x00109c00018a7983 */ /* 0x000f620000300800 */
[----:B-1----:R-:W-:-:S05]  /*6b020*/  VIADD R135, R3, UR5 ;  /* 0x0000000503877c36 */ /* 0x002fca0008000000 */
[C---:B------:R-:W-:Y:S02]  /*6b030*/  LEA R134, P5, R135.reuse, R2, 0x2 ;  /* 0x0000000287867211 */ /* 0x040fe400078a10ff */
[C---:B------:R-:W-:Y:S02]  /*6b040*/  IADD3 R3, PT, PT, R135.reuse, UR5, RZ ;  /* 0x0000000587037c10 */ /* 0x040fe4000fffe0ff */
[----:B------:R-:W-:-:S05]  /*6b050*/  LEA.HI.X.SX32 R135, R135, R0, 0x2, P5 ;  /* 0x0000000087877211 */ /* 0x000fca00028f16ff */
[----:B------:R1:W-:Y:S01]  /*6b060*/  @P3 STG.E desc[UR22][R134.64], R159 ;  /* 0x0000009f86003986 */ /* 0x0003e2000c101916 */
[C---:B---3--:R-:W-:Y:S01]  /*6b070*/  LEA R132, P5, R3.reuse, R2, 0x2 ;  /* 0x0000000203847211 */ /* 0x048fe200078a10ff */
[----:B------:R-:W-:-:S03]  /*6b080*/  VIADD R136, R3, UR5 ;  /* 0x0000000503887c36 */ /* 0x000fc60008000000 */
[----:B------:R-:W-:Y:S02]  /*6b090*/  LEA.HI.X.SX32 R133, R3, R0, 0x2, P5 ;  /* 0x0000000003857211 */ /* 0x000fe400028f16ff */
[----:B-1----:R-:W-:-:S04]  /*6b0a0*/  LEA R134, P5, R136, R2, 0x2 ;  /* 0x0000000288867211 */ /* 0x002fc800078a10ff */
[C---:B------:R-:W-:Y:S01]  /*6b0b0*/  LEA.HI.X.SX32 R135, R136.reuse, R0, 0x2, P5 ;  /* 0x0000000088877211 */ /* 0x040fe200028f16ff */
[----:B------:R1:W-:Y:S04]  /*6b0c0*/  @P0 STG.E desc[UR22][R132.64], R160 ;  /* 0x000000a084000986 */ /* 0x0003e8000c101916 */
[----:B------:R3:W-:Y:S01]  /*6b0d0*/  @P2 STG.E desc[UR22][R134.64], R161 ;  /* 0x000000a186002986 */ /* 0x0007e2000c101916 */
[----:B----4-:R-:W-:Y:S01]  /*6b0e0*/  ISETP.LT.AND P4, PT, R137, UR4, !P1 ;  /* 0x0000000489007c0c */ /* 0x010fe2000cf81270 */
[----:B------:R-:W4:Y:S02]  /*6b0f0*/  LDCU UR4, c[0x0][0x39c] ;  /* 0x00007380ff0477ac */ /* 0x000f240008000800 */
[----:B------:R-:W5:Y:S01]  /*6b100*/  LDL.LU R137, [R1+0x10a0] ;  /* 0x0010a00001897983 */ /* 0x000f620000300800 */
[----:B--2---:R-:W-:Y:S01]  /*6b110*/  ISETP.LT.AND P3, PT, R141, UR6, !P1 ;  /* 0x000000068d007c0c */ /* 0x004fe2000cf61270 */
[----:B------:R-:W-:-:S02]  /*6b120*/  VIADD R3, R136, UR5 ;  /* 0x0000000588037c36 */ /* 0x000fc40008000000 */
[----:B------:R-:W2:Y:S01]  /*6b130*/  LDL.LU R141, [R1+0x10a4] ;  /* 0x0010a400018d7983 */ /* 0x000ea20000300800 */
[----:B------:R-:W1:Y:S01]  /*6b140*/  LDCU UR6, c[0x0][0x39c] ;  /* 0x00007380ff0677ac */ /* 0x000e620008000800 */
[----:B-----5:R-:W-:Y:S01]  /*6b150*/  ISETP.LT.AND P0, PT, R140, UR7, !P1 ;  /* 0x000000078c007c0c */ /* 0x020fe2000cf01270 */
[----:B------:R-:W5:Y:S01]  /*6b160*/  LDCU UR7, c[0x0][0x39c] ;  /* 0x00007380ff0777ac */ /* 0x000f620008000800 */
[----:B------:R-:W2:Y:S01]  /*6b170*/  LDL.LU R140, [R1+0x10c4] ;  /* 0x0010c400018c7983 */ /* 0x000ea20000300800 */
[----:B----4-:R-:W-:Y:S01]  /*6b180*/  ISETP.LT.AND P2, PT, R139, UR4, !P1 ;  /* 0x000000048b007c0c */ /* 0x010fe2000cf41270 */
[----:B------:R-:W2:Y:S02]  /*6b190*/  LDCU UR4, c[0x0][0x39c] ;  /* 0x00007380ff0477ac */ /* 0x000ea40008000800 */
[----:B------:R-:W4:Y:S01]  /*6b1a0*/  LDL.LU R139, [R1+0x10cc] ;  /* 0x0010cc00018b7983 */ /* 0x000f220000300800 */
[C---:B-1----:R-:W-:Y:S02]  /*6b1b0*/  LEA R132, P5, R3.reuse, R2, 0x2 ;  /* 0x0000000203847211 */ /* 0x042fe400078a10ff */
[----:B------:R-:W-:-:S02]  /*6b1c0*/  IADD3 R136, PT, PT, R3, UR5, RZ ;  /* 0x0000000503887c10 */ /* 0x000fc4000fffe0ff */
[----:B------:R-:W-:Y:S02]  /*6b1d0*/  LEA.HI.X.SX32 R133, R3, R0, 0x2, P5 ;  /* 0x0000000003857211 */ /* 0x000fe400028f16ff */
[----:B---3--:R-:W-:-:S04]  /*6b1e0*/  LEA R134, P5, R136, R2, 0x2 ;  /* 0x0000000288867211 */ /* 0x008fc800078a10ff */
[----:B------:R-:W-:Y:S01]  /*6b1f0*/  LEA.HI.X.SX32 R135, R136, R0, 0x2, P5 ;  /* 0x0000000088877211 */ /* 0x000fe200028f16ff */
[----:B------:R1:W-:Y:S04]  /*6b200*/  @P4 STG.E desc[UR22][R132.64], R162 ;  /* 0x000000a284004986 */ /* 0x0003e8000c101916 */
[----:B------:R3:W-:Y:S01]  /*6b210*/  @P3 STG.E desc[UR22][R134.64], R163 ;  /* 0x000000a386003986 */ /* 0x0007e2000c101916 */
[----:B------:R-:W-:Y:S01]  /*6b220*/  ISETP.LT.AND P4, PT, R138, UR6, !P1 ;  /* 0x000000068a007c0c */ /* 0x000fe2000cf81270 */
[----:B------:R-:W-:Y:S02]  /*6b230*/  VIADD R3, R136, UR5 ;  /* 0x0000000588037c36 */ /* 0x000fe40008000000 */
[----:B------:R-:W4:Y:S01]  /*6b240*/  LDL.LU R138, [R1+0x10d4] ;  /* 0x0010d400018a7983 */ /* 0x000f220000300800 */
[----:B------:R-:W2:Y:S02]  /*6b250*/  LDCU UR6, c[0x0][0x39c] ;  /* 0x00007380ff0677ac */ /* 0x000ea40008000800 */
[----:B-1----:R-:W-:-:S04]  /*6b260*/  LEA R132, P5, R3, R2, 0x2 ;  /* 0x0000000203847211 */ /* 0x002fc800078a10ff */
[C---:B------:R-:W-:Y:S01]  /*6b270*/  LEA.HI.X.SX32 R133, R3.reuse, R0, 0x2, P5 ;  /* 0x0000000003857211 */ /* 0x040fe200028f16ff */
[----:B---3--:R-:W-:-:S04]  /*6b280*/  VIADD R135, R3, UR5 ;  /* 0x0000000503877c36 */ /* 0x008fc80008000000 */
[----:B------:R1:W-:Y:S01]  /*6b290*/  @P0 STG.E desc[UR22][R132.64], R164 ;  /* 0x000000a484000986 */ /* 0x0003e2000c101916 */
[C---:B------:R-:W-:Y:S02]  /*6b2a0*/  LEA R134, P5, R135.reuse, R2, 0x2 ;  /* 0x0000000287867211 */ /* 0x040fe400078a10ff */
[C---:B------:R-:W-:Y:S02]  /*6b2b0*/  IADD3 R3, PT, PT, R135.reuse, UR5, RZ ;  /* 0x0000000587037c10 */ /* 0x040fe4000fffe0ff */
[----:B------:R-:W-:Y:S02]  /*6b2c0*/  LEA.HI.X.SX32 R135, R135, R0, 0x2, P5 ;  /* 0x0000000087877211 */ /* 0x000fe400028f16ff */
[----:B-1----:R-:W-:-:S04]  /*6b2d0*/  LEA R132, P5, R3, R2, 0x2 ;  /* 0x0000000203847211 */ /* 0x002fc800078a10ff */
[----:B------:R-:W-:Y:S01]  /*6b2e0*/  LEA.HI.X.SX32 R133, R3, R0, 0x2, P5 ;  /* 0x0000000003857211 */ /* 0x000fe200028f16ff */
[----:B------:R-:W-:Y:S04]  /*6b2f0*/  @P2 STG.E desc[UR22][R134.64], R165 ;  /* 0x000000a586002986 */ /* 0x000fe8000c101916 */
[----:B------:R1:W-:Y:S01]  /*6b300*/  @P4 STG.E desc[UR22][R132.64], R166 ;  /* 0x000000a684004986 */ /* 0x0003e2000c101916 */
[----:B-----5:R-:W-:Y:S01]  /*6b310*/  ISETP.LT.AND P3, PT, R137, UR7, !P1 ;  /* 0x0000000789007c0c */ /* 0x020fe2000cf61270 */
[----:B------:R-:W4:Y:S02]  /*6b320*/  LDCU UR7, c[0x0][0x39c] ;  /* 0x00007380ff0777ac */ /* 0x000f240008000800 */
[----:B------:R-:W3:Y:S01]  /*6b330*/  LDL.LU R137, [R1+0x10dc] ;  /* 0x0010dc0001897983 */ /* 0x000ee20000300800 */
[----:B--2---:R-:W-:Y:S01]  /*6b340*/  ISETP.LT.AND P0, PT, R141, UR4, !P1 ;  /* 0x000000048d007c0c */ /* 0x004fe2000cf01270 */
[----:B------:R-:W-:-:S02]  /*6b350*/  VIADD R136, R3, UR5 ;  /* 0x0000000503887c36 */ /* 0x000fc40008000000 */
[----:B------:R-:W2:Y:S01]  /*6b360*/  LDL.LU R141, [R1+0x10e4] ;  /* 0x0010e400018d7983 */ /* 0x000ea20000300800 */
[----:B------:R-:W5:Y:S01]  /*6b370*/  LDCU UR4, c[0x0][0x39c] ;  /* 0x00007380ff0477ac */ /* 0x000f620008000800 */
[----:B------:R-:W-:Y:S01]  /*6b380*/  ISETP.LT.AND P2, PT, R140, UR6, !P1 ;  /* 0x000000068c007c0c */ /* 0x000fe2000cf41270 */
[----:B------:R-:W3:Y:S01]  /*6b390*/  LDCU UR6, c[0x0][0x39c] ;  /* 0x00007380ff0677ac */ /* 0x000ee20008000800 */
[----:B------:R-:W2:Y:S01]  /*6b3a0*/  LDL.LU R140, [R1+0x1108] ;  /* 0x00110800018c7983 */ /* 0x000ea20000300800 */
[----:B----4-:R-:W-:Y:S01]  /*6b3b0*/  ISETP.LT.AND P4, PT, R139, UR7, !P1 ;  /* 0x000000078b007c0c */ /* 0x010fe2000cf81270 */
[C---:B-1----:R-:W-:Y:S02]  /*6b3c0*/  VIADD R133, R136.reuse, UR5 ;  /* 0x0000000588857c36 */ /* 0x042fe40008000000 */
[----:B------:R-:W4:Y:S01]  /*6b3d0*/  LDL.LU R139, [R1+0x1110] ;  /* 0x00111000018b7983 */ /* 0x000f220000300800 */
[C---:B------:R-:W-:Y:S01]  /*6b3e0*/  LEA R134, P5, R136.reuse, R2, 0x2 ;  /* 0x0000000288867211 */ /* 0x040fe200078a10ff */
[----:B------:R-:W2:Y:S03]  /*6b3f0*/  LDCU UR7, c[0x0][0x39c] ;  /* 0x00007380ff0777ac */ /* 0x000ea60008000800 */
[----:B------:R-:W-:-:S02]  /*6b400*/  LEA.HI.X.SX32 R135, R136, R0, 0x2, P5 ;  /* 0x0000000088877211 */ /* 0x000fc400028f16ff */
[C---:B------:R-:W-:Y:S02]  /*6b410*/  LEA R132, P5, R133.reuse, R2, 0x2 ;  /* 0x0000000285847211 */ /* 0x040fe400078a10ff */
[C---:B------:R-:W-:Y:S02]  /*6b420*/  IADD3 R3, PT, PT, R133.reuse, UR5, RZ ;  /* 0x0000000585037c10 */ /* 0x040fe4000fffe0ff */
[----:B------:R-:W-:Y:S01]  /*6b430*/  LEA.HI.X.SX32 R133, R133, R0, 0x2, P5 ;  /* 0x0000000085857211 */ /* 0x000fe200028f16ff */
[----:B------:R1:W-:Y:S04]  /*6b440*/  @P3 STG.E desc[UR22][R134.64], R167 ;  /* 0x000000a786003986 */ /* 0x0003e8000c101916 */
[----:B------:R1:W-:Y:S01]  /*6b450*/  @P0 STG.E desc[UR22][R132.64], R168 ;  /* 0x000000a884000986 */ /* 0x0003e2000c101916 */
[----:B-----5:R-:W-:Y:S01]  /*6b460*/  ISETP.LT.AND P3, PT, R138, UR4, !P1 ;  /* 0x000000048a007c0c */ /* 0x020fe2000cf61270 */
[----:B------:R-:W-:-:S02]  /*6b470*/  VIADD R136, R3, UR5 ;  /* 0x0000000503887c36 */ /* 0x000fc40008000000 */
[----:B------:R-:W5:Y:S01]  /*6b480*/  LDL.LU R138, [R1+0x1114] ;  /* 0x00111400018a7983 */ /* 0x000f620000300800 */
[C---:B-1----:R-:W-:Y:S01]  /*6b490*/  LEA R134, P5, R3.reuse, R2, 0x2 ;  /* 0x0000000203867211 */ /* 0x042fe200078a10ff */
[----:B------:R-:W1:Y:S03]  /*6b4a0*/  LDCU UR4, c[0x0][0x39c] ;  /* 0x00007380ff0477ac */ /* 0x000e660008000800 */
[----:B------:R-:W-:-:S05]  /*6b4b0*/  LEA.HI.X.SX32 R135, R3, R0, 0x2, P5 ;  /* 0x0000000003877211 */ /* 0x000fca00028f16ff */
[----:B------:R1:W-:Y:S01]  /*6b4c0*/  @P2 STG.E desc[UR22][R134.64], R169 ;  /* 0x000000a986002986 */ /* 0x0003e2000c101916 */
[----:B------:R-:W-:-:S04]  /*6b4d0*/  LEA R132, P5, R136, R2, 0x2 ;  /* 0x0000000288847211 */ /* 0x000fc800078a10ff */
[C---:B------:R-:W-:Y:S01]  /*6b4e0*/  LEA.HI.X.SX32 R133, R136.reuse, R0, 0x2, P5 ;  /* 0x0000000088857211 */ /* 0x040fe200028f16ff */
[----:B-1----:R-:W-:-:S05]  /*6b4f0*/  VIADD R135, R136, UR5 ;  /* 0x0000000588877c36 */ /* 0x002fca0008000000 */
[C---:B------:R-:W-:Y:S02]  /*6b500*/  LEA R134, P5, R135.reuse, R2, 0x2 ;  /* 0x0000000287867211 */ /* 0x040fe400078a10ff */
[C---:B------:R-:W-:Y:S02]  /*6b510*/  IADD3 R3, PT, PT, R135.reuse, UR5, RZ ;  /* 0x0000000587037c10 */ /* 0x040fe4000fffe0ff */
[----:B------:R-:W-:Y:S01]  /*6b520*/  LEA.HI.X.SX32 R135, R135, R0, 0x2, P5 ;  /* 0x0000000087877211 */ /* 0x000fe200028f16ff */
[----:B------:R1:W-:Y:S04]  /*6b530*/  @P4 STG.E desc[UR22][R132.64], R170 ;  /* 0x000000aa84004986 */ /* 0x0003e8000c101916 */
[----:B------:R1:W-:Y:S01]  /*6b540*/  @P3 STG.E desc[UR22][R134.64], R171 ;  /* 0x000000ab86003986 */ /* 0x0003e2000c101916 */
[----:B---3--:R-:W-:Y:S01]  /*6b550*/  ISETP.LT.AND P0, PT, R137, UR6, !P1 ;  /* 0x0000000689007c0c */ /* 0x008fe2000cf01270 */
[----:B------:R-:W4:Y:S02]  /*6b560*/  LDCU UR6, c[0x0][0x39c] ;  /* 0x00007380ff0677ac */ /* 0x000f240008000800 */
[----:B------:R-:W3:Y:S01]  /*6b570*/  LDL.LU R137, [R1+0x1120] ;  /* 0x0011200001897983 */ /* 0x000ee20000300800 */
[----:B--2---:R-:W-:Y:S01]  /*6b580*/  ISETP.LT.AND P2, PT, R141, UR7, !P1 ;  /* 0x000000078d007c0c */ /* 0x004fe2000cf41270 */
[----:B------:R-:W5:Y:S02]  /*6b590*/  LDCU UR7, c[0x0][0x39c] ;  /* 0x00007380ff0777ac */ /* 0x000f640008000800 */
[----:B------:R-:W2:Y:S01]  /*6b5a0*/  LDL.LU R141, [R1+0x1128] ;  /* 0x00112800018d7983 */ /* 0x000ea20000300800 */
[----:B------:R-:W-:Y:S01]  /*6b5b0*/  ISETP.LT.AND P4, PT, R140, UR4, !P1 ;  /* 0x000000048c007c0c */ /* 0x000fe2000cf81270 */
[----:B------:R-:W3:Y:S02]  /*6b5c0*/  LDCU UR4, c[0x0][0x39c] ;  /* 0x00007380ff0477ac */ /* 0x000ee40008000800 */
[----:B------:R-:W2:Y:S01]  /*6b5d0*/  LDL.LU R140, [R1+0x1148] ;  /* 0x00114800018c7983 */ /* 0x000ea20000300800 */
[----:B----4-:R-:W-:Y:S01]  /*6b5e0*/  ISETP.LT.AND P3, PT, R139, UR6, !P1 ;  /* 0x000000068b007c0c */ /* 0x010fe2000cf61270 */
[----:B------:R-:W-:-:S02]  /*6b5f0*/  VIADD R136, R3, UR5 ;  /* 0x0000000503887c36 */ /* 0x000fc40008000000 */
[----:B------:R-:W4:Y:S01]  /*6b600*/  LDL.LU R139, [R1+0x1154] ;  /* 0x00115400018b7983 */ /* 0x000f220000300800 */
[C---:B-1----:R-:W-:Y:S01]  /*6b610*/  LEA R132, P5, R3.reuse, R2, 0x2 ;  /* 0x0000000203847211 */ /* 0x042fe200078a10ff */
[----:B------:R-:W2:Y:S03]  /*6b620*/  LDCU UR6, c[0x0][0x39c] ;  /* 0x00007380ff0677ac */ /* 0x000ea60008000800 */
[----:B------:R-:W-:Y:S02]  /*6b630*/  LEA.HI.X.SX32 R133, R3, R0, 0x2, P5 ;  /* 0x0000000003857211 */ /* 0x000fe400028f16ff */
[----:B------:R-:W-:-:S04]  /*6b640*/  LEA R134, P5, R136, R2, 0x2 ;  /* 0x0000000288867211 */ /* 0x000fc800078a10ff */
[----:B------:R-:W-:Y:S01]  /*6b650*/  LEA.HI.X.SX32 R135, R136, R0, 0x2, P5 ;  /* 0x0000000088877211 */ /* 0x000fe200028f16ff */
[----:B------:R1:W-:Y:S04]  /*6b660*/  @P0 STG.E desc[UR22][R132.64], R172 ;  /* 0x000000ac84000986 */ /* 0x0003e8000c101916 */
[----:B------:R1:W-:Y:S01]  /*6b670*/  @P2 STG.E desc[UR22][R134.64], R173 ;  /* 0x000000ad86002986 */ /* 0x0003e2000c101916 */
[----:B-----5:R-:W-:Y:S01]  /*6b680*/  ISETP.LT.AND P0, PT, R138, UR7, !P1 ;  /* 0x000000078a007c0c */ /* 0x020fe2000cf01270 */
[----:B------:R-:W5:Y:S02]  /*6b690*/  LDCU UR7, c[0x0][0x39c] ;  /* 0x00007380ff0777ac */ /* 0x000f640008000800 */
[----:B------:R-:W4:Y:S01]  /*6b6a0*/  LDL.LU R138, [R1+0x1158] ;  /* 0x00115800018a7983 */ /* 0x000f220000300800 */
[----:B-1----:R-:W-:-:S05]  /*6b6b0*/  VIADD R133, R136, UR5 ;  /* 0x0000000588857c36 */ /* 0x002fca0008000000 */
[C---:B------:R-:W-:Y:S02]  /*6b6c0*/  LEA R132, P5, R133.reuse, R2, 0x2 ;  /* 0x0000000285847211 */ /* 0x040fe400078a10ff */
[C---:B------:R-:W-:Y:S02]  /*6b6d0*/  IADD3 R3, PT, PT, R133.reuse, UR5, RZ ;  /* 0x0000000585037c10 */ /* 0x040fe4000fffe0ff */
[----:B------:R-:W-:-:S05]  /*6b6e0*/  LEA.HI.X.SX32 R133, R133, R0, 0x2, P5 ;  /* 0x0000000085857211 */ /* 0x000fca00028f16ff */
[----:B------:R1:W-:Y:S01]  /*6b6f0*/  @P4 STG.E desc[UR22][R132.64], R174 ;  /* 0x000000ae84004986 */ /* 0x0003e2000c101916 */
[C---:B------:R-:W-:Y:S01]  /*6b700*/  LEA R134, P5, R3.reuse, R2, 0x2 ;  /* 0x0000000203867211 */ /* 0x040fe200078a10ff */
[----:B------:R-:W-:-:S03]  /*6b710*/  VIADD R136, R3, UR5 ;  /* 0x0000000503887c36 */ /* 0x000fc60008000000 */
[----:B------:R-:W-:Y:S02]  /*6b720*/  LEA.HI.X.SX32 R135, R3, R0, 0x2, P5 ;  /* 0x0000000003877211 */ /* 0x000fe400028f16ff */
[----:B-1----:R-:W-:-:S04]  /*6b730*/  LEA R132, P5, R136, R2, 0x2 ;  /* 0x0000000288847211 */ /* 0x002fc800078a10ff */
[C---:B------:R-:W-:Y:S01]  /*6b740*/  LEA.HI.X.SX32 R133, R136.reuse, R0, 0x2, P5 ;  /* 0x0000000088857211 */ /* 0x040fe200028f16ff */
[----:B------:R1:W-:Y:S04]  /*6b750*/  @P3 STG.E desc[UR22][R134.64], R175 ;  /* 0x000000af86003986 */ /* 0x0003e8000c101916 */
[----:B------:R1:W-:Y:S01]  /*6b760*/  @P0 STG.E desc[UR22][R132.64], R176 ;  /* 0x000000b084000986 */ /* 0x0003e2000c101916 */
[----:B---3--:R-:W-:Y:S01]  /*6b770*/  ISETP.LT.AND P2, PT, R137, UR4, !P1 ;  /* 0x0000000489007c0c */ /* 0x008fe2000cf41270 */
[----:B------:R-:W4:Y:S02]  /*6b780*/  LDCU UR4, c[0x0][0x39c] ;  /* 0x00007380ff0477ac */ /* 0x000f240008000800 */
[----:B------:R-:W3:Y:S01]  /*6b790*/  LDL.LU R137, [R1+0x1160] ;  /* 0x0011600001897983 */ /* 0x000ee20000300800 */
[----:B--2---:R-:W-:Y:S01]  /*6b7a0*/  ISETP.LT.AND P4, PT, R141, UR6, !P1 ;  /* 0x000000068d007c0c */ /* 0x004fe2000cf81270 */
[----:B-1----:R-:W-:-:S02]  /*6b7b0*/  VIADD R135, R136, UR5 ;  /* 0x0000000588877c36 */ /* 0x002fc40008000000 */
[----:B------:R-:W2:Y:S01]  /*6b7c0*/  LDL.LU R141, [R1+0x116c] ;  /* 0x00116c00018d7983 */ /* 0x000ea20000300800 */
[----:B------:R-:W1:Y:S01]  /*6b7d0*/  LDCU UR6, c[0x0][0x39c] ;  /* 0x00007380ff0677ac */ /* 0x000e620008000800 */
[----:B-----5:R-:W-:Y:S01]  /*6b7e0*/  ISETP.LT.AND P3, PT, R140, UR7, !P1 ;  /* 0x000000078c007c0c */ /* 0x020fe2000cf61270 */
[----:B------:R-:W3:Y:S01]  /*6b7f0*/  LDCU UR7, c[0x0][0x39c] ;  /* 0x00007380ff0777ac */ /* 0x000ee20008000800 */
[----:B------:R-:W5:Y:S01]  /*6b800*/  LDL.LU R140, [R1+0x1194] ;  /* 0x00119400018c7983 */ /* 0x000f620000300800 */
[----:B----4-:R-:W-:Y:S01]  /*6b810*/  ISETP.LT.AND P0, PT, R139, UR4, !P1 ;  /* 0x000000048b007c0c */ /* 0x010fe2000cf01270 */
[----:B------:R-:W2:Y:S02]  /*6b820*/  LDCU UR4, c[0x0][0x39c] ;  /* 0x00007380ff0477ac */ /* 0x000ea40008000800 */
[----:B------:R-:W4:Y:S01]  /*6b830*/  LDL.LU R139, [R1+0x11a4] ;  /* 0x0011a400018b7983 */ /* 0x000f220000300800 */
[C---:B------:R-:W-:Y:S02]  /*6b840*/  LEA R134, P5, R135.reuse, R2, 0x2 ;  /* 0x0000000287867211 */ /* 0x040fe400078a10ff */
[----:B------:R-:W-:-:S02]  /*6b850*/  IADD3 R3, PT, PT, R135, UR5, RZ ;  /* 0x0000000587037c10 */ /* 0x000fc4000fffe0ff */
[----:B------:R-:W-:Y:S02]  /*6b860*/  LEA.HI.X.SX32 R135, R135, R0, 0x2, P5 ;  /* 0x0000000087877211 */ /* 0x000fe400028f16ff */
[----:B------:R-:W-:-:S04]  /*6b870*/  LEA R132, P5, R3, R2, 0x2 ;  /* 0x0000000203847211 */ /* 0x000fc800078a10ff */
[C---:B------:R-:W-:Y:S01]  /*6b880*/  LEA.HI.X.SX32 R133, R3.reuse, R0, 0x2, P5 ;  /* 0x0000000003857211 */ /* 0x040fe200028f16ff */
[----:B------:R1:W-:Y:S04]  /*6b890*/  @P2 STG.E desc[UR22][R134.64], R177 ;  /* 0x000000b186002986 */ /* 0x0003e8000c101916 */
[----:B------:R1:W-:Y:S02]  /*6b8a0*/  @P4 STG.E desc[UR22][R132.64], R178 ;  /* 0x000000b284004986 */ /* 0x0003e4000c101916 */
[----:B-1----:R-:W-:Y:S01]  /*6b8b0*/  ISETP.LT.AND P2, PT, R138, UR6, !P1 ;  /* 0x000000068a007c0c */ /* 0x002fe2000cf41270 */
[----:B------:R-:W-:Y:S01]  /*6b8c0*/  VIADD R136, R3, UR5 ;  /* 0x0000000503887c36 */ /* 0x000fe20008000000 */
[----:B------:R-:W4:Y:S01]  /*6b8d0*/  LDL.LU R138, [R1+0x11b4] ;  /* 0x0011b400018a7983 */ /* 0x000f220000300800 */
[----:B------:R-:W5:Y:S03]  /*6b8e0*/  LDCU UR6, c[0x0][0x39c] ;  /* 0x00007380ff0677ac */ /* 0x000f660008000800 */
[----:B------:R-:W-:-:S04]  /*6b8f0*/  LEA R134, P5, R136, R2, 0x2 ;  /* 0x0000000288867211 */ /* 0x000fc800078a10ff */
[C---:B------:R-:W-:Y:S01]  /*6b900*/  LEA.HI.X.SX32 R135, R136.reuse, R0, 0x2, P5 ;  /* 0x0000000088877211 */ /* 0x040fe200028f16ff */
[----:B------:R-:W-:-:S04]  /*6b910*/  VIADD R133, R136, UR5 ;  /* 0x0000000588857c36 */ /* 0x000fc80008000000 */
        /* <DEDUP_REMOVED lines=8> */
[----:B---3--:R-:W-:Y:S01]  /*6b9a0*/  ISETP.LT.AND P4, PT, R137, UR7, !P1 ;  /* 0x0000000789007c0c */ /* 0x008fe2000cf81270 */
[----:B------:R-:W4:Y:S02]  /*6b9b0*/  LDCU UR7, c[0x0][0x39c] ;  /* 0x00007380ff0777ac */ /* 0x000f240008000800 */
[----:B------:R-:W3:Y:S01]  /*6b9c0*/  LDL.LU R137, [R1+0x11c0] ;  /* 0x0011c00001897983 */ /* 0x000ee20000300800 */
[----:B--2---:R-:W-:Y:S01]  /*6b9d0*/  ISETP.LT.AND P3, PT, R141, UR4, !P1 ;  /* 0x000000048d007c0c */ /* 0x004fe2000cf61270 */
[----:B------:R-:W-:-:S02]  /*6b9e0*/  VIADD R136, R3, UR5 ;  /* 0x0000000503887c36 */ /* 0x000fc40008000000 */
[----:B------:R-:W2:Y:S01]  /*6b9f0*/  LDL.LU R141, [R1+0x11cc] ;  /* 0x0011cc00018d7983 */ /* 0x000ea20000300800 */
[----:B------:R-:W1:Y:S01]  /*6ba00*/  LDCU UR4, c[0x0][0x39c] ;  /* 0x00007380ff0477ac */ /* 0x000e620008000800 */
[----:B-----5:R-:W-:Y:S01]  /*6ba10*/  ISETP.LT.AND P0, PT, R140, UR6, !P1 ;  /* 0x000000068c007c0c */ /* 0x020fe2000cf01270 */
[----:B------:R-:W3:Y:S01]  /*6ba20*/  LDCU UR6, c[0x0][0x39c] ;  /* 0x00007380ff0677ac */ /* 0x000ee20008000800 */
[----:B------:R-:W5:Y:S01]  /*6ba30*/  LDL.LU R140, [R1+0x11d4] ;  /* 0x0011d400018c7983 */ /* 0x000f620000300800 */
        /* <DEDUP_REMOVED lines=13> */
[----:B------:R-:W4:Y:S01]  /*6bb10*/  LDL.LU R138, [R1+0x11b0] ;  /* 0x0011b000018a7983 */ /* 0x000f220000300800 */
[C---:B-1----:R-:W-:Y:S01]  /*6bb20*/  LEA R132, P5, R3.reuse, R2, 0x2 ;  /* 0x0000000203847211 */ /* 0x042fe200078a10ff */
[----:B------:R-:W5:Y:S03]  /*6bb30*/  LDCU UR4, c[0x0][0x39c] ;  /* 0x00007380ff0477ac */ /* 0x000f660008000800 */
        /* <DEDUP_REMOVED lines=14> */
[----:B------:R-:W2:Y:S02]  /*6bc20*/  LDCU UR7, c[0x0][0x39c] ;  /* 0x00007380ff0777ac */ /* 0x000ea40008000800 */
[----:B------:R-:W3:Y:S01]  /*6bc30*/  LDL.LU R141, [R1+0x11c8] ;  /* 0x0011c800018d7983 */ /* 0x000ee20000300800 */
[----:B-----5:R-:W-:Y:S01]  /*6bc40*/  ISETP.LT.AND P2, PT, R140, UR4, !P1 ;  /* 0x000000048c007c0c */ /* 0x020fe2000cf41270 */
[----:B------:R-:W3:Y:S02]  /*6bc50*/  LDCU UR4, c[0x0][0x39c] ;  /* 0x00007380ff0477ac */ /* 0x000ee40008000800 */
[----:B------:R-:W5:Y:S01]  /*6bc60*/  LDL.LU R140, [R1+0x11d0] ;  /* 0x0011d000018c7983 */ /* 0x000f620000300800 */
[----:B----4-:R-:W-:Y:S01]  /*6bc70*/  ISETP.LT.AND P4, PT, R139, UR6, !P1 ;  /* 0x000000068b007c0c */ /* 0x010fe2000cf81270 */
[----:B------:R-:W-:-:S02]  /*6bc80*/  VIADD R136, R3, UR5 ;  /* 0x0000000503887c36 */ /* 0x000fc40008000000 */
[----:B------:R-:W4:Y:S01]  /*6bc90*/  LDL.LU R139, [R1+0x118c] ;  /* 0x00118c00018b7983 */ /* 0x000f220000300800 */
[C---:B-1----:R-:W-:Y:S01]  /*6bca0*/  LEA R134, P5, R3.reuse, R2, 0x2 ;  /* 0x0000000203867211 */ /* 0x042fe200078a10ff */
[----:B------:R-:W1:Y:S03]  /*6bcb0*/  LDCU UR6, c[0x0][0x39c] ;  /* 0x00007380ff0677ac */ /* 0x000e660008000800 */
[----:B------:R-:W-:Y:S02]  /*6bcc0*/  LEA.HI.X.SX32 R135, R3, R0, 0x2, P5 ;  /* 0x0000000003877211 */ /* 0x000fe400028f16ff */
[----:B------:R-:W-:-:S04]  /*6bcd0*/  LEA R132, P5, R136, R2, 0x2 ;  /* 0x0000000288847211 */ /* 0x000fc800078a10ff */
[----:B------:R-:W-:Y:S01]  /*6bce0*/  LEA.HI.X.SX32 R133, R136, R0, 0x2, P5 ;  /* 0x0000000088857211 */ /* 0x000fe200028f16ff */
[----:B------:R1:W-:Y:S04]  /*6bcf0*/  @P3 STG.E desc[UR22][R134.64], R187 ;  /* 0x000000bb86003986 */ /* 0x0003e8000c101916 */
[----:B------:R1:W-:Y:S01]  /*6bd00*/  @P0 STG.E desc[UR22][R132.64], R188 ;  /* 0x000000bc84000986 */ /* 0x0003e2000c101916 */
[----:B--2---:R-:W-:Y:S01]  /*6bd10*/  ISETP.LT.AND P3, PT, R138, UR7, !P1 ;  /* 0x000000078a007c0c */ /* 0x004fe2000cf61270 */
[----:B------:R-:W5:Y:S02]  /*6bd20*/  LDCU UR7, c[0x0][0x39c] ;  /* 0x00007380ff0777ac */ /* 0x000f640008000800 */
[----:B------:R-:W2:Y:S01]  /*6bd30*/  LDL.LU R138, [R1+0x119c] ;  /* 0x00119c00018a7983 */ /* 0x000ea20000300800 */
        /* <DEDUP_REMOVED lines=15> */
[----:B------:R-:W-:Y:S01]  /*6be30*/  ISETP.LT.AND P2, PT, R141, UR6, !P1 ;  /* 0x000000068d007c0c */ /* 0x000fe2000cf41270 */
[----:B-1----:R-:W-:-:S02]  /*6be40*/  VIADD R133, R136, UR5 ;  /* 0x0000000588857c36 */ /* 0x002fc40008000000 */
[----:B------:R-:W3:Y:S01]  /*6be50*/  LDL.LU R141, [R1+0x11b8] ;  /* 0x0011b800018d7983 */ /* 0x000ee20000300800 */
[----:B------:R-:W2:Y:S01]  /*6be60*/  LDCU UR6, c[0x0][0x39c] ;  /* 0x00007380ff0677ac */ /* 0x000ea20008000800 */
[----:B-----5:R-:W-:Y:S01]  /*6be70*/  ISETP.LT.AND P4, PT, R140, UR7, !P1 ;  /* 0x000000078c007c0c */ /* 0x020fe2000cf81270 */
[----:B------:R-:W3:Y:S01]  /*6be80*/  LDCU UR7, c[0x0][0x39c] ;  /* 0x00007380ff0777ac */ /* 0x000ee20008000800 */
[----:B------:R-:W5:Y:S01]  /*6be90*/  LDL.LU R140, [R1+0x11c4] ;  /* 0x0011c400018c7983 */ /* 0x000f620000300800 */
[----:B----4-:R-:W-:Y:S01]  /*6bea0*/  ISETP.LT.AND P3, PT, R139, UR4, !P1 ;  /* 0x000000048b007c0c */ /* 0x010fe2000cf61270 */
[----:B------:R-:W1:Y:S02]  /*6beb0*/  LDCU UR4, c[0x0][0x39c] ;  /* 0x00007380ff0477ac */ /* 0x000e640008000800 */
[----:B------:R-:W4:Y:S01]  /*6bec0*/  LDL.LU R139, [R1+0x1184] ;  /* 0x00118400018b7983 */ /* 0x000f220000300800 */
[C---:B------:R-:W-:Y:S02]  /*6bed0*/  LEA R132, P5, R133.reuse, R2, 0x2 ;  /* 0x0000000285847211 */ /* 0x040fe400078a10ff */
[----:B------:R-:W-:-:S02]  /*6bee0*/  IADD3 R3, PT, PT, R133, UR5, RZ ;  /* 0x0000000585037c10 */ /* 0x000fc4000fffe0ff */
[----:B------:R-:W-:Y:S02]  /*6bef0*/  LEA.HI.X.SX32 R133, R133, R0, 0x2, P5 ;  /* 0x0000000085857211 */ /* 0x000fe400028f16ff */
[----:B------:R-:W-:-:S04]  /*6bf00*/  LEA R134, P5, R3, R2, 0x2 ;  /* 0x0000000203867211 */ /* 0x000fc800078a10ff */
[C---:B------:R-:W-:Y:S01]  /*6bf10*/  LEA.HI.X.SX32 R135, R3.reuse, R0, 0x2, P5 ;  /* 0x0000000003877211 */ /* 0x040fe200028f16ff */
[----:B------:R1:W-:Y:S04]  /*6bf20*/  @P0 STG.E desc[UR22][R132.64], R192 ;  /* 0x000000c084000986 */ /* 0x0003e8000c101916 */
[----:B------:R1:W-:Y:S01]  /*6bf30*/  @P2 STG.E desc[UR22][R134.64], R193 ;  /* 0x000000c186002986 */ /* 0x0003e2000c101916 */
[----:B--2---:R-:W-:Y:S01]  /*6bf40*/  ISETP.LT.AND P0, PT, R138, UR6, !P1 ;  /* 0x000000068a007c0c */ /* 0x004fe2000cf01270 */
[----:B------:R-:W-:Y:S02]  /*6bf50*/  VIADD R136, R3, UR5 ;  /* 0x0000000503887c36 */ /* 0x000fe40008000000 */
[----:B------:R-:W2:Y:S01]  /*6bf60*/  LDL.LU R138, [R1+0x1188] ;  /* 0x00118800018a7983 */ /* 0x000ea20000300800 */
[----:B------:R-:W5:Y:S02]  /*6bf70*/  LDCU UR6, c[0x0][0x39c] ;  /* 0x00007380ff0677ac */ /* 0x000f640008000800 */
[----:B-1----:R-:W-:-:S04]  /*6bf80*/  LEA R132, P5, R136, R2, 0x2 ;  /* 0x0000000288847211 */ /* 0x002fc800078a10ff */
        /* <DEDUP_REMOVED lines=13> */
[----:B------:R-:W-:Y:S01]  /*6c060*/  ISETP.LT.AND P4, PT, R141, UR4, !P1 ;  /* 0x000000048d007c0c */ /* 0x000fe2000cf81270 */
[----:B------:R-:W-:-:S02]  /*6c070*/  VIADD R136, R3, UR5 ;  /* 0x0000000503887c36 */ /* 0x000fc40008000000 */
[----:B------:R-:W3:Y:S01]  /*6c080*/  LDL.LU R141, [R1+0x1198] ;  /* 0x00119800018d7983 */ /* 0x000ee20000300800 */
[----:B------:R-:W2:Y:S01]  /*6c090*/  LDCU UR4, c[0x0][0x39c] ;  /* 0x00007380ff0477ac */ /* 0x000ea20008000800 */
[----:B-----5:R-:W-:Y:S01]  /*6c0a0*/  ISETP.LT.AND P3, PT, R140, UR6, !P1 ;  /* 0x000000068c007c0c */ /* 0x020fe2000cf61270 */
[----:B------:R-:W3:Y:S01]  /*6c0b0*/  LDCU UR6, c[0x0][0x39c] ;  /* 0x00007380ff0677ac */ /* 0x000ee20008000800 */
[----:B------:R-:W5:Y:S01]  /*6c0c0*/  LDL.LU R140, [R1+0x11ac] ;  /* 0x0011ac00018c7983 */ /* 0x000f620000300800 */
[----:B----4-:R-:W-:Y:S01]  /*6c0d0*/  ISETP.LT.AND P0, PT, R139, UR7, !P1 ;  /* 0x000000078b007c0c */ /* 0x010fe2000cf01270 */
[C---:B-1----:R-:W-:Y:S02]  /*6c0e0*/  VIADD R132, R136.reuse, UR5 ;  /* 0x0000000588847c36 */ /* 0x042fe40008000000 */
[----:B------:R-:W4:Y:S01]  /*6c0f0*/  LDL.LU R139, [R1+0x1170] ;  /* 0x00117000018b7983 */ /* 0x000f220000300800 */
[C---:B------:R-:W-:Y:S01]  /*6c100*/  LEA R134, P5, R136.reuse, R2, 0x2 ;  /* 0x0000000288867211 */ /* 0x040fe200078a10ff */
[----:B------:R-:W1:Y:S03]  /*6c110*/  LDCU UR7, c[0x0][0x39c] ;  /* 0x00007380ff0777ac */ /* 0x000e660008000800 */
[----:B------:R-:W-:-:S02]  /*6c120*/  LEA.HI.X.SX32 R135, R136, R0, 0x2, P5 ;  /* 0x0000000088877211 */ /* 0x000fc400028f16ff */
[----:B------:R-:W-:-:S03]  /*6c130*/  LEA R68, P5, R132, R2, 0x2 ;  /* 0x0000000284447211 */ /* 0x000fc600078a10ff */
[----:B------:R1:W-:Y:S01]  /*6c140*/  @P2 STG.E desc[UR22][R134.64], R69 ;  /* 0x0000004586002986 */ /* 0x0003e2000c101916 */
[C---:B------:R-:W-:Y:S02]  /*6c150*/  IADD3 R3, PT, PT, R132.reuse, UR5, RZ ;  /* 0x0000000584037c10 */ /* 0x040fe4000fffe0ff */
[----:B-1----:R-:W-:Y:S02]  /*6c160*/  LEA.HI.X.SX32 R69, R132, R0, 0x2, P5 ;  /* 0x0000000084457211 */ /* 0x002fe400028f16ff */
[----:B--2---:R-:W-:Y:S01]  /*6c170*/  ISETP.LT.AND P2, PT, R138, UR4, !P1 ;  /* 0x000000048a007c0c */ /* 0x004fe2000cf41270 */
[C---:B------:R-:W-:Y:S01]  /*6c180*/  VIADD R134, R3.reuse, UR5 ;  /* 0x0000000503867c36 */ /* 0x040fe20008000000 */
[----:B------:R-:W2:Y:S01]  /*6c190*/  LDL.LU R138, [R1+0x1174] ;  /* 0x00117400018a7983 */ /* 0x000ea20000300800 */
[C---:B------:R-:W-:Y:S01]  /*6c1a0*/  LEA R132, P5, R3.reuse, R2, 0x2 ;  /* 0x0000000203847211 */ /* 0x040fe200078a10ff */
[----:B------:R-:W5:Y:S02]  /*6c1b0*/  LDCU UR4, c[0x0][0x39c] ;  /* 0x00007380ff0477ac */ /* 0x000f640008000800 */
[----:B------:R1:W-:Y:S01]  /*6c1c0*/  @P4 STG.E desc[UR22][R68.64], R70 ;  /* 0x0000004644004986 */ /* 0x0003e2000c101916 */
[----:B------:R-:W-:Y:S01]  /*6c1d0*/  LEA.HI.X.SX32 R133, R3, R0, 0x2, P5 ;  /* 0x0000000003857211 */ /* 0x000fe200028f16ff */
[----:B------:R-:W-:-:S04]  /*6c1e0*/  VIADD R3, R134, UR5 ;  /* 0x0000000586037c36 */ /* 0x000fc80008000000 */
[----:B------:R1:W-:Y:S02]  /*6c1f0*/  @P3 STG.E desc[UR22][R132.64], R71 ;  /* 0x0000004784003986 */ /* 0x0003e4000c101916 */
[----:B-1----:R-:W-:-:S04]  /*6c200*/  LEA R68, P5, R134, R2, 0x2 ;  /* 0x0000000286447211 */ /* 0x002fc800078a10ff */
[----:B------:R-:W-:Y:S02]  /*6c210*/  LEA.HI.X.SX32 R69, R134, R0, 0x2, P5 ;  /* 0x0000000086457211 */ /* 0x000fe400028f16ff */
[C---:B------:R-:W-:Y:S02]  /*6c220*/  LEA R70, P5, R3.reuse, R2, 0x2 ;  /* 0x0000000203467211 */ /* 0x040fe400078a10ff */
[C---:B------:R-:W-:Y:S01]  /*6c230*/  IADD3 R132, PT, PT, R3.reuse, UR5, RZ ;  /* 0x0000000503847c10 */ /* 0x040fe2000fffe0ff */
[----:B------:R1:W-:Y:S01]  /*6c240*/  @P0 STG.E desc[UR22][R68.64], R72 ;  /* 0x0000004844000986 */ /* 0x0003e2000c101916 */
[----:B------:R-:W-:-:S03]  /*6c250*/  LEA.HI.X.SX32 R71, R3, R0, 0x2, P5 ;  /* 0x0000000003477211 */ /* 0x000fc600028f16ff */
[C---:B------:R-:W-:Y:S02]  /*6c260*/  VIADD R3, R132.reuse, UR5 ;  /* 0x0000000584037c36 */ /* 0x040fe40008000000 */
[----:B------:R1:W-:Y:S02]  /*6c270*/  @P2 STG.E desc[UR22][R70.64], R73 ;  /* 0x0000004946002986 */ /* 0x0003e4000c101916 */
[----:B-1----:R-:W-:-:S04]  /*6c280*/  LEA R68, P5, R132, R2, 0x2 ;  /* 0x0000000284447211 */ /* 0x002fc800078a10ff */
[----:B------:R-:W-:Y:S02]  /*6c290*/  LEA.HI.X.SX32 R69, R132, R0, 0x2, P5 ;  /* 0x0000000084457211 */ /* 0x000fe400028f16ff */
[----:B------:R-:W-:-:S04]  /*6c2a0*/  LEA R70, P5, R3, R2, 0x2 ;  /* 0x0000000203467211 */ /* 0x000fc800078a10ff */
[C---:B------:R-:W-:Y:S01]  /*6c2b0*/  LEA.HI.X.SX32 R71, R3.reuse, R0, 0x2, P5 ;  /* 0x0000000003477211 */ /* 0x040fe200028f16ff */
[----:B------:R-:W-:-:S05]  /*6c2c0*/  VIADD R133, R3, UR5 ;  /* 0x0000000503857c36 */ /* 0x000fca0008000000 */
[----:B------:R-:W-:Y:S02]  /*6c2d0*/  IADD3 R3, PT, PT, R133, UR5, RZ ;  /* 0x0000000585037c10 */ /* 0x000fe4000fffe0ff */
[----:B---3--:R-:W-:Y:S01]  /*6c2e0*/  ISETP.LT.AND P4, PT, R137, UR6, !P1 ;  /* 0x0000000689007c0c */ /* 0x008fe2000cf81270 */
[----:B------:R-:W4:Y:S01]  /*6c2f0*/  LDCU UR6, c[0x0][0x39c] ;  /* 0x00007380ff0677ac */ /* 0x000f220008000800 */
[----:B------:R-:W3:Y:S04]  /*6c300*/  LDL.LU R137, [R1+0x1178] ;  /* 0x0011780001897983 */ /* 0x000ee80000300800 */
[----:B------:R-:W3:Y:S04]  /*6c310*/  LDL.LU R136, [R1+0x117c] ;  /* 0x00117c0001887983 */ /* 0x000ee80000300800 */
[----:B------:R-:W3:Y:S04]  /*6c320*/  LDL.LU R135, [R1+0x1180] ;  /* 0x0011800001877983 */ /* 0x000ee80000300800 */
[----:B------:R-:W3:Y:S01]  /*6c330*/  LDL.LU R134, [R1+0x114c] ;  /* 0x00114c0001867983 */ /* 0x000ee20000300800 */
[----:B------:R-:W-:Y:S01]  /*6c340*/  ISETP.LT.AND P3, PT, R141, UR7, !P1 ;  /* 0x000000078d007c0c */ /* 0x000fe2000cf61270 */
[----:B------:R-:W2:Y:S02]  /*6c350*/  LDCU UR7, c[0x0][0x39c] ;  /* 0x00007380ff0777ac */ /* 0x000ea40008000800 */
[----:B------:R-:W3:Y:S04]  /*6c360*/  LDL.LU R132, [R1+0x1150] ;  /* 0x0011500001847983 */ /* 0x000ee80000300800 */
[----:B------:R1:W-:Y:S06]  /*6c370*/  @P4 STG.E desc[UR22][R68.64], R74 ;  /* 0x0000004a44004986 */ /* 0x0003ec000c101916 */
[----:B------:R5:W-:Y:S01]  /*6c380*/  @P3 STG.E desc[UR22][R70.64], R75 ;  /* 0x0000004b46003986 */ /* 0x000be2000c101916 */
[----:B-1----:R-:W-:-:S03]  /*6c390*/  LEA R68, P5, R133, R2, 0x2 ;  /* 0x0000000285447211 */ /* 0x002fc600078a10ff */
[----:B-----5:R-:W5:Y:S04]  /*6c3a0*/  LDL.LU R75, [R1+0x115c] ;  /* 0x00115c00014b7983 */ /* 0x020f680000300800 */
[----:B------:R-:W5:Y:S01]  /*6c3b0*/  LDL.LU R72, [R1+0x1164] ;  /* 0x0011640001487983 */ /* 0x000f620000300800 */
[----:B------:R-:W-:-:S03]  /*6c3c0*/  ISETP.LT.AND P0, PT, R140, UR4, !P1 ;  /* 0x000000048c007c0c */ /* 0x000fc6000cf01270 */
[----:B------:R-:W5:Y:S01]  /*6c3d0*/  LDL.LU R74, [R1+0x1168] ;  /* 0x00116800014a7983 */ /* 0x000f620000300800 */
[----:B------:R-:W-:Y:S01]  /*6c3e0*/  LEA.HI.X.SX32 R69, R133, R0, 0x2, P5 ;  /* 0x0000000085457211 */ /* 0x000fe200028f16ff */
[----:B------:R-:W3:Y:S01]  /*6c3f0*/  LDCU UR4, c[0x0][0x39c] ;  /* 0x00007380ff0477ac */ /* 0x000ee20008000800 */
[----:B----4-:R-:W-:Y:S02]  /*6c400*/  ISETP.LT.AND P2, PT, R139, UR6, !P1 ;  /* 0x000000068b007c0c */ /* 0x010fe4000cf41270 */
[C---:B------:R-:W-:Y:S01]  /*6c410*/  LEA R70, P5, R3.reuse, R2, 0x2 ;  /* 0x0000000203467211 */ /* 0x040fe200078a10ff */
[----:B------:R-:W1:Y:S03]  /*6c420*/  LDCU UR6, c[0x0][0x39c] ;  /* 0x00007380ff0677ac */ /* 0x000e660008000800 */
[C---:B------:R-:W-:Y:S01]  /*6c430*/  LEA.HI.X.SX32 R71, R3.reuse, R0, 0x2, P5 ;  /* 0x0000000003477211 */ /* 0x040fe200028f16ff */
[----:B------:R-:W-:Y:S06]  /*6c440*/  @P0 STG.E desc[UR22][R68.64], R76 ;  /* 0x0000004c44000986 */ /* 0x000fec000c101916 */
[----:B------:R4:W-:Y:S04]  /*6c450*/  @P2 STG.E desc[UR22][R70.64], R77 ;  /* 0x0000004d46002986 */ /* 0x0009e8000c101916 */
[----:B----4-:R-:W4:Y:S04]  /*6c460*/  LDL.LU R77, [R1+0x1134] ;  /* 0x00113400014d7983 */ /* 0x010f280000300800 */
[----:B------:R-:W4:Y:S01]  /*6c470*/  LDL.LU R76, [R1+0x1138] ;  /* 0x00113800014c7983 */ /* 0x000f220000300800 */
[----:B--2---:R-:W-:Y:S01]  /*6c480*/  ISETP.LT.AND P4, PT, R138, UR7, !P1 ;  /* 0x000000078a007c0c */ /* 0x004fe2000cf81270 */
[----:B------:R-:W2:Y:S01]  /*6c490*/  LDCU UR7, c[0x0][0x39c] ;  /* 0x00007380ff0777ac */ /* 0x000ea20008000800 */
[----:B------:R-:W-:-:S05]  /*6c4a0*/  VIADD R73, R3, UR5 ;  /* 0x0000000503497c36 */ /* 0x000fca0008000000 */
[C---:B------:R-:W-:Y:S01]  /*6c4b0*/  LEA R68, P5, R73.reuse, R2, 0x2 ;  /* 0x0000000249447211 */ /* 0x040fe200078a10ff */
[----:B------:R-:W-:-:S03]  /*6c4c0*/  VIADD R3, R73, UR5 ;  /* 0x0000000549037c36 */ /* 0x000fc60008000000 */
[----:B------:R-:W-:Y:S02]  /*6c4d0*/  LEA.HI.X.SX32 R69, R73, R0, 0x2, P5 ;  /* 0x0000000049457211 */ /* 0x000fe400028f16ff */
[C---:B------:R-:W-:Y:S02]  /*6c4e0*/  LEA R70, P5, R3.reuse, R2, 0x2 ;  /* 0x0000000203467211 */ /* 0x040fe400078a10ff */
[C---:B------:R-:W-:Y:S01]  /*6c4f0*/  IADD3 R73, PT, PT, R3.reuse, UR5, RZ ;  /* 0x0000000503497c10 */ /* 0x040fe2000fffe0ff */
[----:B------:R1:W-:Y:S01]  /*6c500*/  @P4 STG.E desc[UR22][R68.64], R78 ;  /* 0x0000004e44004986 */ /* 0x0003e2000c101916 */
[----:B------:R-:W-:-:S03]  /*6c510*/  LEA.HI.X.SX32 R71, R3, R0, 0x2, P5 ;  /* 0x0000000003477211 */ /* 0x000fc600028f16ff */
[C---:B------:R-:W-:Y:S01]  /*6c520*/  VIADD R3, R73.reuse, UR5 ;  /* 0x0000000549037c36 */ /* 0x040fe20008000000 */
[----:B-1----:R-:W-:-:S04]  /*6c530*/  LEA R68, P5, R73, R2, 0x2 ;  /* 0x0000000249447211 */ /* 0x002fc800078a10ff */
[----:B------:R-:W-:Y:S01]  /*6c540*/  LEA.HI.X.SX32 R69, R73, R0, 0x2, P5 ;  /* 0x0000000049457211 */ /* 0x000fe200028f16ff */
[----:B------:R-:W-:Y:S01]  /*6c550*/  VIADD R73, R3, UR5 ;  /* 0x0000000503497c36 */ /* 0x000fe20008000000 */
[----:B---3--:R-:W-:Y:S01]  /*6c560*/  ISETP.LT.AND P3, PT, R137, UR4, !P1 ;  /* 0x0000000489007c0c */ /* 0x008fe2000cf61270 */
[----:B------:R-:W1:Y:S01]  /*6c570*/  LDCU UR4, c[0x0][0x39c] ;  /* 0x00007380ff0477ac */ /* 0x000e620008000800 */
[----:B------:R-:W-:Y:S01]  /*6c580*/  ISETP.LT.AND P0, PT, R136, UR6, !P1 ;  /* 0x0000000688007c0c */ /* 0x000fe2000cf01270 */
[----:B------:R-:W3:Y:S01]  /*6c590*/  LDCU UR6, c[0x0][0x39c] ;  /* 0x00007380ff0677ac */ /* 0x000ee20008000800 */
[----:B--2---:R-:W-:Y:S01]  /*6c5a0*/  ISETP.LT.AND P2, PT, R135, UR7, !P1 ;  /* 0x0000000787007c0c */ /* 0x004fe2000cf41270 */
[----:B------:R-:W5:Y:S01]  /*6c5b0*/  LDCU UR7, c[0x0][0x39c] ;  /* 0x00007380ff0777ac */ /* 0x000f620008000800 */
[----:B-1----:R-:W-:Y:S01]  /*6c5c0*/  ISETP.LT.AND P4, PT, R134, UR4, !P1 ;  /* 0x0000000486007c0c */ /* 0x002fe2000cf81270 */
[----:B------:R-:W1:Y:S06]  /*6c5d0*/  LDCU UR4, c[0x0][0x39c] ;  /* 0x00007380ff0477ac */ /* 0x000e6c0008000800 */
[----:B------:R2:W-:Y:S01]  /*6c5e0*/  @P3 STG.E desc[UR22][R70.64], R79 ;  /* 0x0000004f46003986 */ /* 0x0005e2000c101916 */
[----:B---3--:R-:W-:Y:S01]  /*6c5f0*/  ISETP.LT.AND P3, PT, R132, UR6, !P1 ;  /* 0x0000000684007c0c */ /* 0x008fe2000cf61270 */
[----:B------:R-:W3:Y:S02]  /*6c600*/  LDCU UR6, c[0x0][0x39c] ;  /* 0x00007380ff0677ac */ /* 0x000ee40008000800 */
[----:B------:R1:W-:Y:S01]  /*6c610*/  @P0 STG.E desc[UR22][R68.64], R80 ;  /* 0x0000005044000986 */ /* 0x0003e2000c101916 */
[----:B--2---:R-:W-:-:S04]  /*6c620*/  LEA R70, P5, R3, R2, 0x2 ;  /* 0x0000000203467211 */ /* 0x004fc800078a10ff */
[----:B------:R-:W-:Y:S02]  /*6c630*/  LEA.HI.X.SX32 R71, R3, R0, 0x2, P5 ;  /* 0x0000000003477211 */ /* 0x000fe400028f16ff */
[----:B-1----:R-:W-:Y:S02]  /*6c640*/  LEA R68, P5, R73, R2, 0x2 ;  /* 0x0000000249447211 */ /* 0x002fe400078a10ff */
[----:B-----5:R-:W-:Y:S01]  /*6c650*/  ISETP.LT.AND P0, PT, R75, UR7, !P1 ;  /* 0x000000074b007c0c */ /* 0x020fe2000cf01270 */
[----:B------:R1:W-:Y:S01]  /*6c660*/  @P2 STG.E desc[UR22][R70.64], R81 ;  /* 0x0000005146002986 */ /* 0x0003e2000c101916 */
[C---:B------:R-:W-:Y:S01]  /*6c670*/  IADD3 R3, PT, PT, R73.reuse, UR5, RZ ;  /* 0x0000000549037c10 */ /* 0x040fe2000fffe0ff */
[----:B------:R-:W4:Y:S01]  /*6c680*/  LDCU UR7, c[0x0][0x39c] ;  /* 0x00007380ff0777ac */ /* 0x000f220008000800 */
[----:B------:R-:W-:Y:S01]  /*6c690*/  ISETP.LT.AND P2, PT, R72, UR4, !P1 ;  /* 0x0000000448007c0c */ /* 0x000fe2000cf41270 */
[----:B------:R-:W2:Y:S01]  /*6c6a0*/  LDL.LU R75, [R1+0x113c] ;  /* 0x00113c00014b7983 */ /* 0x000ea20000300800 */
[----:B------:R-:W-:Y:S01]  /*6c6b0*/  LEA.HI.X.SX32 R69, R73, R0, 0x2, P5 ;  /* 0x0000000049457211 */ /* 0x000fe200028f16ff */
[----:B------:R-:W5:Y:S02]  /*6c6c0*/  LDCU UR4, c[0x0][0x39c] ;  /* 0x00007380ff0477ac */ /* 0x000f640008000800 */
[----:B------:R-:W2:Y:S01]  /*6c6d0*/  LDL.LU R72, [R1+0x1140] ;  /* 0x0011400001487983 */ /* 0x000ea20000300800 */
[C---:B------:R-:W-:Y:S01]  /*6c6e0*/  VIADD R73, R3.reuse, UR5 ;  /* 0x0000000503497c36 */ /* 0x040fe20008000000 */
[----:B-1----:R-:W-:-:S02]  /*6c6f0*/  LEA R70, P5, R3, R2, 0x2 ;  /* 0x0000000203467211 */ /* 0x002fc400078a10ff */
[----:B------:R1:W-:Y:S01]  /*6c700*/  @P4 STG.E desc[UR22][R68.64], R82 ;  /* 0x0000005244004986 */ /* 0x0003e2000c101916 */
[----:B---3--:R-:W-:Y:S01]  /*6c710*/  ISETP.LT.AND P4, PT, R74, UR6, !P1 ;  /* 0x000000064a007c0c */ /* 0x008fe2000cf81270 */
[----:B------:R-:W2:Y:S01]  /*6c720*/  LDCU UR6, c[0x0][0x39c] ;  /* 0x00007380ff0677ac */ /* 0x000ea20008000800 */
[----:B------:R-:W-:Y:S01]  /*6c730*/  LEA.HI.X.SX32 R71, R3, R0, 0x2, P5 ;  /* 0x0000000003477211 */ /* 0x000fe200028f16ff */
[----:B------:R-:W3:Y:S01]  /*6c740*/  LDL.LU R74, [R1+0x1144] ;  /* 0x00114400014a7983 */ /* 0x000ee20000300800 */
[----:B-1----:R-:W-:-:S04]  /*6c750*/  LEA R68, P5, R73, R2, 0x2 ;  /* 0x0000000249447211 */ /* 0x002fc800078a10ff */
[----:B------:R-:W-:Y:S01]  /*6c760*/  LEA.HI.X.SX32 R69, R73, R0, 0x2, P5 ;  /* 0x0000000049457211 */ /* 0x000fe200028f16ff */
[----:B------:R1:W-:Y:S01]  /*6c770*/  @P3 STG.E desc[UR22][R70.64], R83 ;  /* 0x0000005346003986 */ /* 0x0003e2000c101916 */
[----:B----4-:R-:W-:-:S03]  /*6c780*/  ISETP.LT.AND P3, PT, R77, UR7, !P1 ;  /* 0x000000074d007c0c */ /* 0x010fc6000cf61270 */
[----:B------:R4:W-:Y:S01]  /*6c790*/  @P0 STG.E desc[UR22][R68.64], R84 ;  /* 0x0000005444000986 */ /* 0x0009e2000c101916 */
[----:B------:R-:W-:Y:S01]  /*6c7a0*/  VIADD R3, R73, UR5 ;  /* 0x0000000549037c36 */ /* 0x000fe20008000000 */
[----:B------:R-:W2:Y:S01]  /*6c7b0*/  LDCU UR7, c[0x0][0x39c] ;  /* 0x00007380ff0777ac */ /* 0x000ea20008000800 */
[----:B-----5:R-:W-:Y:S01]  /*6c7c0*/  ISETP.LT.AND P0, PT, R76, UR4, !P1 ;  /* 0x000000044c007c0c */ /* 0x020fe2000cf01270 */
[----:B------:R-:W5:Y:S02]  /*6c7d0*/  LDL.LU R77, [R1+0x1118] ;  /* 0x00111800014d7983 */ /* 0x000f640000300800 */
[C---:B------:R-:W-:Y:S01]  /*6c7e0*/  IADD3 R73, PT, PT, R3.reuse, UR5, RZ ;  /* 0x0000000503497c10 */ /* 0x040fe2000fffe0ff */
[----:B------:R-:W3:Y:S01]  /*6c7f0*/  LDCU UR4, c[0x0][0x39c] ;  /* 0x00007380ff0477ac */ /* 0x000ee20008000800 */
[----:B------:R-:W5:Y:S01]  /*6c800*/  LDL.LU R76, [R1+0x111c] ;  /* 0x00111c00014c7983 */ /* 0x000f620000300800 */
[----:B-1----:R-:W-:-:S04]  /*6c810*/  LEA R70, P5, R3, R2, 0x2 ;  /* 0x0000000203467211 */ /* 0x002fc800078a10ff */
[----:B------:R-:W-:Y:S02]  /*6c820*/  LEA.HI.X.SX32 R71, R3, R0, 0x2, P5 ;  /* 0x0000000003477211 */ /* 0x000fe400028f16ff */
[C---:B----4-:R-:W-:Y:S01]  /*6c830*/  LEA R68, P5, R73.reuse, R2, 0x2 ;  /* 0x0000000249447211 */ /* 0x050fe200078a10ff */
[----:B------:R-:W-:-:S03]  /*6c840*/  VIADD R3, R73, UR5 ;  /* 0x0000000549037c36 */ /* 0x000fc60008000000 */
[----:B------:R-:W-:Y:S01]  /*6c850*/  LEA.HI.X.SX32 R69, R73, R0, 0x2, P5 ;  /* 0x0000000049457211 */ /* 0x000fe200028f16ff */
[----:B------:R1:W-:Y:S01]  /*6c860*/  @P2 STG.E desc[UR22][R70.64], R85 ;  /* 0x0000005546002986 */ /* 0x0003e2000c101916 */
[----:B------:R-:W-:-:S03]  /*6c870*/  VIADD R73, R3, UR5 ;  /* 0x0000000503497c36 */ /* 0x000fc60008000000 */
[----:B------:R4:W-:Y:S01]  /*6c880*/  @P4 STG.E desc[UR22][R68.64], R86 ;  /* 0x0000005644004986 */ /* 0x0009e2000c101916 */
[----:B-1----:R-:W-:-:S04]  /*6c890*/  LEA R70, P5, R3, R2, 0x2 ;  /* 0x0000000203467211 */ /* 0x002fc800078a10ff */
[----:B------:R-:W-:Y:S02]  /*6c8a0*/  LEA.HI.X.SX32 R71, R3, R0, 0x2, P5 ;  /* 0x0000000003477211 */ /* 0x000fe400028f16ff */
[C---:B----4-:R-:W-:Y:S02]  /*6c8b0*/  LEA R68, P5, R73.reuse, R2, 0x2 ;  /* 0x0000000249447211 */ /* 0x050fe400078a10ff */
[C---:B------:R-:W-:Y:S01]  /*6c8c0*/  IADD3 R3, PT, PT, R73.reuse, UR5, RZ ;  /* 0x0000000549037c10 */ /* 0x040fe2000fffe0ff */
[----:B------:R1:W-:Y:S01]  /*6c8d0*/  @P3 STG.E desc[UR22][R70.64], R87 ;  /* 0x0000005746003986 */ /* 0x0003e2000c101916 */
[----:B------:R-:W-:Y:S02]  /*6c8e0*/  LEA.HI.X.SX32 R69, R73, R0, 0x2, P5 ;  /* 0x0000000049457211 */ /* 0x000fe400028f16ff */
[----:B-1----:R-:W-:-:S04]  /*6c8f0*/  LEA R70, P5, R3, R2, 0x2 ;  /* 0x0000000203467211 */ /* 0x002fc800078a10ff */
[----:B------:R-:W-:Y:S01]  /*6c900*/  LEA.HI.X.SX32 R71, R3, R0, 0x2, P5 ;  /* 0x0000000003477211 */ /* 0x000fe200028f16ff */
[----:B------:R1:W-:Y:S01]  /*6c910*/  @P0 STG.E desc[UR22][R68.64], R88 ;  /* 0x0000005844000986 */ /* 0x0003e2000c101916 */
[----:B--2---:R-:W-:Y:S01]  /*6c920*/  ISETP.LT.AND P2, PT, R75, UR6, !P1 ;  /* 0x000000064b007c0c */ /* 0x004fe2000cf41270 */
[----:B------:R-:W5:Y:S02]  /*6c930*/  LDCU UR6, c[0x0][0x39c] ;  /* 0x00007380ff0677ac */ /* 0x000f640008000800 */
[----:B------:R-:W2:Y:S01]  /*6c940*/  LDL.LU R75, [R1+0x1124] ;  /* 0x00112400014b7983 */ /* 0x000ea20000300800 */
[----:B------:R-:W-:Y:S01]  /*6c950*/  ISETP.LT.AND P4, PT, R72, UR7, !P1 ;  /* 0x0000000748007c0c */ /* 0x000fe2000cf81270 */
[----:B------:R-:W4:Y:S02]  /*6c960*/  LDCU UR7, c[0x0][0x39c] ;  /* 0x00007380ff0777ac */ /* 0x000f240008000800 */
[----:B------:R-:W2:Y:S01]  /*6c970*/  LDL.LU R72, [R1+0x112c] ;  /* 0x00112c0001487983 */ /* 0x000ea20000300800 */
[----:B---3--:R-:W-:-:S05]  /*6c980*/  ISETP.LT.AND P3, PT, R74, UR4, !P1 ;  /* 0x000000044a007c0c */ /* 0x008fca000cf61270 */
[----:B------:R3:W-:Y:S01]  /*6c990*/  @P2 STG.E desc[UR22][R70.64], R89 ;  /* 0x0000005946002986 */ /* 0x0007e2000c101916 */
[----:B------:R-:W-:Y:S01]  /*6c9a0*/  VIADD R73, R3, UR5 ;  /* 0x0000000503497c36 */ /* 0x000fe20008000000 */
[----:B------:R-:W2:Y:S02]  /*6c9b0*/  LDCU UR4, c[0x0][0x39c] ;  /* 0x00007380ff0477ac */ /* 0x000ea40008000800 */
[----:B------:R-:W2:Y:S01]  /*6c9c0*/  LDL.LU R74, [R1+0x1130] ;  /* 0x00113000014a7983 */ /* 0x000ea20000300800 */
[----:B-----5:R-:W-:Y:S01]  /*6c9d0*/  ISETP.LT.AND P0, PT, R77, UR6, !P1 ;  /* 0x000000064d007c0c */ /* 0x020fe2000cf01270 */
[----:B------:R-:W5:Y:S02]  /*6c9e0*/  LDCU UR6, c[0x0][0x39c] ;  /* 0x00007380ff0677ac */ /* 0x000f640008000800 */
[----:B------:R-:W2:Y:S01]  /*6c9f0*/  LDL.LU R77, [R1+0x10f8] ;  /* 0x0010f800014d7983 */ /* 0x000ea20000300800 */
[----:B----4-:R-:W-:Y:S01]  /*6ca00*/  ISETP.LT.AND P2, PT, R76, UR7, !P1 ;  /* 0x000000074c007c0c */ /* 0x010fe2000cf41270 */
[----:B------:R-:W-:-:S02]  /*6ca10*/  VIADD R3, R73, UR5 ;  /* 0x0000000549037c36 */ /* 0x000fc40008000000 */
[----:B------:R-:W4:Y:S01]  /*6ca20*/  LDL.LU R76, [R1+0x10fc] ;  /* 0x0010fc00014c7983 */ /* 0x000f220000300800 */
[C---:B-1----:R-:W-:Y:S01]  /*6ca30*/  LEA R68, P5, R73.reuse, R2, 0x2 ;  /* 0x0000000249447211 */ /* 0x042fe200078a10ff */
[----:B------:R-:W1:Y:S03]  /*6ca40*/  LDCU UR7, c[0x0][0x39c] ;  /* 0x00007380ff0777ac */ /* 0x000e660008000800 */
[----:B------:R-:W-:Y:S02]  /*6ca50*/  LEA.HI.X.SX32 R69, R73, R0, 0x2, P5 ;  /* 0x0000000049457211 */ /* 0x000fe400028f16ff */
[C---:B---3--:R-:W-:Y:S02]  /*6ca60*/  LEA R70, P5, R3.reuse, R2, 0x2 ;  /* 0x0000000203467211 */ /* 0x048fe400078a10ff */
[C---:B------:R-:W-:Y:S02]  /*6ca70*/  IADD3 R73, PT, PT, R3.reuse, UR5, RZ ;  /* 0x0000000503497c10 */ /* 0x040fe4000fffe0ff */
[----:B------:R-:W-:Y:S01]  /*6ca80*/  LEA.HI.X.SX32 R71, R3, R0, 0x2, P5 ;  /* 0x0000000003477211 */ /* 0x000fe200028f16ff */
[----:B------:R3:W-:Y:S02]  /*6ca90*/  @P4 STG.E desc[UR22][R68.64], R90 ;  /* 0x0000005a44004986 */ /* 0x0007e4000c101916 */
[----:B------:R-:W-:-:S02]  /*6caa0*/  VIADD R3, R73, UR5 ;  /* 0x0000000549037c36 */ /* 0x000fc40008000000 */
[----:B------:R1:W-:Y:S01]  /*6cab0*/  @P3 STG.E desc[UR22][R70.64], R91 ;  /* 0x0000005b46003986 */ /* 0x0003e2000c101916 */
[----:B---3--:R-:W-:-:S04]  /*6cac0*/  LEA R68, P5, R73, R2, 0x2 ;  /* 0x0000000249447211 */ /* 0x008fc800078a10ff */
[----:B------:R-:W-:Y:S01]  /*6cad0*/  LEA.HI.X.SX32 R69, R73, R0, 0x2, P5 ;  /* 0x0000000049457211 */ /* 0x000fe200028f16ff */
[C---:B------:R-:W-:Y:S01]  /*6cae0*/  VIADD R73, R3.reuse, UR5 ;  /* 0x0000000503497c36 */ /* 0x040fe20008000000 */
[----:B-1----:R-:W-:-:S03]  /*6caf0*/  LEA R70, P5, R3, R2, 0x2 ;  /* 0x0000000203467211 */ /* 0x002fc600078a10ff */
[----:B------:R1:W-:Y:S01]  /*6cb00*/  @P0 STG.E desc[UR22][R68.64], R92 ;  /* 0x0000005c44000986 */ /* 0x0003e2000c101916 */
[----:B------:R-:W-:Y:S02]  /*6cb10*/  LEA.HI.X.SX32 R71, R3, R0, 0x2, P5 ;  /* 0x0000000003477211 */ /* 0x000fe400028f16ff */
[----:B-1----:R-:W-:-:S04]  /*6cb20*/  LEA R68, P5, R73, R2, 0x2 ;  /* 0x0000000249447211 */ /* 0x002fc800078a10ff */
[----:B------:R-:W-:Y:S01]  /*6cb30*/  LEA.HI.X.SX32 R69, R73, R0, 0x2, P5 ;  /* 0x0000000049457211 */ /* 0x000fe200028f16ff */
[----:B------:R1:W-:Y:S01]  /*6cb40*/  @P2 STG.E desc[UR22][R70.64], R93 ;  /* 0x0000005d46002986 */ /* 0x0003e2000c101916 */
[----:B--2---:R-:W-:Y:S01]  /*6cb50*/  ISETP.LT.AND P4, PT, R75, UR4, !P1 ;  /* 0x000000044b007c0c */ /* 0x004fe2000cf81270 */
[----:B------:R-:W2:Y:S02]  /*6cb60*/  LDCU UR4, c[0x0][0x39c] ;  /* 0x00007380ff0477ac */ /* 0x000ea40008000800 */
[----:B------:R-:W3:Y:S01]  /*6cb70*/  LDL.LU R75, [R1+0x1100] ;  /* 0x00110000014b7983 */ /* 0x000ee20000300800 */
[----:B-----5:R-:W-:Y:S01]  /*6cb80*/  ISETP.LT.AND P3, PT, R72, UR6, !P1 ;  /* 0x0000000648007c0c */ /* 0x020fe2000cf61270 */
[----:B------:R-:W4:Y:S02]  /*6cb90*/  LDCU UR6, c[0x0][0x39c] ;  /* 0x00007380ff0677ac */ /* 0x000f240008000800 */
[----:B------:R-:W5:Y:S01]  /*6cba0*/  LDL.LU R72, [R1+0x1104] ;  /* 0x0011040001487983 */ /* 0x000f620000300800 */
[----:B------:R-:W-:-:S05]  /*6cbb0*/  ISETP.LT.AND P0, PT, R74, UR7, !P1 ;  /* 0x000000074a007c0c */ /* 0x000fca000cf01270 */
[----:B------:R1:W-:Y:S01]  /*6cbc0*/  @P4 STG.E desc[UR22][R68.64], R94 ;  /* 0x0000005e44004986 */ /* 0x0003e2000c101916 */
[----:B------:R-:W-:Y:S01]  /*6cbd0*/  IADD3 R3, PT, PT, R73, UR5, RZ ;  /* 0x0000000549037c10 */ /* 0x000fe2000fffe0ff */
[----:B------:R-:W3:Y:S02]  /*6cbe0*/  LDCU UR7, c[0x0][0x39c] ;  /* 0x00007380ff0777ac */ /* 0x000ee40008000800 */
[----:B------:R-:W5:Y:S01]  /*6cbf0*/  LDL.LU R74, [R1+0x110c] ;  /* 0x00110c00014a7983 */ /* 0x000f620000300800 */
[----:B--2---:R-:W-:Y:S01]  /*6cc00*/  ISETP.LT.AND P2, PT, R77, UR4, !P1 ;  /* 0x000000044d007c0c */ /* 0x004fe2000cf41270 */
        /* <DEDUP_REMOVED lines=8> */
[C---:B------:R-:W-:Y:S01]  /*6cc90*/  LEA R68, P5, R73.reuse, R2, 0x2 ;  /* 0x0000000249447211 */ /* 0x040fe200078a10ff */
[----:B------:R-:W-:-:S03]  /*6cca0*/  VIADD R3, R73, UR5 ;  /* 0x0000000549037c36 */ /* 0x000fc60008000000 */
[----:B------:R-:W-:Y:S01]  /*6ccb0*/  LEA.HI.X.SX32 R69, R73, R0, 0x2, P5 ;  /* 0x0000000049457211 */ /* 0x000fe200028f16ff */
[----:B------:R1:W-:Y:S01]  /*6ccc0*/  @P3 STG.E desc[UR22][R70.64], R95 ;  /* 0x0000005f46003986 */ /* 0x0003e2000c101916 */
[----:B------:R-:W-:-:S03]  /*6ccd0*/  IADD3 R73, PT, PT, R3, UR5, RZ ;  /* 0x0000000503497c10 */ /* 0x000fc6000fffe0ff */
[----:B------:R1:W-:Y:S02]  /*6cce0*/  @P0 STG.E desc[UR22][R68.64], R96 ;  /* 0x0000006044000986 */ /* 0x0003e4000c101916 */
[----:B-1----:R-:W-:-:S04]  /*6ccf0*/  LEA R70, P5, R3, R2, 0x2 ;  /* 0x0000000203467211 */ /* 0x002fc800078a10ff */
[----:B------:R-:W-:Y:S01]  /*6cd00*/  LEA.HI.X.SX32 R71, R3, R0, 0x2, P5 ;  /* 0x0000000003477211 */ /* 0x000fe200028f16ff */
[C---:B------:R-:W-:Y:S01]  /*6cd10*/  VIADD R3, R73.reuse, UR5 ;  /* 0x0000000549037c36 */ /* 0x040fe20008000000 */
[----:B------:R-:W-:-:S03]  /*6cd20*/  LEA R68, P5, R73, R2, 0x2 ;  /* 0x0000000249447211 */ /* 0x000fc600078a10ff */
[----:B------:R1:W-:Y:S01]  /*6cd30*/  @P2 STG.E desc[UR22][R70.64], R97 ;  /* 0x0000006146002986 */ /* 0x0003e2000c101916 */
[----:B------:R-:W-:Y:S02]  /*6cd40*/  LEA.HI.X.SX32 R69, R73, R0, 0x2, P5 ;  /* 0x0000000049457211 */ /* 0x000fe400028f16ff */
[----:B-1----:R-:W-:-:S04]  /*6cd50*/  LEA R70, P5, R3, R2, 0x2 ;  /* 0x0000000203467211 */ /* 0x002fc800078a10ff */
[----:B------:R-:W-:Y:S01]  /*6cd60*/  LEA.HI.X.SX32 R71, R3, R0, 0x2, P5 ;  /* 0x0000000003477211 */ /* 0x000fe200028f16ff */
[----:B------:R1:W-:Y:S01]  /*6cd70*/  @P4 STG.E desc[UR22][R68.64], R98 ;  /* 0x0000006244004986 */ /* 0x0003e2000c101916 */
[----:B---3--:R-:W-:Y:S01]  /*6cd80*/  ISETP.LT.AND P3, PT, R75, UR7, !P1 ;  /* 0x000000074b007c0c */ /* 0x008fe2000cf61270 */
[----:B------:R-:W2:Y:S02]  /*6cd90*/  LDCU UR7, c[0x0][0x39c] ;  /* 0x00007380ff0777ac */ /* 0x000ea40008000800 */
[----:B------:R-:W3:Y:S01]  /*6cda0*/  LDL.LU R75, [R1+0x10ec] ;  /* 0x0010ec00014b7983 */ /* 0x000ee20000300800 */
[----:B-----5:R-:W-:Y:S01]  /*6cdb0*/  ISETP.LT.AND P0, PT, R72, UR4, !P1 ;  /* 0x0000000448007c0c */ /* 0x020fe2000cf01270 */
[----:B------:R-:W4:Y:S02]  /*6cdc0*/  LDCU UR4, c[0x0][0x39c] ;  /* 0x00007380ff0477ac */ /* 0x000f240008000800 */
[----:B------:R-:W5:Y:S01]  /*6cdd0*/  LDL.LU R72, [R1+0x10f0] ;  /* 0x0010f00001487983 */ /* 0x000f620000300800 */
[----:B------:R-:W-:-:S05]  /*6cde0*/  ISETP.LT.AND P2, PT, R74, UR6, !P1 ;  /* 0x000000064a007c0c */ /* 0x000fca000cf41270 */
[----:B------:R1:W-:Y:S01]  /*6cdf0*/  @P3 STG.E desc[UR22][R70.64], R99 ;  /* 0x0000006346003986 */ /* 0x0003e2000c101916 */
[----:B------:R-:W-:Y:S01]  /*6ce00*/  VIADD R73, R3, UR5 ;  /* 0x0000000503497c36 */ /* 0x000fe20008000000 */
[----:B------:R-:W3:Y:S02]  /*6ce10*/  LDCU UR6, c[0x0][0x39c] ;  /* 0x00007380ff0677ac */ /* 0x000ee40008000800 */
[----:B------:R-:W5:Y:S01]  /*6ce20*/  LDL.LU R74, [R1+0x10f4] ;  /* 0x0010f400014a7983 */ /* 0x000f620000300800 */
[----:B--2---:R-:W-:Y:S01]  /*6ce30*/  ISETP.LT.AND P4, PT, R77, UR7, !P1 ;  /* 0x000000074d007c0c */ /* 0x004fe2000cf81270 */
[----:B------:R-:W5:Y:S02]  /*6ce40*/  LDCU UR7, c[0x0][0x39c] ;  /* 0x00007380ff0777ac */ /* 0x000f640008000800 */
[----:B------:R-:W2:Y:S01]  /*6ce50*/  LDL.LU R77, [R1+0x10bc] ;  /* 0x0010bc00014d7983 */ /* 0x000ea20000300800 */
[----:B----4-:R-:W-:Y:S01]  /*6ce60*/  ISETP.LT.AND P3, PT, R76, UR4, !P1 ;  /* 0x000000044c007c0c */ /* 0x010fe2000cf61270 */
[----:B------:R-:W4:Y:S02]  /*6ce70*/  LDCU UR4, c[0x0][0x39c] ;  /* 0x00007380ff0477ac */ /* 0x000f240008000800 */
[----:B------:R-:W2:Y:S01]  /*6ce80*/  LDL.LU R76, [R1+0x10c0] ;  /* 0x0010c000014c7983 */ /* 0x000ea20000300800 */
[----:B-1----:R-:W-:-:S02]  /*6ce90*/  LEA R68, P5, R73, R2, 0x2 ;  /* 0x0000000249447211 */ /* 0x002fc400078a10ff */
[C---:B------:R-:W-:Y:S02]  /*6cea0*/  IADD3 R3, PT, PT, R73.reuse, UR5, RZ ;  /* 0x0000000549037c10 */ /* 0x040fe4000fffe0ff */
[----:B------:R-:W-:Y:S02]  /*6ceb0*/  LEA.HI.X.SX32 R69, R73, R0, 0x2, P5 ;  /* 0x0000000049457211 */ /* 0x000fe400028f16ff */
[C---:B------:R-:W-:Y:S01]  /*6cec0*/  LEA R70, P5, R3.reuse, R2, 0x2 ;  /* 0x0000000203467211 */ /* 0x040fe200078a10ff */
        /* <DEDUP_REMOVED lines=34> */
[C---:B------:R-:W-:Y:S02]  /*6d0f0*/  LEA R68, P5, R73.reuse, R2, 0x2 ;  /* 0x0000000249447211 */ /* 0x040fe400078a10ff */
[C---:B------:R-:W-:Y:S02]  /*6d100*/  IADD3 R3, PT, PT, R73.reuse, UR5, RZ ;  /* 0x0000000549037c10 */ /* 0x040fe4000fffe0ff */
[----:B------:R-:W-:Y:S01]  /*6d110*/  LEA.HI.X.SX32 R69, R73, R0, 0x2, P5 ;  /* 0x0000000049457211 */ /* 0x000fe200028f16ff */
[----:B------:R1:W-:Y:S02]  /*6d120*/  @P2 STG.E desc[UR22][R70.64], R105 ;  /* 0x0000006946002986 */ /* 0x0003e4000c101916 */
[----:B------:R-:W-:-:S02]  /*6d130*/  VIADD R73, R3, UR5 ;  /* 0x0000000503497c36 */ /* 0x000fc40008000000 */
        /* <DEDUP_REMOVED lines=15> */
[----:B------:R-:W5:Y:S06]  /*6d230*/  LDL.LU R72, [R1+0x10b8] ;  /* 0x0010b80001487983 */ /* 0x000f6c0000300800 */
[----:B------:R1:W-:Y:S01]  /*6d240*/  @P2 STG.E desc[UR22][R70.64], R109 ;  /* 0x0000006d46002986 */ /* 0x0003e2000c101916 */
[----:B------:R-:W-:Y:S01]  /*6d250*/  ISETP.LT.AND P3, PT, R74, UR7, !P1 ;  /* 0x000000074a007c0c */ /* 0x000fe2000cf61270 */
        /* <DEDUP_REMOVED lines=8> */
[----:B------:R-:W-:-:S03]  /*6d2e0*/  IADD3 R73, PT, PT, R3, UR5, RZ ;  /* 0x0000000503497c10 */ /* 0x000fc6000fffe0ff */
[----:B------:R-:W2:Y:S01]  /*6d2f0*/  LDL.LU R80, [R1+0x1088] ;  /* 0x0010880001507983 */ /* 0x000ea20000300800 */
[C---:B-1----:R-:W-:Y:S01]  /*6d300*/  LEA R68, P5, R73.reuse, R2, 0x2 ;  /* 0x0000000249447211 */ /* 0x042fe200078a10ff */
[C---:B------:R-:W-:Y:S02]  /*6d310*/  VIADD R3, R73.reuse, UR5 ;  /* 0x0000000549037c36 */ /* 0x040fe40008000000 */
[----:B------:R-:W2:Y:S01]  /*6d320*/  LDL.LU R79, [R1+0x1084] ;  /* 0x00108400014f7983 */ /* 0x000ea20000300800 */
[----:B------:R-:W-:Y:S02]  /*6d330*/  LEA.HI.X.SX32 R69, R73, R0, 0x2, P5 ;  /* 0x0000000049457211 */ /* 0x000fe400028f16ff */
[C---:B------:R-:W-:Y:S01]  /*6d340*/  LEA R70, P5, R3.reuse, R2, 0x2 ;  /* 0x0000000203467211 */ /* 0x040fe200078a10ff */
[C---:B------:R-:W-:Y:S01]  /*6d350*/  VIADD R73, R3.reuse, UR5 ;  /* 0x0000000503497c36 */ /* 0x040fe20008000000 */
[----:B------:R-:W2:Y:S02]  /*6d360*/  LDL.LU R78, [R1+0x1080] ;  /* 0x00108000014e7983 */ /* 0x000ea40000300800 */
[----:B------:R-:W-:-:S02]  /*6d370*/  LEA.HI.X.SX32 R71, R3, R0, 0x2, P5 ;  /* 0x0000000003477211 */ /* 0x000fc400028f16ff */
[----:B------:R1:W-:Y:S01]  /*6d380*/  @P4 STG.E desc[UR22][R68.64], R110 ;  /* 0x0000006e44004986 */ /* 0x0003e2000c101916 */
[----:B------:R-:W-:-:S03]  /*6d390*/  IADD3 R3, PT, PT, R73, UR5, RZ ;  /* 0x0000000549037c10 */ /* 0x000fc6000fffe0ff */
[----:B------:R2:W-:Y:S04]  /*6d3a0*/  @P3 STG.E desc[UR22][R70.64], R111 ;  /* 0x0000006f46003986 */ /* 0x0005e8000c101916 */
[----:B------:R-:W2:Y:S01]  /*6d3b0*/  LDL.LU R81, [R1+0x1068] ;  /* 0x0010680001517983 */ /* 0x000ea20000300800 */
[----:B-1----:R-:W-:-:S04]  /*6d3c0*/  LEA R68, P5, R73, R2, 0x2 ;  /* 0x0000000249447211 */ /* 0x002fc800078a10ff */
[----:B------:R-:W-:-:S05]  /*6d3d0*/  LEA.HI.X.SX32 R69, R73, R0, 0x2, P5 ;  /* 0x0000000049457211 */ /* 0x000fca00028f16ff */
[----:B------:R1:W-:Y:S01]  /*6d3e0*/  @P0 STG.E desc[UR22][R68.64], R112 ;  /* 0x0000007044000986 */ /* 0x0003e2000c101916 */
[----:B---3--:R-:W-:Y:S02]  /*6d3f0*/  ISETP.LT.AND P4, PT, R75, UR7, !P1 ;  /* 0x000000074b007c0c */ /* 0x008fe4000cf81270 */
[----:B-----5:R-:W-:Y:S01]  /*6d400*/  ISETP.LT.AND P3, PT, R72, UR4, !P1 ;  /* 0x0000000448007c0c */ /* 0x020fe2000cf61270 */
[----:B------:R-:W2:Y:S01]  /*6d410*/  LDCU UR4, c[0x0][0x39c] ;  /* 0x00007380ff0477ac */ /* 0x000ea20008000800 */
[C---:B------:R-:W-:Y:S01]  /*6d420*/  LEA R72, P5, R3.reuse, R2, 0x2 ;  /* 0x0000000203487211 */ /* 0x040fe200078a10ff */
[C---:B------:R-:W-:Y:S01]  /*6d430*/  VIADD R75, R3.reuse, UR5 ;  /* 0x00000005034b7c36 */ /* 0x040fe20008000000 */
[----:B------:R-:W3:Y:S02]  /*6d440*/  LDCU UR7, c[0x0][0x39c] ;  /* 0x00007380ff0777ac */ /* 0x000ee40008000800 */
[----:B------:R-:W-:Y:S01]  /*6d450*/  LEA.HI.X.SX32 R73, R3, R0, 0x2, P5 ;  /* 0x0000000003497211 */ /* 0x000fe200028f16ff */
[----:B------:R-:W-:-:S04]  /*6d460*/  VIADD R3, R75, UR5 ;  /* 0x000000054b037c36 */ /* 0x000fc80008000000 */
[----:B------:R5:W-:Y:S01]  /*6d470*/  @P2 STG.E desc[UR22][R72.64], R113 ;  /* 0x0000007148002986 */ /* 0x000be2000c101916 */
[----:B----4-:R-:W-:Y:S01]  /*6d480*/  ISETP.LT.AND P0, PT, R74, UR6, !P1 ;  /* 0x000000064a007c0c */ /* 0x010fe2000cf01270 */
[----:B------:R-:W4:Y:S01]  /*6d490*/  LDCU UR6, c[0x0][0x39c] ;  /* 0x00007380ff0677ac */ /* 0x000f220008000800 */
[----:B------:R-:W-:-:S04]  /*6d4a0*/  LEA R74, P5, R75, R2, 0x2 ;  /* 0x000000024b4a7211 */ /* 0x000fc800078a10ff */
[----:B------:R-:W-:-:S05]  /*6d4b0*/  LEA.HI.X.SX32 R75, R75, R0, 0x2, P5 ;  /* 0x000000004b4b7211 */ /* 0x000fca00028f16ff */
[----:B------:R1:W-:Y:S01]  /*6d4c0*/  @P4 STG.E desc[UR22][R74.64], R114 ;  /* 0x000000724a004986 */ /* 0x0003e2000c101916 */
[----:B--2---:R-:W-:Y:S01]  /*6d4d0*/  ISETP.LT.AND P4, PT, R76, UR4, !P1 ;  /* 0x000000044c007c0c */ /* 0x004fe2000cf81270 */
[----:B------:R-:W2:Y:S02]  /*6d4e0*/  LDCU UR4, c[0x0][0x39c] ;  /* 0x00007380ff0477ac */ /* 0x000ea40008000800 */
[----:B------:R-:W2:Y:S01]  /*6d4f0*/  LDL.LU R76, [R1+0x1064] ;  /* 0x00106400014c7983 */ /* 0x000ea20000300800 */
[----:B---3--:R-:W-:Y:S02]  /*6d500*/  ISETP.LT.AND P2, PT, R77, UR7, !P1 ;  /* 0x000000074d007c0c */ /* 0x008fe4000cf41270 */
[C---:B------:R-:W-:Y:S01]  /*6d510*/  LEA R70, P5, R3.reuse, R2, 0x2 ;  /* 0x0000000203467211 */ /* 0x040fe200078a10ff */
[----:B------:R-:W3:Y:S01]  /*6d520*/  LDCU UR7, c[0x0][0x39c] ;  /* 0x00007380ff0777ac */ /* 0x000ee20008000800 */
[C---:B------:R-:W-:Y:S02]  /*6d530*/  IADD3 R77, PT, PT, R3.reuse, UR5, RZ ;  /* 0x00000005034d7c10 */ /* 0x040fe4000fffe0ff */
[----:B------:R-:W-:-:S02]  /*6d540*/  LEA.HI.X.SX32 R71, R3, R0, 0x2, P5 ;  /* 0x0000000003477211 */ /* 0x000fc400028f16ff */
[C---:B-1----:R-:W-:Y:S01]  /*6d550*/  LEA R68, P5, R77.reuse, R2, 0x2 ;  /* 0x000000024d447211 */ /* 0x042fe200078a10ff */
[----:B------:R-:W-:-:S03]  /*6d560*/  VIADD R3, R77, UR5 ;  /* 0x000000054d037c36 */ /* 0x000fc60008000000 */
[----:B------:R-:W-:Y:S02]  /*6d570*/  LEA.HI.X.SX32 R69, R77, R0, 0x2, P5 ;  /* 0x000000004d457211 */ /* 0x000fe400028f16ff */
[C---:B-----5:R-:W-:Y:S01]  /*6d580*/  LEA R72, P5, R3.reuse, R2, 0x2 ;  /* 0x0000000203487211 */ /* 0x060fe200078a10ff */
[----:B------:R1:W-:Y:S03]  /*6d590*/  @P3 STG.E desc[UR22][R70.64], R115 ;  /* 0x0000007346003986 */ /* 0x0003e6000c101916 */
[C---:B------:R-:W-:Y:S01]  /*6d5a0*/  LEA.HI.X.SX32 R73, R3.reuse, R0, 0x2, P5 ;  /* 0x0000000003497211 */ /* 0x040fe200028f16ff */
[----:B------:R5:W-:Y:S01]  /*6d5b0*/  @P0 STG.E desc[UR22][R68.64], R116 ;  /* 0x0000007444000986 */ /* 0x000be2000c101916 */
[----:B----4-:R-:W-:Y:S01]  /*6d5c0*/  ISETP.LT.AND P3, PT, R80, UR6, !P1 ;  /* 0x0000000650007c0c */ /* 0x010fe2000cf61270 */
[----:B------:R-:W-:Y:S01]  /*6d5d0*/  VIADD R75, R3, UR5 ;  /* 0x00000005034b7c36 */ /* 0x000fe20008000000 */
[----:B------:R-:W4:Y:S01]  /*6d5e0*/  LDCU UR6, c[0x0][0x39c] ;  /* 0x00007380ff0677ac */ /* 0x000f220008000800 */
[----:B------:R-:W2:Y:S01]  /*6d5f0*/  LDL.LU R80, [R1+0x1060] ;  /* 0x0010600001507983 */ /* 0x000ea20000300800 */
[----:B---3--:R-:W-:Y:S01]  /*6d600*/  ISETP.LT.AND P0, PT, R79, UR7, !P1 ;  /* 0x000000074f007c0c */ /* 0x008fe2000cf01270 */
[----:B------:R-:W3:Y:S02]  /*6d610*/  LDCU UR7, c[0x0][0x39c] ;  /* 0x00007380ff0777ac */ /* 0x000ee40008000800 */
[----:B------:R2:W-:Y:S02]  /*6d620*/  @P2 STG.E desc[UR22][R72.64], R117 ;  /* 0x0000007548002986 */ /* 0x0005e4000c101916 */
[----:B--2---:R-:W-:-:S02]  /*6d630*/  ISETP.LT.AND P2, PT, R78, UR4, !P1 ;  /* 0x000000044e007c0c */ /* 0x004fc4000cf41270 */
[C---:B------:R-:W-:Y:S01]  /*6d640*/  LEA R74, P5, R75.reuse, R2, 0x2 ;  /* 0x000000024b4a7211 */ /* 0x040fe200078a10ff */
[----:B------:R-:W2:Y:S01]  /*6d650*/  LDL.LU R79, [R1+0x1058] ;  /* 0x00105800014f7983 */ /* 0x000ea20000300800 */
[C---:B------:R-:W-:Y:S01]  /*6d660*/  IADD3 R3, PT, PT, R75.reuse, UR5, RZ ;  /* 0x000000054b037c10 */ /* 0x040fe2000fffe0ff */
[----:B------:R-:W3:Y:S02]  /*6d670*/  LDCU UR4, c[0x0][0x39c] ;  /* 0x00007380ff0477ac */ /* 0x000ee40008000800 */
[----:B------:R-:W2:Y:S01]  /*6d680*/  LDL.LU R78, [R1+0x104c] ;  /* 0x00104c00014e7983 */ /* 0x000ea20000300800 */
[----:B------:R-:W-:Y:S02]  /*6d690*/  LEA.HI.X.SX32 R75, R75, R0, 0x2, P5 ;  /* 0x000000004b4b7211 */ /* 0x000fe400028f16ff */
[----:B-1----:R-:W-:-:S04]  /*6d6a0*/  LEA R70, P5, R3, R2, 0x2 ;  /* 0x0000000203467211 */ /* 0x002fc800078a10ff */
[----:B------:R-:W-:Y:S01]  /*6d6b0*/  LEA.HI.X.SX32 R71, R3, R0, 0x2, P5 ;  /* 0x0000000003477211 */ /* 0x000fe200028f16ff */
[----:B------:R1:W-:Y:S01]  /*6d6c0*/  @P4 STG.E desc[UR22][R74.64], R118 ;  /* 0x000000764a004986 */ /* 0x0003e2000c101916 */
[----:B----4-:R-:W-:Y:S01]  /*6d6d0*/  ISETP.LT.AND P4, PT, R81, UR6, !P1 ;  /* 0x0000000651007c0c */ /* 0x010fe2000cf81270 */
[----:B-----5:R-:W-:Y:S01]  /*6d6e0*/  VIADD R69, R3, UR5 ;  /* 0x0000000503457c36 */ /* 0x020fe20008000000 */
[----:B------:R-:W2:Y:S01]  /*6d6f0*/  LDCU UR6, c[0x0][0x39c] ;  /* 0x00007380ff0677ac */ /* 0x000ea20008000800 */
[----:B------:R-:W-:Y:S04]  /*6d700*/  @P3 STG.E desc[UR22][R70.64], R119 ;  /* 0x0000007746003986 */ /* 0x000fe8000c101916 */
[----:B------:R-:W4:Y:S01]  /*6d710*/  LDL.LU R81, [R1+0x1040] ;  /* 0x0010400001517983 */ /* 0x000f220000300800 */
[----:B---3--:R-:W-:Y:S01]  /*6d720*/  ISETP.LT.AND P3, PT, R76, UR7, !P1 ;  /* 0x000000074c007c0c */ /* 0x008fe2000cf61270 */
[----:B------:R-:W-:-:S02]  /*6d730*/  VIADD R3, R69, UR5 ;  /* 0x0000000545037c36 */ /* 0x000fc40008000000 */
[----:B------:R-:W3:Y:S01]  /*6d740*/  LDL.LU R76, [R1+0x1034] ;  /* 0x00103400014c7983 */ /* 0x000ee20000300800 */
[C---:B------:R-:W-:Y:S01]  /*6d750*/  LEA R68, P5, R69.reuse, R2, 0x2 ;  /* 0x0000000245447211 */ /* 0x040fe200078a10ff */
[----:B------:R-:W5:Y:S03]  /*6d760*/  LDCU UR7, c[0x0][0x39c] ;  /* 0x00007380ff0777ac */ /* 0x000f660008000800 */
[----:B------:R-:W-:Y:S02]  /*6d770*/  LEA.HI.X.SX32 R69, R69, R0, 0x2, P5 ;  /* 0x0000000045457211 */ /* 0x000fe400028f16ff */
[C---:B------:R-:W-:Y:S02]  /*6d780*/  LEA R72, P5, R3.reuse, R2, 0x2 ;  /* 0x0000000203487211 */ /* 0x040fe400078a10ff */
[C---:B------:R-:W-:Y:S02]  /*6d790*/  IADD3 R77, PT, PT, R3.reuse, UR5, RZ ;  /* 0x00000005034d7c10 */ /* 0x040fe4000fffe0ff */
[----:B------:R-:W-:-:S02]  /*6d7a0*/  LEA.HI.X.SX32 R73, R3, R0, 0x2, P5 ;  /* 0x0000000003497211 */ /* 0x000fc400028f16ff */
[C---:B-1----:R-:W-:Y:S01]  /*6d7b0*/  LEA R74, P5, R77.reuse, R2, 0x2 ;  /* 0x000000024d4a7211 */ /* 0x042fe200078a10ff */
[----:B------:R1:W-:Y:S03]  /*6d7c0*/  @P0 STG.E desc[UR22][R68.64], R120 ;  /* 0x0000007844000986 */ /* 0x0003e6000c101916 */
[C---:B------:R-:W-:Y:S01]  /*6d7d0*/  LEA.HI.X.SX32 R75, R77.reuse, R0, 0x2, P5 ;  /* 0x000000004d4b7211 */ /* 0x040fe200028f16ff */
[----:B------:R-:W-:Y:S01]  /*6d7e0*/  VIADD R3, R77, UR5 ;  /* 0x000000054d037c36 */ /* 0x000fe20008000000 */
[----:B------:R-:W-:Y:S01]  /*6d7f0*/  @P2 STG.E desc[UR22][R72.64], R121 ;  /* 0x0000007948002986 */ /* 0x000fe2000c101916 */
[----:B------:R-:W-:Y:S01]  /*6d800*/  ISETP.LT.AND P0, PT, R80, UR4, !P1 ;  /* 0x0000000450007c0c */ /* 0x000fe2000cf01270 */
[----:B------:R-:W4:Y:S02]  /*6d810*/  LDCU UR4, c[0x0][0x39c] ;  /* 0x00007380ff0477ac */ /* 0x000f240008000800 */
[----:B------:R-:W3:Y:S04]  /*6d820*/  LDL.LU R80, [R1+0x1028] ;  /* 0x0010280001507983 */ /* 0x000ee80000300800 */
[----:B------:R4:W-:Y:S01]  /*6d830*/  @P4 STG.E desc[UR22][R74.64], R122 ;  /* 0x0000007a4a004986 */ /* 0x0009e2000c101916 */
[----:B--2---:R-:W-:Y:S01]  /*6d840*/  ISETP.LT.AND P2, PT, R79, UR6, !P1 ;  /* 0x000000064f007c0c */ /* 0x004fe2000cf41270 */
[----:B------:R-:W3:Y:S02]  /*6d850*/  LDCU UR6, c[0x0][0x39c] ;  /* 0x00007380ff0677ac */ /* 0x000ee40008000800 */
[----:B------:R-:W2:Y:S01]  /*6d860*/  LDL.LU R79, [R1+0x1020] ;  /* 0x00102000014f7983 */ /* 0x000ea20000300800 */
[----:B-----5:R-:W-:Y:S01]  /*6d870*/  ISETP.LT.AND P4, PT, R78, UR7, !P1 ;  /* 0x000000074e007c0c */ /* 0x020fe2000cf81270 */
[----:B-1----:R-:W-:-:S02]  /*6d880*/  VIADD R69, R3, UR5 ;  /* 0x0000000503457c36 */ /* 0x002fc40008000000 */
[----:B------:R-:W5:Y:S01]  /*6d890*/  LDL.LU R78, [R1+0x101c] ;  /* 0x00101c00014e7983 */ /* 0x000f620000300800 */
[C---:B------:R-:W-:Y:S01]  /*6d8a0*/  LEA R70, P5, R3.reuse, R2, 0x2 ;  /* 0x0000000203467211 */ /* 0x040fe200078a10ff */
[----:B------:R-:W1:Y:S03]  /*6d8b0*/  LDCU UR7, c[0x0][0x39c] ;  /* 0x00007380ff0777ac */ /* 0x000e660008000800 */
[----:B------:R-:W-:Y:S02]  /*6d8c0*/  LEA.HI.X.SX32 R71, R3, R0, 0x2, P5 ;  /* 0x0000000003477211 */ /* 0x000fe400028f16ff */
[C---:B------:R-:W-:Y:S02]  /*6d8d0*/  LEA R68, P5, R69.reuse, R2, 0x2 ;  /* 0x0000000245447211 */ /* 0x040fe400078a10ff */
[C---:B------:R-:W-:Y:S02]  /*6d8e0*/  IADD3 R3, PT, PT, R69.reuse, UR5, RZ ;  /* 0x0000000545037c10 */ /* 0x040fe4000fffe0ff */
[----:B------:R-:W-:Y:S01]  /*6d8f0*/  LEA.HI.X.SX32 R69, R69, R0, 0x2, P5 ;  /* 0x0000000045457211 */ /* 0x000fe200028f16ff */
[----:B------:R1:W-:Y:S01]  /*6d900*/  @P3 STG.E desc[UR22][R70.64], R123 ;  /* 0x0000007b46003986 */ /* 0x0003e2000c101916 */
[----:B----4-:R-:W-:Y:S01]  /*6d910*/  ISETP.LT.AND P3, PT, R81, UR4, !P1 ;  /* 0x0000000451007c0c */ /* 0x010fe2000cf61270 */
[----:B------:R-:W-:-:S02]  /*6d920*/  VIADD R75, R3, UR5 ;  /* 0x00000005034b7c36 */ /* 0x000fc40008000000 */
[----:B------:R4:W-:Y:S01]  /*6d930*/  @P0 STG.E desc[UR22][R68.64], R124 ;  /* 0x0000007c44000986 */ /* 0x0009e2000c101916 */
[C---:B------:R-:W-:Y:S01]  /*6d940*/  LEA R72, P5, R3.reuse, R2, 0x2 ;  /* 0x0000000203487211 */ /* 0x040fe200078a10ff */
[----:B------:R-:W2:Y:S02]  /*6d950*/  LDCU UR4, c[0x0][0x39c] ;  /* 0x00007380ff0477ac */ /* 0x000ea40008000800 */
[----:B------:R-:W5:Y:S01]  /*6d960*/  LDL.LU R81, [R1+0x1008] ;  /* 0x0010080001517983 */ /* 0x000f620000300800 */
[----:B---3--:R-:W-:Y:S01]  /*6d970*/  ISETP.LT.AND P0, PT, R76, UR6, !P1 ;  /* 0x000000064c007c0c */ /* 0x008fe2000cf01270 */
[----:B------:R-:W5:Y:S02]  /*6d980*/  LDCU UR6, c[0x0][0x39c] ;  /* 0x00007380ff0677ac */ /* 0x000f640008000800 */
[----:B------:R-:W3:Y:S01]  /*6d990*/  LDL.LU R76, [R1+0x1000] ;  /* 0x00100000014c7983 */ /* 0x000ee20000300800 */
[----:B------:R-:W-:Y:S01]  /*6d9a0*/  LEA.HI.X.SX32 R73, R3, R0, 0x2, P5 ;  /* 0x0000000003497211 */ /* 0x000fe200028f16ff */
[C---:B------:R-:W-:Y:S01]  /*6d9b0*/  VIADD R3, R75.reuse, UR5 ;  /* 0x000000054b037c36 */ /* 0x040fe20008000000 */
[----:B------:R-:W-:-:S04]  /*6d9c0*/  LEA R74, P5, R75, R2, 0x2 ;  /* 0x000000024b4a7211 */ /* 0x000fc800078a10ff */
[----:B------:R-:W-:Y:S02]  /*6d9d0*/  LEA.HI.X.SX32 R75, R75, R0, 0x2, P5 ;  /* 0x000000004b4b7211 */ /* 0x000fe400028f16ff */
[C---:B-1----:R-:W-:Y:S01]  /*6d9e0*/  LEA R70, P5, R3.reuse, R2, 0x2 ;  /* 0x0000000203467211 */ /* 0x042fe200078a10ff */
[----:B------:R1:W-:Y:S03]  /*6d9f0*/  @P2 STG.E desc[UR22][R72.64], R125 ;  /* 0x0000007d48002986 */ /* 0x0003e6000c101916 */
[C---:B------:R-:W-:Y:S01]  /*6da00*/  LEA.HI.X.SX32 R71, R3.reuse, R0, 0x2, P5 ;  /* 0x0000000003477211 */ /* 0x040fe200028f16ff */
[----:B------:R1:W-:Y:S01]  /*6da10*/  @P4 STG.E desc[UR22][R74.64], R126 ;  /* 0x0000007e4a004986 */ /* 0x0003e2000c101916 */
[----:B------:R-:W-:-:S03]  /*6da20*/  IADD3 R77, PT, PT, R3, UR5, RZ ;  /* 0x00000005034d7c10 */ /* 0x000fc6000fffe0ff */
[----:B------:R1:W-:Y:S01]  /*6da30*/  @P3 STG.E desc[UR22][R70.64], R127 ;  /* 0x0000007f46003986 */ /* 0x0003e2000c101916 */
[----:B------:R-:W-:Y:S01]  /*6da40*/  ISETP.LT.AND P2, PT, R80, UR7, !P1 ;  /* 0x0000000750007c0c */ /* 0x000fe2000cf41270 */
[----:B------:R-:W5:Y:S02]  /*6da50*/  LDCU UR7, c[0x0][0x39c] ;  /* 0x00007380ff0777ac */ /* 0x000f640008000800 */
[----:B------:R-:W3:Y:S01]  /*6da60*/  LDL.LU R80, [R1+0xffc] ;  /* 0x000ffc0001507983 */ /* 0x000ee20000300800 */
[C---:B----4-:R-:W-:Y:S01]  /*6da70*/  LEA R68, P5, R77.reuse, R2, 0x2 ;  /* 0x000000024d447211 */ /* 0x050fe200078a10ff */
[----:B------:R-:W-:Y:S01]  /*6da80*/  VIADD R3, R77, UR5 ;  /* 0x000000054d037c36 */ /* 0x000fe20008000000 */
[----:B--2---:R-:W-:Y:S01]  /*6da90*/  ISETP.LT.AND P4, PT, R79, UR4, !P1 ;  /* 0x000000044f007c0c */ /* 0x004fe2000cf81270 */
[----:B------:R-:W3:Y:S01]  /*6daa0*/  LDCU UR4, c[0x0][0x39c] ;  /* 0x00007380ff0477ac */ /* 0x000ee20008000800 */
[----:B------:R-:W2:Y:S01]  /*6dab0*/  LDL.LU R79, [R1+0xff8] ;  /* 0x000ff800014f7983 */ /* 0x000ea20000300800 */
[----:B-----5:R-:W-:-:S02]  /*6dac0*/  ISETP.LT.AND P3, PT, R78, UR6, !P1 ;  /* 0x000000064e007c0c */ /* 0x020fc4000cf61270 */
[----:B------:R-:W-:Y:S01]  /*6dad0*/  LEA.HI.X.SX32 R69, R77, R0, 0x2, P5 ;  /* 0x000000004d457211 */ /* 0x000fe200028f16ff */
[----:B------:R-:W4:Y:S01]  /*6dae0*/  LDL.LU R78, [R1+0xff4] ;  /* 0x000ff400014e7983 */ /* 0x000f220000300800 */
[C---:B-1----:R-:W-:Y:S01]  /*6daf0*/  LEA R72, P5, R3.reuse, R2, 0x2 ;  /* 0x0000000203487211 */ /* 0x042fe200078a10ff */
[C---:B------:R-:W-:Y:S01]  /*6db00*/  VIADD R75, R3.reuse, UR5 ;  /* 0x00000005034b7c36 */ /* 0x040fe20008000000 */
[----:B------:R-:W1:Y:S02]  /*6db10*/  LDCU UR6, c[0x0][0x39c] ;  /* 0x00007380ff0677ac */ /* 0x000e640008000800 */
[----:B------:R-:W-:Y:S01]  /*6db20*/  LEA.HI.X.SX32 R73, R3, R0, 0x2, P5 ;  /* 0x0000000003497211 */ /* 0x000fe200028f16ff */
[----:B------:R5:W-:Y:S04]  /*6db30*/  @P0 STG.E desc[UR22][R68.64], R128 ;  /* 0x0000008044000986 */ /* 0x000be8000c101916 */
[----:B------:R1:W-:Y:S01]  /*6db40*/  @P2 STG.E desc[UR22][R72.64], R129 ;  /* 0x0000008148002986 */ /* 0x0003e2000c101916 */
[----:B------:R-:W-:Y:S01]  /*6db50*/  ISETP.LT.AND P0, PT, R81, UR7, !P1 ;  /* 0x0000000751007c0c */ /* 0x000fe2000cf01270 */
[----:B------:R-:W2:Y:S02]  /*6db60*/  LDCU UR7, c[0x0][0x39c] ;  /* 0x00007380ff0777ac */ /* 0x000ea40008000800 */
[----:B------:R-:W4:Y:S01]  /*6db70*/  LDL.LU R81, [R1+0xfdc] ;  /* 0x000fdc0001517983 */ /* 0x000f220000300800 */
[----:B---3--:R-:W-:Y:S01]  /*6db80*/  ISETP.LT.AND P2, PT, R76, UR4, !P1 ;  /* 0x000000044c007c0c */ /* 0x008fe2000cf41270 */
[----:B------:R-:W4:Y:S02]  /*6db90*/  LDCU UR4, c[0x0][0x39c] ;  /* 0x00007380ff0477ac */ /* 0x000f240008000800 */
[----:B------:R-:W3:Y:S01]  /*6dba0*/  LDL.LU R76, [R1+0xfd8] ;  /* 0x000fd800014c7983 */ /* 0x000ee20000300800 */
[----:B------:R-:W-:-:S02]  /*6dbb0*/  LEA R74, P5, R75, R2, 0x2 ;  /* 0x000000024b4a7211 */ /* 0x000fc400078a10ff */
[C---:B------:R-:W-:Y:S02]  /*6dbc0*/  IADD3 R3, PT, PT, R75.reuse, UR5, RZ ;  /* 0x000000054b037c10 */ /* 0x040fe4000fffe0ff */
[----:B------:R-:W-:Y:S02]  /*6dbd0*/  LEA.HI.X.SX32 R75, R75, R0, 0x2, P5 ;  /* 0x000000004b4b7211 */ /* 0x000fe400028f16ff */
[C---:B------:R-:W-:Y:S01]  /*6dbe0*/  LEA R70, P5, R3.reuse, R2, 0x2 ;  /* 0x0000000203467211 */ /* 0x040fe200078a10ff */
[----:B-----5:R-:W-:-:S03]  /*6dbf0*/  VIADD R69, R3, UR5 ;  /* 0x0000000503457c36 */ /* 0x020fc60008000000 */
[----:B------:R-:W-:Y:S02]  /*6dc00*/  LEA.HI.X.SX32 R71, R3, R0, 0x2, P5 ;  /* 0x0000000003477211 */ /* 0x000fe400028f16ff */
[C---:B------:R-:W-:Y:S01]  /*6dc10*/  LEA R68, P5, R69.reuse, R2, 0x2 ;  /* 0x0000000245447211 */ /* 0x040fe200078a10ff */
[----:B------:R-:W-:-:S03]  /*6dc20*/  VIADD R3, R69, UR5 ;  /* 0x0000000545037c36 */ /* 0x000fc60008000000 */
[----:B------:R-:W-:Y:S01]  /*6dc30*/  LEA.HI.X.SX32 R69, R69, R0, 0x2, P5 ;  /* 0x0000000045457211 */ /* 0x000fe200028f16ff */
[----:B------:R5:W-:Y:S01]  /*6dc40*/  @P4 STG.E desc[UR22][R74.64], R130 ;  /* 0x000000824a004986 */ /* 0x000be2000c101916 */
[C---:B-1----:R-:W-:Y:S02]  /*6dc50*/  LEA R72, P5, R3.reuse, R2, 0x2 ;  /* 0x0000000203487211 */ /* 0x042fe400078a10ff */
[----:B------:R-:W-:Y:S01]  /*6dc60*/  ISETP.LT.AND P4, PT, R80, UR6, !P1 ;  /* 0x0000000650007c0c */ /* 0x000fe2000cf81270 */
[----:B------:R1:W-:Y:S01]  /*6dc70*/  @P3 STG.E desc[UR22][R70.64], R131 ;  /* 0x0000008346003986 */ /* 0x0003e2000c101916 */
[----:B------:R-:W-:Y:S01]  /*6dc80*/  IADD3 R77, PT, PT, R3, UR5, RZ ;  /* 0x00000005034d7c10 */ /* 0x000fe2000fffe0ff */
[----:B------:R-:W1:Y:S02]  /*6dc90*/  LDCU UR6, c[0x0][0x39c] ;  /* 0x00007380ff0677ac */ /* 0x000e640008000800 */
[----:B------:R-:W3:Y:S01]  /*6dca0*/  LDL.LU R80, [R1+0xfd4] ;  /* 0x000fd40001507983 */ /* 0x000ee20000300800 */
[----:B--2---:R-:W-:-:S03]  /*6dcb0*/  ISETP.LT.AND P3, PT, R79, UR7, !P1 ;  /* 0x000000074f007c0c */ /* 0x004fc6000cf61270 */
[----:B------:R2:W-:Y:S01]  /*6dcc0*/  @P0 STG.E desc[UR22][R68.64], R4 ;  /* 0x0000000444000986 */ /* 0x0005e2000c101916 */
[----:B------:R-:W3:Y:S03]  /*6dcd0*/  LDCU UR7, c[0x0][0x39c] ;  /* 0x00007380ff0777ac */ /* 0x000ee60008000800 */
[----:B------:R-:W3:Y:S01]  /*6dce0*/  LDL.LU R79, [R1+0xfcc] ;  /* 0x000fcc00014f7983 */ /* 0x000ee20000300800 */
[----:B----4-:R-:W-:Y:S01]  /*6dcf0*/  ISETP.LT.AND P0, PT, R78, UR4, !P1 ;  /* 0x000000044e007c0c */ /* 0x010fe2000cf01270 */
[----:B------:R-:W4:Y:S02]  /*6dd00*/  LDCU UR4, c[0x0][0x39c] ;  /* 0x00007380ff0477ac */ /* 0x000f240008000800 */
[----:B------:R-:W4:Y:S01]  /*6dd10*/  LDL.LU R78, [R1+0xfc4] ;  /* 0x000fc400014e7983 */ /* 0x000f220000300800 */
[----:B------:R-:W-:Y:S01]  /*6dd20*/  LEA.HI.X.SX32 R73, R3, R0, 0x2, P5 ;  /* 0x0000000003497211 */ /* 0x000fe200028f16ff */
[C---:B------:R-:W-:Y:S01]  /*6dd30*/  VIADD R3, R77.reuse, UR5 ;  /* 0x000000054d037c36 */ /* 0x040fe20008000000 */
[----:B-----5:R-:W-:-:S04]  /*6dd40*/  LEA R74, P5, R77, R2, 0x2 ;  /* 0x000000024d4a7211 */ /* 0x020fc800078a10ff */
[----:B------:R-:W-:Y:S02]  /*6dd50*/  LEA.HI.X.SX32 R75, R77, R0, 0x2, P5 ;  /* 0x000000004d4b7211 */ /* 0x000fe400028f16ff */
[C---:B-1----:R-:W-:Y:S01]  /*6dd60*/  LEA R70, P5, R3.reuse, R2, 0x2 ;  /* 0x0000000203467211 */ /* 0x042fe200078a10ff */
[----:B------:R-:W-:Y:S03]  /*6dd70*/  @P2 STG.E desc[UR22][R72.64], R5 ;  /* 0x0000000548002986 */ /* 0x000fe6000c101916 */
[C---:B------:R-:W-:Y:S01]  /*6dd80*/  LEA.HI.X.SX32 R71, R3.reuse, R0, 0x2, P5 ;  /* 0x0000000003477211 */ /* 0x040fe200028f16ff */
[----:B------:R-:W-:Y:S04]  /*6dd90*/  @P4 STG.E desc[UR22][R74.64], R6 ;  /* 0x000000064a004986 */ /* 0x000fe8000c101916 */
[----:B------:R-:W5:Y:S04]  /*6dda0*/  LDL.LU R77, [R1+0xfb4] ;  /* 0x000fb400014d7983 */ /* 0x000f680000300800 */
[----:B------:R1:W-:Y:S01]  /*6ddb0*/  @P3 STG.E desc[UR22][R70.64], R7 ;  /* 0x0000000746003986 */ /* 0x0003e2000c101916 */
[----:B---3--:R-:W-:Y:S01]  /*6ddc0*/  ISETP.LT.AND P4, PT, R76, UR7, !P1 ;  /* 0x000000074c007c0c */ /* 0x008fe2000cf81270 */
[----:B--2---:R-:W-:-:S02]  /*6ddd0*/  VIADD R69, R3, UR5 ;  /* 0x0000000503457c36 */ /* 0x004fc40008000000 */
[----:B------:R-:W2:Y:S01]  /*6dde0*/  LDL.LU R76, [R1+0xf9c] ;  /* 0x000f9c00014c7983 */ /* 0x000ea20000300800 */
[----:B------:R-:W4:Y:S03]  /*6ddf0*/  LDCU UR7, c[0x0][0x39c] ;  /* 0x00007380ff0777ac */ /* 0x000f260008000800 */
[----:B-1----:R-:W3:Y:S01]  /*6de00*/  LDL.LU R70, [R1+0xf98] ;  /* 0x000f980001467983 */ /* 0x002ee20000300800 */
[C---:B------:R-:W-:Y:S02]  /*6de10*/  LEA R68, P5, R69.reuse, R2, 0x2 ;  /* 0x0000000245447211 */ /* 0x040fe400078a10ff */
[C---:B------:R-:W-:Y:S01]  /*6de20*/  IADD3 R3, PT, PT, R69.reuse, UR5, RZ ;  /* 0x0000000545037c10 */ /* 0x040fe2000fffe0ff */
[----:B------:R-:W2:Y:S01]  /*6de30*/  LDL.LU R75, [R1+0xf94] ;  /* 0x000f9400014b7983 */ /* 0x000ea20000300800 */
[----:B------:R-:W-:Y:S02]  /*6de40*/  LEA.HI.X.SX32 R69, R69, R0, 0x2, P5 ;  /* 0x0000000045457211 */ /* 0x000fe400028f16ff */
[C---:B------:R-:W-:Y:S01]  /*6de50*/  LEA R4, P5, R3.reuse, R2, 0x2 ;  /* 0x0000000203047211 */ /* 0x040fe200078a10ff */
[----:B------:R-:W-:Y:S01]  /*6de60*/  VIADD R73, R3, UR5 ;  /* 0x0000000503497c36 */ /* 0x000fe20008000000 */
[----:B------:R-:W-:Y:S01]  /*6de70*/  ISETP.LT.AND P2, PT, R81, UR6, !P1 ;  /* 0x0000000651007c0c */ /* 0x000fe2000cf41270 */
[----:B------:R-:W1:Y:S01]  /*6de80*/  LDCU UR6, c[0x0][0x39c] ;  /* 0x00007380ff0677ac */ /* 0x000e620008000800 */
[----:B------:R-:W-:Y:S01]  /*6de90*/  LEA.HI.X.SX32 R5, R3, R0, 0x2, P5 ;  /* 0x0000000003057211 */ /* 0x000fe200028f16ff */
[C---:B------:R-:W-:Y:S01]  /*6dea0*/  VIADD R3, R73.reuse, UR5 ;  /* 0x0000000549037c36 */ /* 0x040fe20008000000 */
[C---:B------:R-:W-:Y:S01]  /*6deb0*/  LEA R72, P5, R73.reuse, R2, 0x2 ;  /* 0x0000000249487211 */ /* 0x040fe200078a10ff */
[----:B------:R-:W2:Y:S03]  /*6dec0*/  LDL.LU R74, [R1+0xf90] ;  /* 0x000f9000014a7983 */ /* 0x000ea60000300800 */
[----:B------:R-:W-:-:S02]  /*6ded0*/  LEA.HI.X.SX32 R73, R73, R0, 0x2, P5 ;  /* 0x0000000049497211 */ /* 0x000fc400028f16ff */
[C---:B------:R-:W-:Y:S02]  /*6dee0*/  LEA R6, P5, R3.reuse, R2, 0x2 ;  /* 0x0000000203067211 */ /* 0x040fe400078a10ff */
[C---:B------:R-:W-:Y:S01]  /*6def0*/  IADD3 R71, PT, PT, R3.reuse, UR5, RZ ;  /* 0x0000000503477c10 */ /* 0x040fe2000fffe0ff */
[----:B------:R1:W-:Y:S01]  /*6df00*/  @P0 STG.E desc[UR22][R68.64], R8 ;  /* 0x0000000844000986 */ /* 0x0003e2000c101916 */
[----:B------:R-:W-:-:S03]  /*6df10*/  LEA.HI.X.SX32 R7, R3, R0, 0x2, P5 ;  /* 0x0000000003077211 */ /* 0x000fc600028f16ff */
[----:B------:R-:W-:Y:S01]  /*6df20*/  @P2 STG.E desc[UR22][R4.64], R9 ;  /* 0x0000000904002986 */ /* 0x000fe2000c101916 */
[----:B------:R-:W-:-:S03]  /*6df30*/  VIADD R3, R71, UR5 ;  /* 0x0000000547037c36 */ /* 0x000fc60008000000 */
[----:B------:R4:W-:Y:S01]  /*6df40*/  @P4 STG.E desc[UR22][R72.64], R10 ;  /* 0x0000000a48004986 */ /* 0x0009e2000c101916 */
[C---:B-1----:R-:W-:Y:S02]  /*6df50*/  LEA R68, P5, R71.reuse, R2, 0x2 ;  /* 0x0000000247447211 */ /* 0x042fe400078a10ff */
[----:B----4-:R-:W-:Y:S01]  /*6df60*/  ISETP.LT.AND P2, PT, R78, UR7, !P1 ;  /* 0x000000074e007c0c */ /* 0x010fe2000cf41270 */
[----:B------:R-:W3:Y:S01]  /*6df70*/  LDCU UR7, c[0x0][0x39c] ;  /* 0x00007380ff0777ac */ /* 0x000ee20008000800 */
[----:B------:R-:W-:Y:S02]  /*6df80*/  LEA.HI.X.SX32 R69, R71, R0, 0x2, P5 ;  /* 0x0000000047457211 */ /* 0x000fe400028f16ff */
[----:B------:R-:W-:Y:S01]  /*6df90*/  ISETP.LT.AND P3, PT, R80, UR4, !P1 ;  /* 0x0000000450007c0c */ /* 0x000fe2000cf61270 */
[----:B------:R-:W5:Y:S01]  /*6dfa0*/  LDCU UR4, c[0x0][0x39c] ;  /* 0x00007380ff0477ac */ /* 0x000f620008000800 */
[----:B------:R-:W4:Y:S01]  /*6dfb0*/  LDL.LU R72, [R1+0xf64] ;  /* 0x000f640001487983 */ /* 0x000f220000300800 */
[----:B------:R-:W-:Y:S01]  /*6dfc0*/  ISETP.LT.AND P0, PT, R79, UR6, !P1 ;  /* 0x000000064f007c0c */ /* 0x000fe2000cf01270 */
[----:B------:R-:W2:Y:S02]  /*6dfd0*/  LDCU UR6, c[0x0][0x39c] ;  /* 0x00007380ff0677ac */ /* 0x000ea40008000800 */
[----:B------:R-:W4:Y:S01]  /*6dfe0*/  LDL.LU R71, [R1+0xf60] ;  /* 0x000f600001477983 */ /* 0x000f220000300800 */
[C---:B------:R-:W-:Y:S01]  /*6dff0*/  LEA R4, P5, R3.reuse, R2, 0x2 ;  /* 0x0000000203047211 */ /* 0x040fe200078a10ff */
[----:B------:R-:W-:-:S05]  /*6e000*/  VIADD R9, R3, UR5 ;  /* 0x0000000503097c36 */ /* 0x000fca0008000000 */
[----:B------:R1:W-:Y:S01]  /*6e010*/  @P3 STG.E desc[UR22][R6.64], R11 ;  /* 0x0000000b06003986 */ /* 0x0003e2000c101916 */
[----:B------:R-:W-:-:S03]  /*6e020*/  LEA.HI.X.SX32 R5, R3, R0, 0x2, P5 ;  /* 0x0000000003057211 */ /* 0x000fc600028f16ff */
[----:B------:R3:W-:Y:S01]  /*6e030*/  @P0 STG.E desc[UR22][R68.64], R12 ;  /* 0x0000000c44000986 */ /* 0x0007e2000c101916 */
[C---:B------:R-:W-:Y:S02]  /*6e040*/  LEA R8, P5, R9.reuse, R2, 0x2 ;  /* 0x0000000209087211 */ /* 0x040fe400078a10ff */
[----:B------:R-:W-:Y:S02]  /*6e050*/  IADD3 R3, PT, PT, R9, UR5, RZ ;  /* 0x0000000509037c10 */ /* 0x000fe4000fffe0ff */
[----:B-----5:R-:W-:Y:S01]  /*6e060*/  ISETP.LT.AND P4, PT, R77, UR4, !P1 ;  /* 0x000000044d007c0c */ /* 0x020fe2000cf81270 */
[----:B------:R-:W-:Y:S01]  /*6e070*/  @P2 STG.E desc[UR22][R4.64], R13 ;  /* 0x0000000d04002986 */ /* 0x000fe2000c101916 */
[----:B------:R-:W-:Y:S01]  /*6e080*/  LEA.HI.X.SX32 R9, R9, R0, 0x2, P5 ;  /* 0x0000000009097211 */ /* 0x000fe200028f16ff */
[C---:B-1----:R-:W-:Y:S01]  /*6e090*/  VIADD R11, R3.reuse, UR5 ;  /* 0x00000005030b7c36 */ /* 0x042fe20008000000 */
[C---:B------:R-:W-:Y:S01]  /*6e0a0*/  LEA R6, P5, R3.reuse, R2, 0x2 ;  /* 0x0000000203067211 */ /* 0x040fe200078a10ff */
[----:B------:R-:W1:Y:S03]  /*6e0b0*/  LDCU UR4, c[0x0][0x39c] ;  /* 0x00007380ff0477ac */ /* 0x000e660008000800 */
[----:B------:R-:W-:-:S02]  /*6e0c0*/  LEA.HI.X.SX32 R7, R3, R0, 0x2, P5 ;  /* 0x0000000003077211 */ /* 0x000fc400028f16ff */
[C---:B------:R-:W-:Y:S01]  /*6e0d0*/  LEA R10, P5, R11.reuse, R2, 0x2 ;  /* 0x000000020b0a7211 */ /* 0x040fe200078a10ff */
[----:B------:R-:W-:-:S03]  /*6e0e0*/  VIADD R3, R11, UR5 ;  /* 0x000000050b037c36 */ /* 0x000fc60008000000 */
[----:B------:R-:W-:Y:S01]  /*6e0f0*/  LEA.HI.X.SX32 R11, R11, R0, 0x2, P5 ;  /* 0x000000000b0b7211 */ /* 0x000fe200028f16ff */
[----:B------:R-:W-:Y:S01]  /*6e100*/  @P4 STG.E desc[UR22][R8.64], R14 ;  /* 0x0000000e08004986 */ /* 0x000fe2000c101916 */
[----:B---3--:R-:W-:Y:S01]  /*6e110*/  ISETP.LT.AND P0, PT, R70, UR7, !P1 ;  /* 0x0000000746007c0c */ /* 0x008fe2000cf01270 */
[----:B------:R-:W4:Y:S02]  /*6e120*/  LDCU UR7, c[0x0][0x39c] ;  /* 0x00007380ff0777ac */ /* 0x000f240008000800 */
[----:B------:R-:W3:Y:S04]  /*6e130*/  LDL.LU R70, [R1+0xf5c] ;  /* 0x000f5c0001467983 */ /* 0x000ee80000300800 */
[----:B------:R-:W5:Y:S04]  /*6e140*/  LDL.LU R69, [R1+0xf58] ;  /* 0x000f580001457983 */ /* 0x000f680000300800 */
[----:B------:R-:W3:Y:S01]  /*6e150*/  LDL.LU R12, [R1+0xf54] ;  /* 0x000f5400010c7983 */ /* 0x000ee20000300800 */
[----:B--2---:R-:W-:Y:S01]  /*6e160*/  ISETP.LT.AND P3, PT, R76, UR6, !P1 ;  /* 0x000000064c007c0c */ /* 0x004fe2000cf61270 */
[----:B------:R-:W2:Y:S02]  /*6e170*/  LDCU UR6, c[0x0][0x39c] ;  /* 0x00007380ff0677ac */ /* 0x000ea40008000800 */
[----:B------:R-:W3:Y:S10]  /*6e180*/  LDL.LU R68, [R1+0xf28] ;  /* 0x000f280001447983 */ /* 0x000ef40000300800 */
[----:B------:R-:W-:Y:S04]  /*6e190*/  @P3 STG.E desc[UR22][R6.64], R15 ;  /* 0x0000000f06003986 */ /* 0x000fe8000c101916 */
[----:B------:R1:W-:Y:S04]  /*6e1a0*/  @P0 STG.E desc[UR22][R10.64], R16 ;  /* 0x000000100a000986 */ /* 0x0003e8000c101916 */
[----:B-1----:R-:W3:Y:S01]  /*6e1b0*/  LDL.LU R16, [R1+0xf24] ;  /* 0x000f240001107983 */ /* 0x002ee20000300800 */
[----:B------:R-:W-:Y:S01]  /*6e1c0*/  ISETP.LT.AND P2, PT, R75, UR4, !P1 ;  /* 0x000000044b007c0c */ /* 0x000fe2000cf41270 */
[----:B------:R-:W1:Y:S01]  /*6e1d0*/  LDCU UR4, c[0x0][0x39c] ;  /* 0x00007380ff0477ac */ /* 0x000e620008000800 */
[C---:B------:R-:W-:Y:S01]  /*6e1e0*/  LEA R4, P5, R3.reuse, R2, 0x2 ;  /* 0x0000000203047211 */ /* 0x040fe200078a10ff */
[----:B------:R-:W3:Y:S01]  /*6e1f0*/  LDL.LU R15, [R1+0xf20] ;  /* 0x000f2000010f7983 */ /* 0x000ee20000300800 */
[----:B------:R-:W-:-:S02]  /*6e200*/  IADD3 R13, PT, PT, R3, UR5, RZ ;  /* 0x00000005030d7c10 */ /* 0x000fc4000fffe0ff */
[----:B----4-:R-:W-:Y:S01]  /*6e210*/  ISETP.LT.AND P3, PT, R72, UR7, !P1 ;  /* 0x0000000748007c0c */ /* 0x010fe2000cf61270 */
[----:B------:R-:W5:Y:S01]  /*6e220*/  LDCU UR7, c[0x0][0x39c] ;  /* 0x00007380ff0777ac */ /* 0x000f620008000800 */
[----:B------:R-:W-:Y:S01]  /*6e230*/  LEA.HI.X.SX32 R5, R3, R0, 0x2, P5 ;  /* 0x0000000003057211 */ /* 0x000fe200028f16ff */
[C---:B------:R-:W-:Y:S01]  /*6e240*/  VIADD R3, R13.reuse, UR5 ;  /* 0x000000050d037c36 */ /* 0x040fe20008000000 */
[----:B--2---:R-:W-:Y:S01]  /*6e250*/  ISETP.LT.AND P4, PT, R74, UR6, !P1 ;  /* 0x000000064a007c0c */ /* 0x004fe2000cf81270 */
[----:B------:R-:W2:Y:S01]  /*6e260*/  LDCU UR6, c[0x0][0x39c] ;  /* 0x00007380ff0677ac */ /* 0x000ea20008000800 */
[----:B------:R-:W-:Y:S01]  /*6e270*/  LEA R8, P5, R13, R2, 0x2 ;  /* 0x000000020d087211 */ /* 0x000fe200078a10ff */
[----:B------:R-:W4:Y:S01]  /*6e280*/  LDL.LU R14, [R1+0xf1c] ;  /* 0x000f1c00010e7983 */ /* 0x000f220000300800 */
[----:B-1----:R-:W-:Y:S01]  /*6e290*/  ISETP.LT.AND P0, PT, R71, UR4, !P1 ;  /* 0x0000000447007c0c */ /* 0x002fe2000cf01270 */
[----:B------:R-:W3:Y:S01]  /*6e2a0*/  LDCU UR4, c[0x0][0x39c] ;  /* 0x00007380ff0477ac */ /* 0x000ee20008000800 */
[----:B------:R-:W-:-:S02]  /*6e2b0*/  LEA.HI.X.SX32 R9, R13, R0, 0x2, P5 ;  /* 0x000000000d097211 */ /* 0x000fc400028f16ff */
[C---:B------:R-:W-:Y:S01]  /*6e2c0*/  LEA R6, P5, R3.reuse, R2, 0x2 ;  /* 0x0000000203067211 */ /* 0x040fe200078a10ff */
[----:B------:R1:W-:Y:S03]  /*6e2d0*/  @P2 STG.E desc[UR22][R4.64], R17 ;  /* 0x0000001104002986 */ /* 0x0003e6000c101916 */
[C---:B------:R-:W-:Y:S01]  /*6e2e0*/  LEA.HI.X.SX32 R7, R3.reuse, R0, 0x2, P5 ;  /* 0x0000000003077211 */ /* 0x040fe200028f16ff */
[----:B------:R1:W-:Y:S01]  /*6e2f0*/  @P4 STG.E desc[UR22][R8.64], R18 ;  /* 0x0000001208004986 */ /* 0x0003e2000c101916 */
[----:B------:R-:W-:-:S03]  /*6e300*/  VIADD R11, R3, UR5 ;  /* 0x00000005030b7c36 */ /* 0x000fc60008000000 */
[----:B------:R2:W-:Y:S02]  /*6e310*/  @P3 STG.E desc[UR22][R6.64], R19 ;  /* 0x0000001306003986 */ /* 0x0005e4000c101916 */
[C---:B------:R-:W-:Y:S02]  /*6e320*/  LEA R10, P5, R11.reuse, R2, 0x2 ;  /* 0x000000020b0a7211 */ /* 0x040fe400078a10ff */
[C---:B------:R-:W-:Y:S02]  /*6e330*/  IADD3 R3, PT, PT, R11.reuse, UR5, RZ ;  /* 0x000000050b037c10 */ /* 0x040fe4000fffe0ff */
[----:B------:R-:W-:Y:S02]  /*6e340*/  LEA.HI.X.SX32 R11, R11, R0, 0x2, P5 ;  /* 0x000000000b0b7211 */ /* 0x000fe400028f16ff */
[----:B-1----:R-:W-:-:S04]  /*6e350*/  LEA R4, P5, R3, R2, 0x2 ;  /* 0x0000000203047211 */ /* 0x002fc800078a10ff */
[----:B------:R-:W-:Y:S01]  /*6e360*/  LEA.HI.X.SX32 R5, R3, R0, 0x2, P5 ;  /* 0x0000000003057211 */ /* 0x000fe200028f16ff */
[----:B------:R1:W-:Y:S01]  /*6e370*/  @P0 STG.E desc[UR22][R10.64], R20 ;  /* 0x000000140a000986 */ /* 0x0003e2000c101916 */
[----:B-----5:R-:W-:Y:S01]  /*6e380*/  ISETP.LT.AND P4, PT, R69, UR7, !P1 ;  /* 0x0000000745007c0c */ /* 0x020fe2000cf81270 */
[----:B------:R-:W5:Y:S01]  /*6e390*/  LDCU UR7, c[0x0][0x39c] ;  /* 0x00007380ff0777ac */ /* 0x000f620008000800 */
[----:B---3--:R-:W-:Y:S01]  /*6e3a0*/  ISETP.LT.AND P3, PT, R12, UR4, !P1 ;  /* 0x000000040c007c0c */ /* 0x008fe2000cf61270 */
[----:B------:R-:W3:Y:S01]  /*6e3b0*/  LDCU UR4, c[0x0][0x39c] ;  /* 0x00007380ff0477ac */ /* 0x000ee20008000800 */
[----:B------:R-:W4:Y:S01]  /*6e3c0*/  LDL.LU R12, [R1+0xf18] ;  /* 0x000f1800010c7983 */ /* 0x000f220000300800 */
[----:B--2---:R-:W-:Y:S01]  /*6e3d0*/  ISETP.LT.AND P2, PT, R70, UR6, !P1 ;  /* 0x0000000646007c0c */ /* 0x004fe2000cf41270 */
[----:B------:R-:W2:Y:S02]  /*6e3e0*/  LDCU UR6, c[0x0][0x39c] ;  /* 0x00007380ff0677ac */ /* 0x000ea40008000800 */
[----:B------:R-:W4:Y:S10]  /*6e3f0*/  LDL.LU R17, [R1+0xeec] ;  /* 0x000eec0001117983 */ /* 0x000f340000300800 */
[----:B------:R1:W-:Y:S01]  /*6e400*/  @P2 STG.E desc[UR22][R4.64], R21 ;  /* 0x0000001504002986 */ /* 0x0003e2000c101916 */
[----:B-----5:R-:W-:Y:S01]  /*6e410*/  ISETP.LT.AND P2, PT, R16, UR7, !P1 ;  /* 0x0000000710007c0c */ /* 0x020fe2000cf41270 */
[----:B------:R-:W-:-:S02]  /*6e420*/  VIADD R9, R3, UR5 ;  /* 0x0000000503097c36 */ /* 0x000fc40008000000 */
[----:B------:R-:W5:Y:S01]  /*6e430*/  LDL.LU R16, [R1+0xee8] ;  /* 0x000ee80001107983 */ /* 0x000f620000300800 */
[----:B--2---:R-:W-:Y:S01]  /*6e440*/  ISETP.LT.AND P0, PT, R68, UR6, !P1 ;  /* 0x0000000644007c0c */ /* 0x004fe2000cf01270 */
[----:B------:R-:W4:Y:S01]  /*6e450*/  LDCU UR6, c[0x0][0x39c] ;  /* 0x00007380ff0677ac */ /* 0x000f220008000800 */
[C---:B------:R-:W-:Y:S01]  /*6e460*/  LEA R8, P5, R9.reuse, R2, 0x2 ;  /* 0x0000000209087211 */ /* 0x040fe200078a10ff */
[C---:B------:R-:W-:Y:S01]  /*6e470*/  VIADD R3, R9.reuse, UR5 ;  /* 0x0000000509037c36 */ /* 0x040fe20008000000 */
[----:B------:R-:W2:Y:S02]  /*6e480*/  LDCU UR7, c[0x0][0x39c] ;  /* 0x00007380ff0777ac */ /* 0x000ea40008000800 */
[----:B------:R-:W-:Y:S02]  /*6e490*/  LEA.HI.X.SX32 R9, R9, R0, 0x2, P5 ;  /* 0x0000000009097211 */ /* 0x000fe400028f16ff */
[C---:B------:R-:W-:Y:S02]  /*6e4a0*/  LEA R6, P5, R3.reuse, R2, 0x2 ;  /* 0x0000000203067211 */ /* 0x040fe400078a10ff */
[----:B------:R-:W-:Y:S01]  /*6e4b0*/  IADD3 R13, PT, PT, R3, UR5, RZ ;  /* 0x00000005030d7c10 */ /* 0x000fe2000fffe0ff */
[----:B------:R2:W-:Y:S01]  /*6e4c0*/  @P4 STG.E desc[UR22][R8.64], R22 ;  /* 0x0000001608004986 */ /* 0x0005e2000c101916 */
[----:B---3--:R-:W-:Y:S01]  /*6e4d0*/  ISETP.LT.AND P4, PT, R15, UR4, !P1 ;  /* 0x000000040f007c0c */ /* 0x008fe2000cf81270 */
[----:B------:R-:W3:Y:S01]  /*6e4e0*/  LDCU UR4, c[0x0][0x39c] ;  /* 0x00007380ff0477ac */ /* 0x000ee20008000800 */
[----:B------:R-:W-:Y:S01]  /*6e4f0*/  LEA.HI.X.SX32 R7, R3, R0, 0x2, P5 ;  /* 0x0000000003077211 */ /* 0x000fe200028f16ff */
[----:B------:R-:W5:Y:S01]  /*6e500*/  LDL.LU R15, [R1+0xee4] ;  /* 0x000ee400010f7983 */ /* 0x000f620000300800 */
[----:B-1----:R-:W-:-:S04]  /*6e510*/  LEA R10, P5, R13, R2, 0x2 ;  /* 0x000000020d0a7211 */ /* 0x002fc800078a10ff */
[C---:B------:R-:W-:Y:S01]  /*6e520*/  LEA.HI.X.SX32 R11, R13.reuse, R0, 0x2, P5 ;  /* 0x000000000d0b7211 */ /* 0x040fe200028f16ff */
[----:B------:R-:W-:Y:S01]  /*6e530*/  @P3 STG.E desc[UR22][R6.64], R23 ;  /* 0x0000001706003986 */ /* 0x000fe2000c101916 */
[----:B----4-:R-:W-:Y:S01]  /*6e540*/  ISETP.LT.AND P3, PT, R14, UR6, !P1 ;  /* 0x000000060e007c0c */ /* 0x010fe2000cf61270 */
[----:B------:R-:W-:Y:S01]  /*6e550*/  VIADD R3, R13, UR5 ;  /* 0x000000050d037c36 */ /* 0x000fe20008000000 */
[----:B------:R-:W5:Y:S01]  /*6e560*/  LDCU UR6, c[0x0][0x39c] ;  /* 0x00007380ff0677ac */ /* 0x000f620008000800 */
[----:B------:R-:W4:Y:S04]  /*6e570*/  LDL.LU R14, [R1+0xee0] ;  /* 0x000ee000010e7983 */ /* 0x000f280000300800 */
[----:B------:R1:W-:Y:S01]  /*6e580*/  @P0 STG.E desc[UR22][R10.64], R24 ;  /* 0x000000180a000986 */ /* 0x0003e2000c101916 */
[C---:B------:R-:W-:Y:S01]  /*6e590*/  LEA R4, P5, R3.reuse, R2, 0x2 ;  /* 0x0000000203047211 */ /* 0x040fe200078a10ff */
[----:B--2---:R-:W-:-:S03]  /*6e5a0*/  VIADD R9, R3, UR5 ;  /* 0x0000000503097c36 */ /* 0x004fc60008000000 */
[----:B------:R-:W-:Y:S02]  /*6e5b0*/  LEA.HI.X.SX32 R5, R3, R0, 0x2, P5 ;  /* 0x0000000003057211 */ /* 0x000fe400028f16ff */
[C---:B------:R-:W-:Y:S02]  /*6e5c0*/  LEA R8, P5, R9.reuse, R2, 0x2 ;  /* 0x0000000209087211 */ /* 0x040fe400078a10ff */
[C---:B------:R-:W-:Y:S02]  /*6e5d0*/  IADD3 R3, PT, PT, R9.reuse, UR5, RZ ;  /* 0x0000000509037c10 */ /* 0x040fe4000fffe0ff */
[----:B------:R-:W-:Y:S01]  /*6e5e0*/  LEA.HI.X.SX32 R9, R9, R0, 0x2, P5 ;  /* 0x0000000009097211 */ /* 0x000fe200028f16ff */
[----:B------:R2:W-:Y:S04]  /*6e5f0*/  @P2 STG.E desc[UR22][R4.64], R25 ;  /* 0x0000001904002986 */ /* 0x0005e8000c101916 */
[----:B------:R1:W-:Y:S01]  /*6e600*/  @P4 STG.E desc[UR22][R8.64], R26 ;  /* 0x0000001a08004986 */ /* 0x0003e2000c101916 */
[----:B------:R-:W-:Y:S01]  /*6e610*/  ISETP.LT.AND P0, PT, R12, UR7, !P1 ;  /* 0x000000070c007c0c */ /* 0x000fe2000cf01270 */
[----:B------:R-:W1:Y:S02]  /*6e620*/  LDCU UR7, c[0x0][0x39c] ;  /* 0x00007380ff0777ac */ /* 0x000e640008000800 */
[----:B------:R-:W4:Y:S01]  /*6e630*/  LDL.LU R12, [R1+0xedc] ;  /* 0x000edc00010c7983 */ /* 0x000f220000300800 */
[----:B---3--:R-:W-:Y:S01]  /*6e640*/  ISETP.LT.AND P2, PT, R17, UR4, !P1 ;  /* 0x0000000411007c0c */ /* 0x008fe2000cf41270 */
[----:B------:R-:W4:Y:S02]  /*6e650*/  LDCU UR4, c[0x0][0x39c] ;  /* 0x00007380ff0477ac */ /* 0x000f240008000800 */
[----:B------:R-:W3:Y:S01]  /*6e660*/  LDL.LU R17, [R1+0xeb0] ;  /* 0x000eb00001117983 */ /* 0x000ee20000300800 */
[----:B-----5:R-:W-:Y:S01]  /*6e670*/  ISETP.LT.AND P4, PT, R16, UR6, !P1 ;  /* 0x0000000610007c0c */ /* 0x020fe2000cf81270 */
[----:B-1----:R-:W-:-:S02]  /*6e680*/  VIADD R11, R3, UR5 ;  /* 0x00000005030b7c36 */ /* 0x002fc40008000000 */
[----:B------:R-:W5:Y:S01]  /*6e690*/  LDL.LU R16, [R1+0xeac] ;  /* 0x000eac0001107983 */ /* 0x000f620000300800 */
[C---:B------:R-:W-:Y:S01]  /*6e6a0*/  LEA R6, P5, R3.reuse, R2, 0x2 ;  /* 0x0000000203067211 */ /* 0x040fe200078a10ff */
[----:B------:R-:W1:Y:S03]  /*6e6b0*/  LDCU UR6, c[0x0][0x39c] ;  /* 0x00007380ff0677ac */ /* 0x000e660008000800 */
[----:B------:R-:W-:Y:S01]  /*6e6c0*/  LEA.HI.X.SX32 R7, R3, R0, 0x2, P5 ;  /* 0x0000000003077211 */ /* 0x000fe200028f16ff */
[C---:B------:R-:W-:Y:S01]  /*6e6d0*/  VIADD R3, R11.reuse, UR5 ;  /* 0x000000050b037c36 */ /* 0x040fe20008000000 */
[----:B------:R-:W-:-:S03]  /*6e6e0*/  LEA R10, P5, R11, R2, 0x2 ;  /* 0x000000020b0a7211 */ /* 0x000fc600078a10ff */
[----:B------:R1:W-:Y:S01]  /*6e6f0*/  @P3 STG.E desc[UR22][R6.64], R27 ;  /* 0x0000001b06003986 */ /* 0x0003e2000c101916 */
[----:B------:R-:W-:Y:S02]  /*6e700*/  LEA.HI.X.SX32 R11, R11, R0, 0x2, P5 ;  /* 0x000000000b0b7211 */ /* 0x000fe400028f16ff */
[----:B--2---:R-:W-:Y:S02]  /*6e710*/  LEA R4, P5, R3, R2, 0x2 ;  /* 0x0000000203047211 */ /* 0x004fe400078a10ff */
[----:B------:R-:W-:Y:S01]  /*6e720*/  ISETP.LT.AND P3, PT, R15, UR7, !P1 ;  /* 0x000000070f007c0c */ /* 0x000fe2000cf61270 */
[----:B------:R2:W-:Y:S01]  /*6e730*/  @P0 STG.E desc[UR22][R10.64], R28 ;  /* 0x0000001c0a000986 */ /* 0x0005e2000c101916 */
[C---:B------:R-:W-:Y:S01]  /*6e740*/  LEA.HI.X.SX32 R5, R3.reuse, R0, 0x2, P5 ;  /* 0x0000000003057211 */ /* 0x040fe200028f16ff */
[----:B------:R-:W3:Y:S02]  /*6e750*/  LDCU UR7, c[0x0][0x39c] ;  /* 0x00007380ff0777ac */ /* 0x000ee40008000800 */
[----:B------:R-:W5:Y:S01]  /*6e760*/  LDL.LU R15, [R1+0xea8] ;  /* 0x000ea800010f7983 */ /* 0x000f620000300800 */
[----:B------:R-:W-:-:S03]  /*6e770*/  IADD3 R13, PT, PT, R3, UR5, RZ ;  /* 0x00000005030d7c10 */ /* 0x000fc6000fffe0ff */
[----:B------:R2:W-:Y:S01]  /*6e780*/  @P2 STG.E desc[UR22][R4.64], R29 ;  /* 0x0000001d04002986 */ /* 0x0005e2000c101916 */
[----:B----4-:R-:W-:Y:S01]  /*6e790*/  ISETP.LT.AND P0, PT, R14, UR4, !P1 ;  /* 0x000000040e007c0c */ /* 0x010fe2000cf01270 */
[----:B------:R-:W5:Y:S02]  /*6e7a0*/  LDCU UR4, c[0x0][0x39c] ;  /* 0x00007380ff0477ac */ /* 0x000f640008000800 */
[----:B------:R-:W4:Y:S01]  /*6e7b0*/  LDL.LU R14, [R1+0xea4] ;  /* 0x000ea400010e7983 */ /* 0x000f220000300800 */
[C---:B------:R-:W-:Y:S01]  /*6e7c0*/  LEA R8, P5, R13.reuse, R2, 0x2 ;  /* 0x000000020d087211 */ /* 0x040fe200078a10ff */
[----:B------:R-:W-:-:S03]  /*6e7d0*/  VIADD R3, R13, UR5 ;  /* 0x000000050d037c36 */ /* 0x000fc60008000000 */
[----:B------:R-:W-:Y:S02]  /*6e7e0*/  LEA.HI.X.SX32 R9, R13, R0, 0x2, P5 ;  /* 0x000000000d097211 */ /* 0x000fe400028f16ff */
[----:B-1----:R-:W-:-:S04]  /*6e7f0*/  LEA R6, P5, R3, R2, 0x2 ;  /* 0x0000000203067211 */ /* 0x002fc800078a10ff */
[----:B------:R-:W-:Y:S01]  /*6e800*/  LEA.HI.X.SX32 R7, R3, R0, 0x2, P5 ;  /* 0x0000000003077211 */ /* 0x000fe200028f16ff */
[----:B------:R1:W-:Y:S04]  /*6e810*/  @P4 STG.E desc[UR22][R8.64], R30 ;  /* 0x0000001e08004986 */ /* 0x0003e8000c101916 */
[----:B------:R1:W-:Y:S01]  /*6e820*/  @P3 STG.E desc[UR22][R6.64], R31 ;  /* 0x0000001f06003986 */ /* 0x0003e2000c101916 */
[----:B------:R-:W-:Y:S01]  /*6e830*/  ISETP.LT.AND P2, PT, R12, UR6, !P1 ;  /* 0x000000060c007c0c */ /* 0x000fe2000cf41270 */
[----:B------:R-:W1:Y:S02]  /*6e840*/  LDCU UR6, c[0x0][0x39c] ;  /* 0x00007380ff0677ac */ /* 0x000e640008000800 */
[----:B------:R-:W4:Y:S01]  /*6e850*/  LDL.LU R12, [R1+0xea0] ;  /* 0x000ea000010c7983 */ /* 0x000f220000300800 */
[----:B---3--:R-:W-:Y:S01]  /*6e860*/  ISETP.LT.AND P4, PT, R17, UR7, !P1 ;  /* 0x0000000711007c0c */ /* 0x008fe2000cf81270 */
[----:B--2---:R-:W-:-:S02]  /*6e870*/  VIADD R11, R3, UR5 ;  /* 0x00000005030b7c36 */ /* 0x004fc40008000000 */
[----:B------:R-:W2:Y:S01]  /*6e880*/  LDL.LU R17, [R1+0xe88] ;  /* 0x000e880001117983 */ /* 0x000ea20000300800 */
[----:B------:R-:W4:Y:S01]  /*6e890*/  LDCU UR7, c[0x0][0x39c] ;  /* 0x00007380ff0777ac */ /* 0x000f220008000800 */
[----:B-----5:R-:W-:Y:S01]  /*6e8a0*/  ISETP.LT.AND P3, PT, R16, UR4, !P1 ;  /* 0x0000000410007c0c */ /* 0x020fe2000cf61270 */
[----:B------:R-:W3:Y:S01]  /*6e8b0*/  LDCU UR4, c[0x0][0x39c] ;  /* 0x00007380ff0477ac */ /* 0x000ee20008000800 */
[----:B------:R-:W5:Y:S01]  /*6e8c0*/  LDL.LU R16, [R1+0xe84] ;  /* 0x000e840001107983 */ /* 0x000f620000300800 */
[C---:B------:R-:W-:Y:S02]  /*6e8d0*/  LEA R10, P5, R11.reuse, R2, 0x2 ;  /* 0x000000020b0a7211 */ /* 0x040fe400078a10ff */
[C---:B------:R-:W-:Y:S02]  /*6e8e0*/  IADD3 R3, PT, PT, R11.reuse, UR5, RZ ;  /* 0x000000050b037c10 */ /* 0x040fe4000fffe0ff */
[----:B------:R-:W-:Y:S02]  /*6e8f0*/  LEA.HI.X.SX32 R11, R11, R0, 0x2, P5 ;  /* 0x000000000b0b7211 */ /* 0x000fe400028f16ff */
[C---:B------:R-:W-:Y:S01]  /*6e900*/  LEA R4, P5, R3.reuse, R2, 0x2 ;  /* 0x0000000203047211 */ /* 0x040fe200078a10ff */
[----:B-1----:R-:W-:-:S02]  /*6e910*/  VIADD R9, R3, UR5 ;  /* 0x0000000503097c36 */ /* 0x002fc40008000000 */
[----:B------:R1:W-:Y:S01]  /*6e920*/  @P0 STG.E desc[UR22][R10.64], R32 ;  /* 0x000000200a000986 */ /* 0x0003e2000c101916 */
[----:B------:R-:W-:Y:S02]  /*6e930*/  LEA.HI.X.SX32 R5, R3, R0, 0x2, P5 ;  /* 0x0000000003057211 */ /* 0x000fe400028f16ff */
[----:B------:R-:W-:Y:S02]  /*6e940*/  LEA R8, P5, R9, R2, 0x2 ;  /* 0x0000000209087211 */ /* 0x000fe400078a10ff */
[----:B------:R-:W-:Y:S01]  /*6e950*/  ISETP.LT.AND P0, PT, R15, UR6, !P1 ;  /* 0x000000060f007c0c */ /* 0x000fe2000cf01270 */
[C---:B------:R-:W-:Y:S01]  /*6e960*/  VIADD R3, R9.reuse, UR5 ;  /* 0x0000000509037c36 */ /* 0x040fe20008000000 */
[----:B------:R-:W5:Y:S01]  /*6e970*/  LDL.LU R15, [R1+0xe80] ;  /* 0x000e8000010f7983 */ /* 0x000f620000300800 */
[----:B------:R-:W-:Y:S01]  /*6e980*/  LEA.HI.X.SX32 R9, R9, R0, 0x2, P5 ;  /* 0x0000000009097211 */ /* 0x000fe200028f16ff */
[----:B------:R-:W2:Y:S02]  /*6e990*/  LDCU UR6, c[0x0][0x39c] ;  /* 0x00007380ff0677ac */ /* 0x000ea40008000800 */
[----:B------:R-:W-:Y:S01]  /*6e9a0*/  @P2 STG.E desc[UR22][R4.64], R33 ;  /* 0x0000002104002986 */ /* 0x000fe2000c101916 */
[----:B----4-:R-:W-:Y:S01]  /*6e9b0*/  ISETP.LT.AND P2, PT, R14, UR7, !P1 ;  /* 0x000000070e007c0c */ /* 0x010fe2000cf41270 */
[----:B------:R-:W5:Y:S02]  /*6e9c0*/  LDCU UR7, c[0x0][0x39c] ;  /* 0x00007380ff0777ac */ /* 0x000f640008000800 */
[----:B------:R-:W4:Y:S04]  /*6e9d0*/  LDL.LU R14, [R1+0xe7c] ;  /* 0x000e7c00010e7983 */ /* 0x000f280000300800 */
[----:B------:R2:W-:Y:S01]  /*6e9e0*/  @P4 STG.E desc[UR22][R8.64], R34 ;  /* 0x0000002208004986 */ /* 0x0005e2000c101916 */
[----:B------:R-:W-:-:S02]  /*6e9f0*/  LEA R6, P5, R3, R2, 0x2 ;  /* 0x0000000203067211 */ /* 0x000fc400078a10ff */
[C---:B------:R-:W-:Y:S02]  /*6ea00*/  IADD3 R13, PT, PT, R3.reuse, UR5, RZ ;  /* 0x00000005030d7c10 */ /* 0x040fe4000fffe0ff */
[----:B------:R-:W-:Y:S02]  /*6ea10*/  LEA.HI.X.SX32 R7, R3, R0, 0x2, P5 ;  /* 0x0000000003077211 */ /* 0x000fe400028f16ff */
[----:B-1----:R-:W-:-:S04]  /*6ea20*/  LEA R10, P5, R13, R2, 0x2 ;  /* 0x000000020d0a7211 */ /* 0x002fc800078a10ff */
[----:B------:R-:W-:Y:S01]  /*6ea30*/  LEA.HI.X.SX32 R11, R13, R0, 0x2, P5 ;  /* 0x000000000d0b7211 */ /* 0x000fe200028f16ff */
[----:B------:R1:W-:Y:S04]  /*6ea40*/  @P3 STG.E desc[UR22][R6.64], R35 ;  /* 0x0000002306003986 */ /* 0x0003e8000c101916 */
[----:B------:R1:W-:Y:S01]  /*6ea50*/  @P0 STG.E desc[UR22][R10.64], R36 ;  /* 0x000000240a000986 */ /* 0x0003e2000c101916 */
[----:B---3--:R-:W-:Y:S01]  /*6ea60*/  ISETP.LT.AND P4, PT, R12, UR4, !P1 ;  /* 0x000000040c007c0c */ /* 0x008fe2000cf81270 */
[----:B------:R-:W3:Y:S02]  /*6ea70*/  LDCU UR4, c[0x0][0x39c] ;  /* 0x00007380ff0477ac */ /* 0x000ee40008000800 */
[----:B------:R-:W4:Y:S01]  /*6ea80*/  LDL.LU R12, [R1+0xe78] ;  /* 0x000e7800010c7983 */ /* 0x000f220000300800 */
[----:B--2---:R-:W-:Y:S01]  /*6ea90*/  ISETP.LT.AND P3, PT, R17, UR6, !P1 ;  /* 0x0000000611007c0c */ /* 0x004fe2000cf61270 */
[----:B------:R-:W-:-:S02]  /*6eaa0*/  VIADD R3, R13, UR5 ;  /* 0x000000050d037c36 */ /* 0x000fc40008000000 */
[----:B------:R-:W2:Y:S01]  /*6eab0*/  LDL.LU R17, [R1+0xe68] ;  /* 0x000e680001117983 */ /* 0x000ea20000300800 */
[----:B------:R-:W4:Y:S01]  /*6eac0*/  LDCU UR6, c[0x0][0x39c] ;  /* 0x00007380ff0677ac */ /* 0x000f220008000800 */
[----:B-----5:R-:W-:Y:S01]  /*6ead0*/  ISETP.LT.AND P0, PT, R16, UR7, !P1 ;  /* 0x0000000710007c0c */ /* 0x020fe2000cf01270 */
[C---:B------:R-:W-:Y:S01]  /*6eae0*/  VIADD R9, R3.reuse, UR5 ;  /* 0x0000000503097c36 */ /* 0x040fe20008000000 */
[----:B------:R-:W5:Y:S01]  /*6eaf0*/  LDL.LU R16, [R1+0xe64] ;  /* 0x000e640001107983 */ /* 0x000f620000300800 */
[C---:B------:R-:W-:Y:S01]  /*6eb00*/  LEA R4, P5, R3.reuse, R2, 0x2 ;  /* 0x0000000203047211 */ /* 0x040fe200078a10ff */
[----:B------:R-:W4:Y:S03]  /*6eb10*/  LDCU UR7, c[0x0][0x39c] ;  /* 0x00007380ff0777ac */ /* 0x000f260008000800 */
[----:B------:R-:W-:Y:S02]  /*6eb20*/  LEA.HI.X.SX32 R5, R3, R0, 0x2, P5 ;  /* 0x0000000003057211 */ /* 0x000fe400028f16ff */
[----:B------:R-:W-:-:S02]  /*6eb30*/  LEA R8, P5, R9, R2, 0x2 ;  /* 0x0000000209087211 */ /* 0x000fc400078a10ff */
[C---:B------:R-:W-:Y:S01]  /*6eb40*/  IADD3 R3, PT, PT, R9.reuse, UR5, RZ ;  /* 0x0000000509037c10 */ /* 0x040fe2000fffe0ff */
[----:B------:R4:W-:Y:S01]  /*6eb50*/  @P2 STG.E desc[UR22][R4.64], R37 ;  /* 0x0000002504002986 */ /* 0x0009e2000c101916 */
[----:B------:R-:W-:Y:S02]  /*6eb60*/  LEA.HI.X.SX32 R9, R9, R0, 0x2, P5 ;  /* 0x0000000009097211 */ /* 0x000fe400028f16ff */
[----:B-1----:R-:W-:Y:S02]  /*6eb70*/  LEA R6, P5, R3, R2, 0x2 ;  /* 0x0000000203067211 */ /* 0x002fe400078a10ff */
[----:B---3--:R-:W-:Y:S01]  /*6eb80*/  ISETP.LT.AND P2, PT, R15, UR4, !P1 ;  /* 0x000000040f007c0c */ /* 0x008fe2000cf41270 */
[----:B------:R1:W-:Y:S01]  /*6eb90*/  @P4 STG.E desc[UR22][R8.64], R38 ;  /* 0x0000002608004986 */ /* 0x0003e2000c101916 */
[C---:B------:R-:W-:Y:S01]  /*6eba0*/  LEA.HI.X.SX32 R7, R3.reuse, R0, 0x2, P5 ;  /* 0x0000000003077211 */ /* 0x040fe200028f16ff */
[----:B------:R-:W-:Y:S01]  /*6ebb0*/  VIADD R11, R3, UR5 ;  /* 0x00000005030b7c36 */ /* 0x000fe20008000000 */
[----:B------:R-:W2:Y:S01]  /*6ebc0*/  LDCU UR4, c[0x0][0x39c] ;  /* 0x00007380ff0477ac */ /* 0x000ea20008000800 */
[----:B------:R-:W3:Y:S01]  /*6ebd0*/  LDL.LU R15, [R1+0xe60] ;  /* 0x000e6000010f7983 */ /* 0x000ee20000300800 */
[----:B----4-:R-:W-:-:S03]  /*6ebe0*/  ISETP.LT.AND P4, PT, R14, UR6, !P1 ;  /* 0x000000060e007c0c */ /* 0x010fc6000cf81270 */
[----:B------:R-:W-:Y:S01]  /*6ebf0*/  @P3 STG.E desc[UR22][R6.64], R39 ;  /* 0x0000002706003986 */ /* 0x000fe2000c101916 */
[----:B------:R-:W5:Y:S03]  /*6ec00*/  LDCU UR6, c[0x0][0x39c] ;  /* 0x00007380ff0677ac */ /* 0x000f660008000800 */
[----:B------:R-:W4:Y:S01]  /*6ec10*/  LDL.LU R14, [R1+0xe5c] ;  /* 0x000e5c00010e7983 */ /* 0x000f220000300800 */
[C---:B------:R-:W-:Y:S01]  /*6ec20*/  LEA R10, P5, R11.reuse, R2, 0x2 ;  /* 0x000000020b0a7211 */ /* 0x040fe200078a10ff */
[----:B------:R-:W-:-:S03]  /*6ec30*/  VIADD R3, R11, UR5 ;  /* 0x000000050b037c36 */ /* 0x000fc60008000000 */
[----:B------:R-:W-:Y:S02]  /*6ec40*/  LEA.HI.X.SX32 R11, R11, R0, 0x2, P5 ;  /* 0x000000000b0b7211 */ /* 0x000fe400028f16ff */
[----:B------:R-:W-:-:S04]  /*6ec50*/  LEA R4, P5, R3, R2, 0x2 ;  /* 0x0000000203047211 */ /* 0x000fc800078a10ff */
[----:B------:R-:W-:Y:S01]  /*6ec60*/  LEA.HI.X.SX32 R5, R3, R0, 0x2, P5 ;  /* 0x0000000003057211 */ /* 0x000fe200028f16ff */
[----:B------:R1:W-:Y:S04]  /*6ec70*/  @P0 STG.E desc[UR22][R10.64], R40 ;  /* 0x000000280a000986 */ /* 0x0003e8000c101916 */
[----:B------:R1:W-:Y:S01]  /*6ec80*/  @P2 STG.E desc[UR22][R4.64], R41 ;  /* 0x0000002904002986 */ /* 0x0003e2000c101916 */
[----:B------:R-:W-:Y:S01]  /*6ec90*/  ISETP.LT.AND P3, PT, R12, UR7, !P1 ;  /* 0x000000070c007c0c */ /* 0x000fe2000cf61270 */
[----:B------:R-:W3:Y:S02]  /*6eca0*/  LDCU UR7, c[0x0][0x39c] ;  /* 0x00007380ff0777ac */ /* 0x000ee40008000800 */
[----:B------:R-:W4:Y:S01]  /*6ecb0*/  LDL.LU R12, [R1+0xe58] ;  /* 0x000e5800010c7983 */ /* 0x000f220000300800 */
[----:B--2---:R-:W-:Y:S01]  /*6ecc0*/  ISETP.LT.AND P0, PT, R17, UR4, !P1 ;  /* 0x0000000411007c0c */ /* 0x004fe2000cf01270 */
[----:B------:R-:W4:Y:S02]  /*6ecd0*/  LDCU UR4, c[0x0][0x39c] ;  /* 0x00007380ff0477ac */ /* 0x000f240008000800 */
[----:B------:R-:W2:Y:S01]  /*6ece0*/  LDL.LU R17, [R1+0xe4c] ;  /* 0x000e4c0001117983 */ /* 0x000ea20000300800 */
[----:B-----5:R-:W-:Y:S01]  /*6ecf0*/  ISETP.LT.AND P2, PT, R16, UR6, !P1 ;  /* 0x0000000610007c0c */ /* 0x020fe2000cf41270 */
[----:B------:R-:W5:Y:S02]  /*6ed00*/  LDCU UR6, c[0x0][0x39c] ;  /* 0x00007380ff0677ac */ /* 0x000f640008000800 */
[----:B------:R-:W2:Y:S01]  /*6ed10*/  LDL.LU R16, [R1+0xe48] ;  /* 0x000e480001107983 */ /* 0x000ea20000300800 */
[----:B------:R-:W-:-:S04]  /*6ed20*/  IADD3 R13, PT, PT, R3, UR5, RZ ;  /* 0x00000005030d7c10 */ /* 0x000fc8000fffe0ff */
[C---:B-1----:R-:W-:Y:S01]  /*6ed30*/  LEA R8, P5, R13.reuse, R2, 0x2 ;  /* 0x000000020d087211 */ /* 0x042fe200078a10ff */
[----:B------:R-:W-:-:S03]  /*6ed40*/  VIADD R3, R13, UR5 ;  /* 0x000000050d037c36 */ /* 0x000fc60008000000 */
[----:B------:R-:W-:Y:S01]  /*6ed50*/  LEA.HI.X.SX32 R9, R13, R0, 0x2, P5 ;  /* 0x000000000d097211 */ /* 0x000fe200028f16ff */
[C---:B------:R-:W-:Y:S01]  /*6ed60*/  VIADD R11, R3.reuse, UR5 ;  /* 0x00000005030b7c36 */ /* 0x040fe20008000000 */
[----:B------:R-:W-:-:S03]  /*6ed70*/  LEA R6, P5, R3, R2, 0x2 ;  /* 0x0000000203067211 */ /* 0x000fc600078a10ff */
[----:B------:R1:W-:Y:S01]  /*6ed80*/  @P4 STG.E desc[UR22][R8.64], R42 ;  /* 0x0000002a08004986 */ /* 0x0003e2000c101916 */
[----:B------:R-:W-:Y:S02]  /*6ed90*/  LEA.HI.X.SX32 R7, R3, R0, 0x2, P5 ;  /* 0x0000000003077211 */ /* 0x000fe400028f16ff */
[----:B------:R-:W-:Y:S02]  /*6eda0*/  LEA R10, P5, R11, R2, 0x2 ;  /* 0x000000020b0a7211 */ /* 0x000fe400078a10ff */
[----:B---3--:R-:W-:Y:S02]  /*6edb0*/  ISETP.LT.AND P4, PT, R15, UR7, !P1 ;  /* 0x000000070f007c0c */ /* 0x008fe4000cf81270 */
[C---:B------:R-:W-:Y:S01]  /*6edc0*/  IADD3 R3, PT, PT, R11.reuse, UR5, RZ ;  /* 0x000000050b037c10 */ /* 0x040fe2000fffe0ff */
[----:B------:R-:W3:Y:S01]  /*6edd0*/  LDL.LU R15, [R1+0xe44] ;  /* 0x000e4400010f7983 */ /* 0x000ee20000300800 */
[----:B------:R-:W-:Y:S01]  /*6ede0*/  LEA.HI.X.SX32 R11, R11, R0, 0x2, P5 ;  /* 0x000000000b0b7211 */ /* 0x000fe200028f16ff */
[----:B------:R-:W2:Y:S02]  /*6edf0*/  LDCU UR7, c[0x0][0x39c] ;  /* 0x00007380ff0777ac */ /* 0x000ea40008000800 */
[----:B------:R1:W-:Y:S01]  /*6ee00*/  @P3 STG.E desc[UR22][R6.64], R43 ;  /* 0x0000002b06003986 */ /* 0x0003e2000c101916 */
[----:B----4-:R-:W-:Y:S01]  /*6ee10*/  ISETP.LT.AND P3, PT, R14, UR4, !P1 ;  /* 0x000000040e007c0c */ /* 0x010fe2000cf61270 */
[----:B------:R-:W4:Y:S02]  /*6ee20*/  LDCU UR4, c[0x0][0x39c] ;  /* 0x00007380ff0477ac */ /* 0x000f240008000800 */
[----:B------:R-:W3:Y:S04]  /*6ee30*/  LDL.LU R14, [R1+0xe40] ;  /* 0x000e4000010e7983 */ /* 0x000ee80000300800 */
[----:B------:R2:W-:Y:S01]  /*6ee40*/  @P0 STG.E desc[UR22][R10.64], R44 ;  /* 0x0000002c0a000986 */ /* 0x0005e2000c101916 */
[C---:B------:R-:W-:Y:S01]  /*6ee50*/  LEA R4, P5, R3.reuse, R2, 0x2 ;  /* 0x0000000203047211 */ /* 0x040fe200078a10ff */
[----:B-1----:R-:W-:-:S03]  /*6ee60*/  VIADD R9, R3, UR5 ;  /* 0x0000000503097c36 */ /* 0x002fc60008000000 */
[----:B------:R-:W-:Y:S02]  /*6ee70*/  LEA.HI.X.SX32 R5, R3, R0, 0x2, P5 ;  /* 0x0000000003057211 */ /* 0x000fe400028f16ff */
[C---:B------:R-:W-:Y:S01]  /*6ee80*/  LEA R8, P5, R9.reuse, R2, 0x2 ;  /* 0x0000000209087211 */ /* 0x040fe200078a10ff */
[----:B------:R-:W-:-:S03]  /*6ee90*/  VIADD R3, R9, UR5 ;  /* 0x0000000509037c36 */ /* 0x000fc60008000000 */
[----:B------:R-:W-:Y:S01]  /*6eea0*/  LEA.HI.X.SX32 R9, R9, R0, 0x2, P5 ;  /* 0x0000000009097211 */ /* 0x000fe200028f16ff */
[----:B------:R1:W-:Y:S04]  /*6eeb0*/  @P2 STG.E desc[UR22][R4.64], R45 ;  /* 0x0000002d04002986 */ /* 0x0003e8000c101916 */
[----:B------:R1:W-:Y:S01]  /*6eec0*/  @P4 STG.E desc[UR22][R8.64], R46 ;  /* 0x0000002e08004986 */ /* 0x0003e2000c101916 */
[----:B-----5:R-:W-:Y:S01]  /*6eed0*/  ISETP.LT.AND P0, PT, R12, UR6, !P1 ;  /* 0x000000060c007c0c */ /* 0x020fe2000cf01270 */
[----:B------:R-:W3:Y:S02]  /*6eee0*/  LDCU UR6, c[0x0][0x39c] ;  /* 0x00007380ff0677ac */ /* 0x000ee40008000800 */
[----:B------:R-:W5:Y:S01]  /*6eef0*/  LDL.LU R12, [R1+0xe38] ;  /* 0x000e3800010c7983 */ /* 0x000f620000300800 */
[----:B--2---:R-:W-:Y:S01]  /*6ef00*/  ISETP.LT.AND P2, PT, R17, UR7, !P1 ;  /* 0x0000000711007c0c */ /* 0x004fe2000cf41270 */
[----:B------:R-:W2:Y:S02]  /*6ef10*/  LDCU UR7, c[0x0][0x39c] ;  /* 0x00007380ff0777ac */ /* 0x000ea40008000800 */
[----:B------:R-:W5:Y:S01]  /*6ef20*/  LDL.LU R17, [R1+0xe34] ;  /* 0x000e340001117983 */ /* 0x000f620000300800 */
[----:B----4-:R-:W-:Y:S01]  /*6ef30*/  ISETP.LT.AND P4, PT, R16, UR4, !P1 ;  /* 0x0000000410007c0c */ /* 0x010fe2000cf81270 */
[----:B------:R-:W5:Y:S02]  /*6ef40*/  LDCU UR4, c[0x0][0x39c] ;  /* 0x00007380ff0477ac */ /* 0x000f640008000800 */
[----:B------:R-:W4:Y:S01]  /*6ef50*/  LDL.LU R16, [R1+0xe30] ;  /* 0x000e300001107983 */ /* 0x000f220000300800 */
[----:B------:R-:W-:-:S02]  /*6ef60*/  LEA R6, P5, R3, R2, 0x2 ;  /* 0x0000000203067211 */ /* 0x000fc400078a10ff */
[C---:B------:R-:W-:Y:S02]  /*6ef70*/  IADD3 R13, PT, PT, R3.reuse, UR5, RZ ;  /* 0x00000005030d7c10 */ /* 0x040fe4000fffe0ff */
[----:B------:R-:W-:Y:S02]  /*6ef80*/  LEA.HI.X.SX32 R7, R3, R0, 0x2, P5 ;  /* 0x0000000003077211 */ /* 0x000fe400028f16ff */
[C---:B------:R-:W-:Y:S01]  /*6ef90*/  LEA R10, P5, R13.reuse, R2, 0x2 ;  /* 0x000000020d0a7211 */ /* 0x040fe200078a10ff */
[C---:B------:R-:W-:Y:S02]  /*6efa0*/  VIADD R3, R13.reuse, UR5 ;  /* 0x000000050d037c36 */ /* 0x040fe40008000000 */
[----:B------:R2:W-:Y:S01]  /*6efb0*/  @P3 STG.E desc[UR22][R6.64], R47 ;  /* 0x0000002f06003986 */ /* 0x0005e2000c101916 */
[----:B------:R-:W-:Y:S02]  /*6efc0*/  LEA.HI.X.SX32 R11, R13, R0, 0x2, P5 ;  /* 0x000000000d0b7211 */ /* 0x000fe400028f16ff */
[----:B-1----:R-:W-:-:S02]  /*6efd0*/  LEA R4, P5, R3, R2, 0x2 ;  /* 0x0000000203047211 */ /* 0x002fc400078a10ff */
[----:B---3--:R-:W-:Y:S01]  /*6efe0*/  ISETP.LT.AND P3, PT, R15, UR6, !P1 ;  /* 0x000000060f007c0c */ /* 0x008fe2000cf61270 */
[----:B------:R1:W-:Y:S01]  /*6eff0*/  @P0 STG.E desc[UR22][R10.64], R48 ;  /* 0x000000300a000986 */ /* 0x0003e2000c101916 */
[C---:B------:R-:W-:Y:S01]  /*6f000*/  LEA.HI.X.SX32 R5, R3.reuse, R0, 0x2, P5 ;  /* 0x0000000003057211 */ /* 0x040fe200028f16ff */
[----:B------:R-:W-:Y:S01]  /*6f010*/  VIADD R9, R3, UR5 ;  /* 0x0000000503097c36 */ /* 0x000fe20008000000 */
[----:B------:R-:W3:Y:S01]  /*6f020*/  LDCU UR6, c[0x0][0x39c] ;  /* 0x00007380ff0677ac */ /* 0x000ee20008000800 */
[----:B------:R-:W4:Y:S01]  /*6f030*/  LDL.LU R15, [R1+0xe2c] ;  /* 0x000e2c00010f7983 */ /* 0x000f220000300800 */
[----:B--2---:R-:W-:-:S03]  /*6f040*/  ISETP.LT.AND P0, PT, R14, UR7, !P1 ;  /* 0x000000070e007c0c */ /* 0x004fc6000cf01270 */
[----:B------:R2:W-:Y:S01]  /*6f050*/  @P2 STG.E desc[UR22][R4.64], R49 ;  /* 0x0000003104002986 */ /* 0x0005e2000c101916 */
[----:B------:R-:W4:Y:S03]  /*6f060*/  LDCU UR7, c[0x0][0x39c] ;  /* 0x00007380ff0777ac */ /* 0x000f260008000800 */
[----:B------:R-:W4:Y:S01]  /*6f070*/  LDL.LU R14, [R1+0xe20] ;  /* 0x000e2000010e7983 */ /* 0x000f220000300800 */
[C---:B------:R-:W-:Y:S02]  /*6f080*/  LEA R8, P5, R9.reuse, R2, 0x2 ;  /* 0x0000000209087211 */ /* 0x040fe400078a10ff */
[C---:B------:R-:W-:Y:S02]  /*6f090*/  IADD3 R3, PT, PT, R9.reuse, UR5, RZ ;  /* 0x0000000509037c10 */ /* 0x040fe4000fffe0ff */
        /* <DEDUP_REMOVED lines=8> */
[----:B---3--:R-:W-:Y:S01]  /*6f120*/  ISETP.LT.AND P4, PT, R17, UR6, !P1 ;  /* 0x0000000611007c0c */ /* 0x008fe2000cf81270 */
[----:B-1----:R-:W-:-:S02]  /*6f130*/  VIADD R11, R3, UR5 ;  /* 0x00000005030b7c36 */ /* 0x002fc40008000000 */
[----:B------:R-:W3:Y:S01]  /*6f140*/  LDL.LU R17, [R1+0xe18] ;  /* 0x000e180001117983 */ /* 0x000ee20000300800 */
[----:B------:R-:W1:Y:S01]  /*6f150*/  LDCU UR6, c[0x0][0x39c] ;  /* 0x00007380ff0677ac */ /* 0x000e620008000800 */
[----:B----4-:R-:W-:Y:S01]  /*6f160*/  ISETP.LT.AND P3, PT, R16, UR7, !P1 ;  /* 0x0000000710007c0c */ /* 0x010fe2000cf61270 */
[C---:B------:R-:W-:Y:S01]  /*6f170*/  VIADD R3, R11.reuse, UR5 ;  /* 0x000000050b037c36 */ /* 0x040fe20008000000 */
[----:B------:R-:W4:Y:S01]  /*6f180*/  LDL.LU R16, [R1+0xe0c] ;  /* 0x000e0c0001107983 */ /* 0x000f220000300800 */
[C---:B------:R-:W-:Y:S01]  /*6f190*/  LEA R10, P5, R11.reuse, R2, 0x2 ;  /* 0x000000020b0a7211 */ /* 0x040fe200078a10ff */
[----:B------:R-:W1:Y:S03]  /*6f1a0*/  LDCU UR7, c[0x0][0x39c] ;  /* 0x00007380ff0777ac */ /* 0x000e660008000800 */
[----:B------:R-:W-:Y:S02]  /*6f1b0*/  LEA.HI.X.SX32 R11, R11, R0, 0x2, P5 ;  /* 0x000000000b0b7211 */ /* 0x000fe400028f16ff */
[----:B--2---:R-:W-:-:S02]  /*6f1c0*/  LEA R4, P5, R3, R2, 0x2 ;  /* 0x0000000203047211 */ /* 0x004fc400078a10ff */
[C---:B------:R-:W-:Y:S01]  /*6f1d0*/  IADD3 R13, PT, PT, R3.reuse, UR5, RZ ;  /* 0x00000005030d7c10 */ /* 0x040fe2000fffe0ff */
[----:B------:R2:W-:Y:S01]  /*6f1e0*/  @P0 STG.E desc[UR22][R10.64], R52 ;  /* 0x000000340a000986 */ /* 0x0005e2000c101916 */
[----:B------:R-:W-:Y:S02]  /*6f1f0*/  LEA.HI.X.SX32 R5, R3, R0, 0x2, P5 ;  /* 0x0000000003057211 */ /* 0x000fe400028f16ff */
[----:B------:R-:W-:-:S04]  /*6f200*/  LEA R8, P5, R13, R2, 0x2 ;  /* 0x000000020d087211 */ /* 0x000fc800078a10ff */
[----:B------:R-:W-:Y:S02]  /*6f210*/  LEA.HI.X.SX32 R9, R13, R0, 0x2, P5 ;  /* 0x000000000d097211 */ /* 0x000fe400028f16ff */
[----:B-----5:R-:W-:Y:S01]  /*6f220*/  ISETP.LT.AND P0, PT, R15, UR4, !P1 ;  /* 0x000000040f007c0c */ /* 0x020fe2000cf01270 */
[----:B------:R-:W-:Y:S01]  /*6f230*/  @P2 STG.E desc[UR22][R4.64], R53 ;  /* 0x0000003504002986 */ /* 0x000fe2000c101916 */
[----:B------:R-:W-:Y:S01]  /*6f240*/  VIADD R3, R13, UR5 ;  /* 0x000000050d037c36 */ /* 0x000fe20008000000 */
[----:B------:R-:W3:Y:S02]  /*6f250*/  LDCU UR4, c[0x0][0x39c] ;  /* 0x00007380ff0477ac */ /* 0x000ee40008000800 */
[----:B------:R-:W5:Y:S01]  /*6f260*/  LDL.LU R15, [R1+0xe08] ;  /* 0x000e0800010f7983 */ /* 0x000f620000300800 */
[----:B-1----:R-:W-:-:S03]  /*6f270*/  ISETP.LT.AND P2, PT, R14, UR6, !P1 ;  /* 0x000000060e007c0c */ /* 0x002fc6000cf41270 */
[----:B------:R1:W-:Y:S01]  /*6f280*/  @P4 STG.E desc[UR22][R8.64], R54 ;  /* 0x0000003608004986 */ /* 0x0003e2000c101916 */
[----:B------:R-:W4:Y:S03]  /*6f290*/  LDCU UR6, c[0x0][0x39c] ;  /* 0x00007380ff0677ac */ /* 0x000f260008000800 */
[----:B------:R-:W5:Y:S01]  /*6f2a0*/  LDL.LU R14, [R1+0xe04] ;  /* 0x000e0400010e7983 */ /* 0x000f620000300800 */
        /* <DEDUP_REMOVED lines=9> */
[----:B------:R-:W5:Y:S02]  /*6f340*/  LDCU UR7, c[0x0][0x39c] ;  /* 0x00007380ff0777ac */ /* 0x000f640008000800 */
[----:B------:R-:W5:Y:S04]  /*6f350*/  LDL.LU R12, [R1+0xe00] ;  /* 0x000e0000010c7983 */ /* 0x000f680000300800 */
[----:B------:R-:W5:Y:S04]  /*6f360*/  LDL.LU R20, [R1+0xdfc] ;  /* 0x000dfc0001147983 */ /* 0x000f680000300800 */
[----:B------:R-:W5:Y:S01]  /*6f370*/  LDL.LU R18, [R1+0xdf8] ;  /* 0x000df80001127983 */ /* 0x000f620000300800 */
[----:B----4-:R-:W-:Y:S01]  /*6f380*/  ISETP.LT.AND P0, PT, R16, UR6, !P1 ;  /* 0x0000000610007c0c */ /* 0x010fe2000cf01270 */
[----:B-1----:R-:W-:-:S02]  /*6f390*/  VIADD R9, R3, UR5 ;  /* 0x0000000503097c36 */ /* 0x002fc40008000000 */
[----:B------:R-:W4:Y:S01]  /*6f3a0*/  LDL.LU R16, [R1+0xdf0] ;  /* 0x000df00001107983 */ /* 0x000f220000300800 */
[C---:B------:R-:W-:Y:S01]  /*6f3b0*/  LEA R4, P5, R3.reuse, R2, 0x2 ;  /* 0x0000000203047211 */ /* 0x040fe200078a10ff */
[----:B------:R-:W1:Y:S03]  /*6f3c0*/  LDCU UR6, c[0x0][0x39c] ;  /* 0x00007380ff0677ac */ /* 0x000e660008000800 */
[----:B------:R-:W-:Y:S01]  /*6f3d0*/  LEA.HI.X.SX32 R5, R3, R0, 0x2, P5 ;  /* 0x0000000003057211 */ /* 0x000fe200028f16ff */
[C---:B------:R-:W-:Y:S01]  /*6f3e0*/  VIADD R3, R9.reuse, UR5 ;  /* 0x0000000509037c36 */ /* 0x040fe20008000000 */
[----:B------:R-:W-:Y:S02]  /*6f3f0*/  LEA R8, P5, R9, R2, 0x2 ;  /* 0x0000000209087211 */ /* 0x000fe400078a10ff */
[----:B---3--:R-:W-:Y:S01]  /*6f400*/  ISETP.LT.AND P3, PT, R17, UR4, !P1 ;  /* 0x0000000411007c0c */ /* 0x008fe2000cf61270 */
[----:B------:R-:W3:Y:S01]  /*6f410*/  LDCU UR4, c[0x0][0x39c] ;  /* 0x00007380ff0477ac */ /* 0x000ee20008000800 */
[----:B------:R-:W-:-:S02]  /*6f420*/  LEA.HI.X.SX32 R9, R9, R0, 0x2, P5 ;  /* 0x0000000009097211 */ /* 0x000fc400028f16ff */
[C---:B--2---:R-:W-:Y:S02]  /*6f430*/  LEA R6, P5, R3.reuse, R2, 0x2 ;  /* 0x0000000203067211 */ /* 0x044fe400078a10ff */
[C---:B------:R-:W-:Y:S02]  /*6f440*/  IADD3 R13, PT, PT, R3.reuse, UR5, RZ ;  /* 0x00000005030d7c10 */ /* 0x040fe4000fffe0ff */
[----:B------:R-:W-:Y:S01]  /*6f450*/  LEA.HI.X.SX32 R7, R3, R0, 0x2, P5 ;  /* 0x0000000003077211 */ /* 0x000fe200028f16ff */
[----:B------:R2:W-:Y:S02]  /*6f460*/  @P2 STG.E desc[UR22][R4.64], R57 ;  /* 0x0000003904002986 */ /* 0x0005e4000c101916 */
[C---:B------:R-:W-:Y:S01]  /*6f470*/  VIADD R3, R13.reuse, UR5 ;  /* 0x000000050d037c36 */ /* 0x040fe20008000000 */
[----:B------:R-:W-:Y:S01]  /*6f480*/  LEA R10, P5, R13, R2, 0x2 ;  /* 0x000000020d0a7211 */ /* 0x000fe200078a10ff */
[----:B------:R1:W-:Y:S01]  /*6f490*/  @P4 STG.E desc[UR22][R8.64], R58 ;  /* 0x0000003a08004986 */ /* 0x0003e2000c101916 */
[----:B-----5:R-:W-:Y:S01]  /*6f4a0*/  ISETP.LT.AND P2, PT, R15, UR7, !P1 ;  /* 0x000000070f007c0c */ /* 0x020fe2000cf41270 */
[----:B------:R-:W-:Y:S01]  /*6f4b0*/  VIADD R15, R3, UR5 ;  /* 0x00000005030f7c36 */ /* 0x000fe20008000000 */
[----:B------:R-:W-:Y:S01]  /*6f4c0*/  LEA.HI.X.SX32 R11, R13, R0, 0x2, P5 ;  /* 0x000000000d0b7211 */ /* 0x000fe200028f16ff */
[----:B------:R5:W-:Y:S01]  /*6f4d0*/  @P3 STG.E desc[UR22][R6.64], R59 ;  /* 0x0000003b06003986 */ /* 0x000be2000c101916 */
[----:B--2---:R-:W-:Y:S01]  /*6f4e0*/  LEA R4, P5, R3, R2, 0x2 ;  /* 0x0000000203047211 */ /* 0x004fe200078a10ff */
[----:B------:R-:W2:Y:S01]  /*6f4f0*/  LDCU UR7, c[0x0][0x39c] ;  /* 0x00007380ff0777ac */ /* 0x000ea20008000800 */
[----:B-1----:R-:W-:-:S02]  /*6f500*/  IADD3 R9, PT, PT, R15, UR5, RZ ;  /* 0x000000050f097c10 */ /* 0x002fc4000fffe0ff */
[----:B---3--:R-:W-:Y:S01]  /*6f510*/  ISETP.LT.AND P4, PT, R14, UR4, !P1 ;  /* 0x000000040e007c0c */ /* 0x008fe2000cf81270 */
[----:B------:R-:W1:Y:S01]  /*6f520*/  LDCU UR4, c[0x0][0x39c] ;  /* 0x00007380ff0477ac */ /* 0x000e620008000800 */
[----:B------:R-:W-:Y:S01]  /*6f530*/  LEA.HI.X.SX32 R5, R3, R0, 0x2, P5 ;  /* 0x0000000003057211 */ /* 0x000fe200028f16ff */
[----:B------:R-:W-:-:S04]  /*6f540*/  VIADD R3, R9, UR5 ;  /* 0x0000000509037c36 */ /* 0x000fc80008000000 */
[----:B------:R-:W-:Y:S01]  /*6f550*/  VIADD R17, R3, UR5 ;  /* 0x0000000503117c36 */ /* 0x000fe20008000000 */
[----:B------:R3:W-:Y:S01]  /*6f560*/  @P0 STG.E desc[UR22][R10.64], R60 ;  /* 0x0000003c0a000986 */ /* 0x0007e2000c101916 */
[-C--:B-----5:R-:W-:Y:S02]  /*6f570*/  LEA R6, P0, R15, R2.reuse, 0x2 ;  /* 0x000000020f067211 */ /* 0x0a0fe400078010ff */
[----:B------:R-:W-:Y:S02]  /*6f580*/  LEA R8, P5, R9, R2, 0x2 ;  /* 0x0000000209087211 */ /* 0x000fe400078a10ff */
[----:B------:R-:W-:Y:S02]  /*6f590*/  IADD3 R19, PT, PT, R17, UR5, RZ ;  /* 0x0000000511137c10 */ /* 0x000fe4000fffe0ff */
[-C--:B------:R-:W-:Y:S02]  /*6f5a0*/  LEA.HI.X.SX32 R7, R15, R0.reuse, 0x2, P0 ;  /* 0x000000000f077211 */ /* 0x080fe400000f16ff */
[----:B------:R-:W-:Y:S01]  /*6f5b0*/  LEA.HI.X.SX32 R9, R9, R0, 0x2, P5 ;  /* 0x0000000009097211 */ /* 0x000fe200028f16ff */
[----:B------:R-:W-:Y:S01]  /*6f5c0*/  VIADD R21, R19, UR5 ;  /* 0x0000000513157c36 */ /* 0x000fe20008000000 */
[C---:B------:R-:W-:Y:S01]  /*6f5d0*/  LEA R14, P0, R17.reuse, R2, 0x2 ;  /* 0x00000002110e7211 */ /* 0x040fe200078010ff */
[----:B------:R1:W-:Y:S03]  /*6f5e0*/  @P2 STG.E desc[UR22][R4.64], R61 ;  /* 0x0000003d04002986 */ /* 0x0003e6000c101916 */
[----:B------:R-:W-:Y:S01]  /*6f5f0*/  LEA.HI.X.SX32 R15, R17, R0, 0x2, P0 ;  /* 0x00000000110f7211 */ /* 0x000fe200000f16ff */
[----:B------:R1:W-:Y:S01]  /*6f600*/  @P4 STG.E desc[UR22][R6.64], R62 ;  /* 0x0000003e06004986 */ /* 0x0003e2000c101916 */
[----:B------:R-:W-:Y:S01]  /*6f610*/  ISETP.LT.AND P3, PT, R12, UR6, !P1 ;  /* 0x000000060c007c0c */ /* 0x000fe2000cf61270 */
[----:B------:R-:W4:Y:S01]  /*6f620*/  LDCU UR6, c[0x0][0x39c] ;  /* 0x00007380ff0677ac */ /* 0x000f220008000800 */
[----:B------:R-:W-:-:S02]  /*6f630*/  LEA R12, P5, R3, R2, 0x2 ;  /* 0x00000002030c7211 */ /* 0x000fc400078a10ff */
[----:B-1----:R-:W-:Y:S02]  /*6f640*/  ISETP.LT.AND P2, PT, R20, UR4, !P1 ;  /* 0x0000000414007c0c */ /* 0x002fe4000cf41270 */
[----:B------:R-:W-:Y:S02]  /*6f650*/  LEA.HI.X.SX32 R13, R3, R0, 0x2, P5 ;  /* 0x00000000030d7211 */ /* 0x000fe400028f16ff */
[C---:B---3--:R-:W-:Y:S02]  /*6f660*/  LEA R10, P5, R21.reuse, R2, 0x2 ;  /* 0x00000002150a7211 */ /* 0x048fe400078a10ff */
[----:B--2---:R-:W-:Y:S02]  /*6f670*/  ISETP.LT.AND P0, PT, R18, UR7, !P1 ;  /* 0x0000000712007c0c */ /* 0x004fe4000cf01270 */
[----:B------:R-:W-:Y:S02]  /*6f680*/  LEA.HI.X.SX32 R11, R21, R0, 0x2, P5 ;  /* 0x00000000150b7211 */ /* 0x000fe400028f16ff */
[C---:B------:R-:W-:Y:S01]  /*6f690*/  LEA R2, P5, R19.reuse, R2, 0x2 ;  /* 0x0000000213027211 */ /* 0x040fe200078a10ff */
[----:B------:R1:W-:Y:S03]  /*6f6a0*/  @P3 STG.E desc[UR22][R8.64], R63 ;  /* 0x0000003f08003986 */ /* 0x0003e6000c101916 */
[----:B------:R-:W-:Y:S01]  /*6f6b0*/  LEA.HI.X.SX32 R3, R19, R0, 0x2, P5 ;  /* 0x0000000013037211 */ /* 0x000fe200028f16ff */
[----:B------:R1:W-:Y:S01]  /*6f6c0*/  @P2 STG.E desc[UR22][R12.64], R64 ;  /* 0x000000400c002986 */ /* 0x0003e2000c101916 */
[----:B----4-:R-:W-:-:S03]  /*6f6d0*/  ISETP.LT.AND P1, PT, R16, UR6, !P1 ;  /* 0x0000000610007c0c */ /* 0x010fc6000cf21270 */
[----:B------:R1:W-:Y:S10]  /*6f6e0*/  @P0 STG.E desc[UR22][R14.64], R65 ;  /* 0x000000410e000986 */ /* 0x0003f4000c101916 */
[----:B------:R1:W-:Y:S04]  /*6f6f0*/  @P1 STG.E desc[UR22][R2.64], R66 ;  /* 0x0000004202001986 */ /* 0x0003e8000c101916 */
[----:B------:R1:W-:Y:S01]  /*6f700*/  @P6 STG.E desc[UR22][R10.64], R67 ;  /* 0x000000430a006986 */ /* 0x0003e2000c101916 */
[----:B------:R-:W-:Y:S06]  /*6f710*/  BAR.SYNC.DEFER_BLOCKING 0x0 ;  /* 0x0000000000007b1d */ /* 0x000fec0000010000 */
[----:B------:R-:W-:Y:S05]  /*6f720*/  BRA.U UP0, `(.L_x_14) ;  /* 0x0000000100a07547 */ /* 0x000fea000b800000 */
[----:B------:R-:W2:Y:S01]  /*6f730*/  S2UR UR5, SR_CgaCtaId ;  /* 0x00000000000579c3 */ /* 0x000ea20000008800 */
[----:B------:R-:W-:Y:S01]  /*6f740*/  NOP ;  /* 0x0000000000007918 */ /* 0x000fe20000000000 */
[----:B------:R-:W-:Y:S01]  /*6f750*/  UMOV UR4, 0x50 ;  /* 0x0000005000047882 */ /* 0x000fe20000000000 */
[----:B------:R-:W-:Y:S01]  /*6f760*/  IMAD.U32 R0, RZ, RZ, UR10 ;  /* 0x0000000aff007e24 */ /* 0x000fe2000f8e00ff */
[----:B-1----:R-:W-:Y:S01]  /*6f770*/  MOV R3, 0xffff ;  /* 0x0000ffff00037802 */ /* 0x002fe20000000f00 */
[----:B------:R-:W-:-:S03]  /*6f780*/  IMAD.MOV.U32 R7, RZ, RZ, 0x1 ;  /* 0x00000001ff077424 */ /* 0x000fc600078e00ff */
[----:B------:R-:W-:-:S04]  /*6f790*/  LOP3.LUT R0, R0, 0xffff, RZ, 0xc0, !PT ;  /* 0x0000ffff00007812 */ /* 0x000fc800078ec0ff */
[----:B------:R-:W-:-:S05]  /*6f7a0*/  SHF.R.U32.HI R0, RZ, 0x5, R0 ;  /* 0x00000005ff007819 */ /* 0x000fca0000011600 */
[----:B------:R-:W-:Y:S01]  /*6f7b0*/  VIADD R2, R0, 0x10 ;  /* 0x0000001000027836 */ /* 0x000fe20000000000 */
[----:B------:R-:W-:Y:S01]  /*6f7c0*/  SHF.L.U32 R0, R3, R0, RZ ;  /* 0x0000000003007219 */ /* 0x000fe200000006ff */
[----:B--2---:R-:W-:-:S03]  /*6f7d0*/  ULEA UR6, UR5, UR4, 0x18 ;  /* 0x0000000405067291 */ /* 0x004fc6000f8ec0ff */
[----:B------:R-:W-:-:S04]  /*6f7e0*/  SHF.L.U32 R3, R7, R2, RZ ;  /* 0x0000000207037219 */ /* 0x000fc800000006ff */
[----:B------:R-:W-:Y:S02]  /*6f7f0*/  LOP3.LUT R0, R3, R0, RZ, 0xfc, !PT ;  /* 0x0000000003007212 */ /* 0x000fe400078efcff */
[----:B------:R-:W1:Y:S02]  /*6f800*/  LDS R5, [UR6] ;  /* 0x00000006ff057984 */ /* 0x000e640008000800 */
[C---:B------:R-:W-:Y:S02]  /*6f810*/  LOP3.LUT R2, R0.reuse, 0xffff, RZ, 0xc0, !PT ;  /* 0x0000ffff00027812 */ /* 0x040fe400078ec0ff */
[----:B-1----:R-:W-:-:S04]  /*6f820*/  LOP3.LUT R3, R0, 0xffff, R5, 0x80, !PT ;  /* 0x0000ffff00037812 */ /* 0x002fc800078e8005 */
[----:B------:R-:W-:-:S13]  /*6f830*/  ISETP.NE.AND P0, PT, R3, R2, PT ;  /* 0x000000020300720c */ /* 0x000fda0003f05270 */
[----:B------:R-:W-:Y:S05]  /*6f840*/  @P0 BRA `(.L_x_15) ;  /* 0x0000000000500947 */ /* 0x000fea0003800000 */
[----:B------:R-:W-:Y:S02]  /*6f850*/  SHF.R.U32.HI R5, RZ, 0x10, R5 ;  /* 0x00000010ff057819 */ /* 0x000fe40000011605 */
[----:B------:R-:W-:-:S04]  /*6f860*/  SHF.R.U32.HI R2, RZ, 0x10, R0 ;  /* 0x00000010ff027819 */ /* 0x000fc80000011600 */
[----:B------:R-:W-:-:S04]  /*6f870*/  LOP3.LUT R5, R5, R2, RZ, 0xc0, !PT ;  /* 0x0000000205057212 */ /* 0x000fc800078ec0ff */
[----:B------:R-:W-:-:S13]  /*6f880*/  ISETP.NE.AND P0, PT, R5, R2, PT ;  /* 0x000000020500720c */ /* 0x000fda0003f05270 */
[----:B------:R-:W-:Y:S05]  /*6f890*/  @P0 BRA `(.L_x_16) ;  /* 0x0000000000300947 */ /* 0x000fea0003800000 */
[----:B------:R-:W-:Y:S01]  /*6f8a0*/  R2UR UR4, R0 ;  /* 0x00000000000472ca */ /* 0x000fe200000e0000 */
[----:B------:R-:W-:Y:S01]  /*6f8b0*/  VOTEU.ANY UR5, UPT, PT ;  /* 0x0000000000057886 */ /* 0x000fe200038e0100 */
[----:B------:R-:W1:Y:S01]  /*6f8c0*/  S2R R0, SR_LANEID ;  /* 0x0000000000007919 */ /* 0x000e620000000000 */
[----:B------:R-:W-:-:S10]  /*6f8d0*/  UFLO.U32 UR5, UR5 ;  /* 0x00000005000572bd */ /* 0x000fd400080e0000 */
[----:B------:R-:W-:-:S06]  /*6f8e0*/  ULOP3.LUT UR4, URZ, UR4, URZ, 0x33, !UPT ;  /* 0x00000004ff047292 */ /* 0x000fcc000f8e33ff */
[----:B------:R-:W-:-:S04]  /*6f8f0*/  MOV R2, UR4 ;  /* 0x0000000400027c02 */ /* 0x000fc80008000f00 */
[----:B------:R-:W2:Y:S02]  /*6f900*/  REDUX UR7, R2 ;  /* 0x00000000020773c4 */ /* 0x000ea40000000000 */
[----:B------:R3:W-:Y:S01]  /*6f910*/  UTCATOMSWS.AND URZ, UR4 ;  /* 0x0000000400ff79e3 */ /* 0x0007e20008000000 */
[----:B-1----:R-:W-:Y:S01]  /*6f920*/  ISETP.EQ.U32.AND P0, PT, R0, UR5, PT ;  /* 0x0000000500007c0c */ /* 0x002fe2000bf02070 */
[----:B--2---:R-:W-:-:S12]  /*6f930*/  IMAD.U32 R0, RZ, RZ, UR7 ;  /* 0x00000007ff007e24 */ /* 0x004fd8000f8e00ff */
[----:B------:R3:W-:Y:S01]  /*6f940*/  @P0 ATOMS.AND RZ, [UR6], R0 ;  /* 0x00000000ffff098c */ /* 0x0007e2000a800006 */
[----:B------:R-:W-:Y:S05]  /*6f950*/  BRA `(.L_x_14) ;  /* 0x0000000000147947 */ /* 0x000fea0003800000 */
.L_x_16:
[----:B------:R-:W-:-:S07]  /*6f960*/  MOV R2, 0x6f980 ;  /* 0x0006f98000027802 */ /* 0x000fce0000000f00 */
[----:B------:R-:W-:Y:S05]  /*6f970*/  CALL.REL.NOINC `($__internal_0_$__cuda_sm10x_tcgen05_guardrail_trap_col_being_dealloced_not_returned_by_alloc) ;  /* 0x00000000002c7944 */ /* 0x000fea0003c00000 */
[----:B------:R-:W-:Y:S05]  /*6f980*/  BRA `(.L_x_14) ;  /* 0x0000000000087947 */ /* 0x000fea0003800000 */
.L_x_15:
[----:B------:R-:W-:-:S07]  /*6f990*/  MOV R2, 0x6f9b0 ;  /* 0x0006f9b000027802 */ /* 0x000fce0000000f00 */
[----:B------:R-:W-:Y:S05]  /*6f9a0*/  CALL.REL.NOINC `($__internal_2_$__cuda_sm10x_tcgen05_guardrail_trap_unallocated_columns_being_dealloced) ;  /* 0x0000000000387944 */ /* 0x000fea0003c00000 */
.L_x_14:
[----:B------:R-:W-:Y:S01]  /*6f9b0*/  NOP ;  /* 0x0000000000007918 */ /* 0x000fe20000000000 */
[----:B---3--:R-:W-:Y:S05]  /*6f9c0*/  EXIT ;  /* 0x000000000000794d */ /* 0x008fea0003800000 */
.L_x_9:
[----:B------:R-:W2:Y:S02]  /*6f9d0*/  SYNCS.PHASECHK.TRANS64.TRYWAIT P2, [UR4], R4 ;  /* 0x00000004ff0075a7 */ /* 0x000ea40008041104 */
[----:B--2---:R-:W-:Y:S05]  /*6f9e0*/  @!P2 BRA `(.L_x_9) ;  /* 0xfffffffc00f8a947 */ /* 0x004fea000383ffff */
[----:B------:R-:W-:Y:S05]  /*6f9f0*/  BRA `(.L_x_17) ;  /* 0xfffffe8000cc7947 */ /* 0x000fea000383ffff */
.L_x_13:
[----:B------:R-:W1:Y:S02]  /*6fa00*/  SYNCS.PHASECHK.TRANS64.TRYWAIT P3, [UR4], R3 ;  /* 0x00000003ff0075a7 */ /* 0x000e640008061104 */
[----:B-1----:R-:W-:Y:S05]  /*6fa10*/  @!P3 BRA `(.L_x_13) ;  /* 0xfffffffc00f8b947 */ /* 0x002fea000383ffff */
[----:B------:R-:W-:Y:S05]  /*6fa20*/  BRA `(.L_x_12) ;  /* 0xffffff80009c7947 */ /* 0x000fea000383ffff */
        .weak           $__internal_0_$__cuda_sm10x_tcgen05_guardrail_trap_col_being_dealloced_not_returned_by_alloc
        .type           $__internal_0_$__cuda_sm10x_tcgen05_guardrail_trap_col_being_dealloced_not_returned_by_alloc,@function
        .size           $__internal_0_$__cuda_sm10x_tcgen05_guardrail_trap_col_being_dealloced_not_returned_by_alloc,($__internal_1_$__cuda_sm10x_tcgen05_guardrail_trap_phase_invalid_during_alloc - $__internal_0_$__cuda_sm10x_tcgen05_guardrail_trap_col_being_dealloced_not_returned_by_alloc)
$__internal_0_$__cuda_sm10x_tcgen05_guardrail_trap_col_being_dealloced_not_returned_by_alloc:
[----:B------:R-:W-:Y:S05]  /*6fa30*/  BPT.TRAP 0x1 ;  /* 0x000000040000795c */ /* 0x000fea0000300000 */
[----:B------:R-:W-:-:S04]  /*6fa40*/  IMAD.MOV.U32 R3, RZ, RZ, 0x0 ;  /* 0x00000000ff037424 */ /* 0x000fc800078e00ff */
[----:B------:R-:W-:Y:S05]  /*6fa50*/  RET.REL.NODEC R2 `(matmul_kernel) ;  /* 0xfffff90402687950 */ /* 0x000fea0003c3ffff */
        .weak           $__internal_1_$__cuda_sm10x_tcgen05_guardrail_trap_phase_invalid_during_alloc
        .type           $__internal_1_$__cuda_sm10x_tcgen05_guardrail_trap_phase_invalid_during_alloc,@function
        .size           $__internal_1_$__cuda_sm10x_tcgen05_guardrail_trap_phase_invalid_during_alloc,($__internal_2_$__cuda_sm10x_tcgen05_guardrail_trap_unallocated_columns_being_dealloced - $__internal_1_$__cuda_sm10x_tcgen05_guardrail_trap_phase_invalid_during_alloc)
$__internal_1_$__cuda_sm10x_tcgen05_guardrail_trap_phase_invalid_during_alloc:
[----:B------:R-:W-:Y:S05]  /*6fa60*/  BPT.TRAP 0x1 ;  /* 0x000000040000795c */ /* 0x000fea0000300000 */
[----:B------:R-:W-:-:S04]  /*6fa70*/  HFMA2 R3, -RZ, RZ, 0, 0 ;  /* 0x00000000ff037431 */ /* 0x000fc800000001ff */
[----:B------:R-:W-:Y:S05]  /*6fa80*/  RET.REL.NODEC R2 `(matmul_kernel) ;  /* 0xfffff904025c7950 */ /* 0x000fea0003c3ffff */
        .weak           $__internal_2_$__cuda_sm10x_tcgen05_guardrail_trap_unallocated_columns_being_dealloced
        .type           $__internal_2_$__cuda_sm10x_tcgen05_guardrail_trap_unallocated_columns_being_dealloced,@function
        .size           $__internal_2_$__cuda_sm10x_tcgen05_guardrail_trap_unallocated_columns_being_dealloced,(.L_x_21 - $__internal_2_$__cuda_sm10x_tcgen05_guardrail_trap_unallocated_columns_being_dealloced)
$__internal_2_$__cuda_sm10x_tcgen05_guardrail_trap_unallocated_columns_being_dealloced:
[----:B------:R-:W-:Y:S05]  /*6fa90*/  BPT.TRAP 0x1 ;  /* 0x000000040000795c */ /* 0x000fea0000300000 */
[----:B------:R-:W-:-:S04]  /*6faa0*/  IMAD.MOV.U32 R3, RZ, RZ, 0x0 ;  /* 0x00000000ff037424 */ /* 0x000fc800078e00ff */
[----:B------:R-:W-:Y:S05]  /*6fab0*/  RET.REL.NODEC R2 `(matmul_kernel) ;  /* 0xfffff90402507950 */ /* 0x000fea0003c3ffff */
.L_x_18:
[----:B------:R-:W-:-:S00]  /*6fac0*/  BRA `(.L_x_18) ;  /* 0xfffffffc00fc7947 */ /* 0x000fc0000383ffff */
[----:B------:R-:W-:-:S00]  /*6fad0*/  NOP ;  /* 0x0000000000007918 */ /* 0x000fc00000000000 */
        /* <DEDUP_REMOVED lines=10> */
.L_x_21:


//--------------------- .nv.shared.matmul_kernel  --------------------------
	.section	.nv.shared.matmul_kernel,"aw",@nobits
	.sectionflags	@""
	.align	16
	.zero		1024


//--------------------- .nv.shared.reserved.0     --------------------------
	.section	.nv.shared.reserved.0,"aw",@nobits
	.align	8
	.weak		__nv_reservedSMEM_offset_0_alias
	.size		__nv_reservedSMEM_offset_0_alias, 0, 64
	.other		__nv_reservedSMEM_offset_0_alias,@"STO_CUDA_RESERVED_SHARED STV_DEFAULT"
__nv_reservedSMEM_offset_0_alias:
	.zero		0
.nv.shared.reserved.0:
	.zero		64
	.weak		__nv_reservedSMEM_allocation_phase
	.type		__nv_reservedSMEM_allocation_phase,@object
	.size		__nv_reservedSMEM_allocation_phase,(.L_0 - __nv_reservedSMEM_allocation_phase)
__nv_reservedSMEM_allocation_phase:
	.zero		1
.L_0:
	.zero		7
	.weak		__nv_reservedSMEM_devtool_atexit_pc
	.type		__nv_reservedSMEM_devtool_atexit_pc,@object
	.size		__nv_reservedSMEM_devtool_atexit_pc,(__nv_reservedSMEM_allocation_mask - __nv_reservedSMEM_devtool_atexit_pc)
__nv_reservedSMEM_devtool_atexit_pc:
	.zero		8
	.weak		__nv_reservedSMEM_allocation_mask
	.type		__nv_reservedSMEM_allocation_mask,@object
	.size		__nv_reservedSMEM_allocation_mask,(.L_2 - __nv_reservedSMEM_allocation_mask)
__nv_reservedSMEM_allocation_mask:
	.zero		4
.L_2:


//--------------------- .nv.constant0.matmul_kernel --------------------------
	.section	.nv.constant0.matmul_kernel,"a",@progbits
	.sectionflags	@""
	.align	4
.nv.constant0.matmul_kernel:
	.zero		976


//--------------------- SYMBOLS --------------------------

	.type		.nv.reservedSmem.offset0,@object
	.size		.nv.reservedSmem.offset0,0x4
	.type		.nv.reservedSmem.cap,@object
	.size		.nv.reservedSmem.cap,0x4
